def matmul_kernel(
    a_ptr,
    b_ptr,
    c_ptr,
    M,
    N,
    K,
    stride_am,
    stride_ak,
    stride_bk,
    stride_bn,
    stride_cm,
    stride_cn,
    BLOCK_M: tl.constexpr,
    BLOCK_N: tl.constexpr,
    BLOCK_K: tl.constexpr,
    GROUP_M: tl.constexpr,
):
    pid = tl.program_id(axis=0)
    num_pid_m = tl.cdiv(M, BLOCK_M)
    num_pid_n = tl.cdiv(N, BLOCK_N)
    num_pid_in_group = GROUP_M * num_pid_n
    group_id = pid // num_pid_in_group
    first_pid_m = group_id * GROUP_M
    group_size_m = min(num_pid_m - first_pid_m, GROUP_M)
    pid_m = first_pid_m + ((pid % num_pid_in_group) % group_size_m)
    pid_n = (pid % num_pid_in_group) // group_size_m

    offs_am = (pid_m * BLOCK_M + tl.arange(0, BLOCK_M)) % M
    offs_bn = (pid_n * BLOCK_N + tl.arange(0, BLOCK_N)) % N
    offs_k = tl.arange(0, BLOCK_K)
    a_ptrs = a_ptr + offs_am[:, None] * stride_am + offs_k[None, :] * stride_ak
    b_ptrs = b_ptr + offs_k[:, None] * stride_bk + offs_bn[None, :] * stride_bn

    acc = tl.zeros((BLOCK_M, BLOCK_N), dtype=tl.float32)
    for kk in range(0, tl.cdiv(K, BLOCK_K)):
        a = tl.load(a_ptrs, mask=offs_k[None, :] < K - kk * BLOCK_K, other=0.0)
        b = tl.load(b_ptrs, mask=offs_k[:, None] < K - kk * BLOCK_K, other=0.0)
        acc = tl.dot(a, b, acc)
        a_ptrs += BLOCK_K * stride_ak
        b_ptrs += BLOCK_K * stride_bk

    c = acc.to(c_ptr.dtype.element_ty)
    offs_cm = pid_m * BLOCK_M + tl.arange(0, BLOCK_M)
    offs_cn = pid_n * BLOCK_N + tl.arange(0, BLOCK_N)
    c_ptrs = c_ptr + offs_cm[:, None] * stride_cm + offs_cn[None, :] * stride_cn
    mask = (offs_cm[:, None] < M) & (offs_cn[None, :] < N)
    tl.store(c_ptrs, c, mask=mask)

# config = {"BLOCK_K": 128, "BLOCK_M": 128, "BLOCK_N": 256, "GROUP_M": 1, "arch": "sm_90", "dtype": "fp8e4m3", "num_ctas": 1, "num_stages": 3, "num_warps": 4}
# arch = sm_90


// ===== COMPILED SASS (sm_90a) =====

	.target	sm_90a

	.elftype	@"ET_EXEC"


//--------------------- .note.nv.tkinfo           --------------------------
	.section	.note.nv.tkinfo,"",@"SHT_NOTE"
	.sectionflags	@"SHF_NOTE_NV_TKINFO"
	.tkinfo
        /*0018*/ 	.word	0x00000002
        /*0030*/ 	.string	""
        /*0030*/ 	.string	"ptxas"
        /*0030*/ 	.string	"Cuda compilation tools, release 13.0, V13.0.88"
        /*0030*/ 	.string	"Build cuda_13.0.r13.0/compiler.36424714_0"
        /*0030*/ 	.string	"-v  -suppress-debug-info  -lineinfo  -arch sm_90a "



//--------------------- .note.nv.cuinfo           --------------------------
	.section	.note.nv.cuinfo,"",@"SHT_NOTE"
	.sectionflags	@"SHF_NOTE_NV_CUINFO"
        /*0018*/ 	.short	0x0002
        /*001a*/ 	.short	0x005a
        /*001c*/ 	.short	0x0082
	.zero		2


//--------------------- .nv.info                  --------------------------
	.section	.nv.info,"",@"SHT_CUDA_INFO"
	.align	4


	//----- nvinfo : EIATTR_REGCOUNT
	.align		4
        /*0000*/ 	.byte	0x04, 0x2f
        /*0002*/ 	.short	(.L_1 - .L_0)
	.align		4
.L_0:
        /*0004*/ 	.word	index@(matmul_kernel)
        /*0008*/ 	.word	0x000000ff


	//----- nvinfo : EIATTR_FRAME_SIZE
	.align		4
.L_1:
        /*000c*/ 	.byte	0x04, 0x11
        /*000e*/ 	.short	(.L_3 - .L_2)
	.align		4
.L_2:
        /*0010*/ 	.word	index@(matmul_kernel)
        /*0014*/ 	.word	0x000010b0


	//----- nvinfo : EIATTR_MIN_STACK_SIZE
	.align		4
.L_3:
        /*0018*/ 	.byte	0x04, 0x12
        /*001a*/ 	.short	(.L_5 - .L_4)
	.align		4
.L_4:
        /*001c*/ 	.word	index@(matmul_kernel)
        /*0020*/ 	.word	0x000010b0
.L_5:


//--------------------- .nv.compat                --------------------------
	.section	.nv.compat,"",@"SHT_CUDA_COMPAT_INFO"
	.align	4
        /*0000*/ 	.byte	0x02, 0x09, 0x01, 0x00, 0x02, 0x02, 0x04, 0x00, 0x02, 0x05, 0x05, 0x00, 0x03, 0x07, 0x01, 0x01
        /*0010*/ 	.byte	0x02, 0x03, 0x00, 0x00, 0x02, 0x06, 0x01, 0x00, 0x04, 0x0b, 0x08, 0x00, 0x00, 0x00, 0x00, 0x00
        /*0020*/ 	.byte	0x00, 0x00, 0x00, 0x00


//--------------------- .nv.info.matmul_kernel    --------------------------
	.section	.nv.info.matmul_kernel,"",@"SHT_CUDA_INFO"
	.sectionflags	@""
	.align	4


	//----- nvinfo : EIATTR_CUDA_API_VERSION
	.align		4
        /*0000*/ 	.byte	0x04, 0x37
        /*0002*/ 	.short	(.L_7 - .L_6)
.L_6:
        /*0004*/ 	.word	0x00000082


	//----- nvinfo : EIATTR_KPARAM_INFO
	.align		4
.L_7:
        /*0008*/ 	.byte	0x04, 0x17
        /*000a*/ 	.short	(.L_9 - .L_8)
.L_8:
        /*000c*/ 	.word	0x00000000
        /*0010*/ 	.short	0x000d
        /*0012*/ 	.short	0x0048
        /*0014*/ 	.byte	0x00, 0xf4, 0x21, 0x00


	//----- nvinfo : EIATTR_KPARAM_INFO
	.align		4
.L_9:
        /*0018*/ 	.byte	0x04, 0x17
        /*001a*/ 	.short	(.L_11 - .L_10)
.L_10:
        /*001c*/ 	.word	0x00000000
        /*0020*/ 	.short	0x000c
        /*0022*/ 	.short	0x0040
        /*0024*/ 	.byte	0x00, 0xf4, 0x21, 0x00


	//----- nvinfo : EIATTR_KPARAM_INFO
	.align		4
.L_11:
        /*0028*/ 	.byte	0x04, 0x17
        /*002a*/ 	.short	(.L_13 - .L_12)
.L_12:
        /*002c*/ 	.word	0x00000000
        /*0030*/ 	.short	0x000b
        /*0032*/ 	.short	0x0038
        /*0034*/ 	.byte	0x00, 0xf0, 0x11, 0x00


	//----- nvinfo : EIATTR_KPARAM_INFO
	.align		4
.L_13:
        /*0038*/ 	.byte	0x04, 0x17
        /*003a*/ 	.short	(.L_15 - .L_14)
.L_14:
        /*003c*/ 	.word	0x00000000
        /*0040*/ 	.short	0x000a
        /*0042*/ 	.short	0x0034
        /*0044*/ 	.byte	0x00, 0xf0, 0x11, 0x00


	//----- nvinfo : EIATTR_KPARAM_INFO
	.align		4
.L_15:
        /*0048*/ 	.byte	0x04, 0x17
        /*004a*/ 	.short	(.L_17 - .L_16)
.L_16:
        /*004c*/ 	.word	0x00000000
        /*0050*/ 	.short	0x0009
        /*0052*/ 	.short	0x0030
        /*0054*/ 	.byte	0x00, 0xf0, 0x11, 0x00


	//----- nvinfo : EIATTR_KPARAM_INFO
	.align		4
.L_17:
        /*0058*/ 	.byte	0x04, 0x17
        /*005a*/ 	.short	(.L_19 - .L_18)
.L_18:
        /*005c*/ 	.word	0x00000000
        /*0060*/ 	.short	0x0008
        /*0062*/ 	.short	0x002c
        /*0064*/ 	.byte	0x00, 0xf0, 0x11, 0x00


	//----- nvinfo : EIATTR_KPARAM_INFO
	.align		4
.L_19:
        /*0068*/ 	.byte	0x04, 0x17
        /*006a*/ 	.short	(.L_21 - .L_20)
.L_20:
        /*006c*/ 	.word	0x00000000
        /*0070*/ 	.short	0x0007
        /*0072*/ 	.short	0x0028
        /*0074*/ 	.byte	0x00, 0xf0, 0x11, 0x00


	//----- nvinfo : EIATTR_KPARAM_INFO
	.align		4
.L_21:
        /*0078*/ 	.byte	0x04, 0x17
        /*007a*/ 	.short	(.L_23 - .L_22)
.L_22:
        /*007c*/ 	.word	0x00000000
        /*0080*/ 	.short	0x0006
        /*0082*/ 	.short	0x0024
        /*0084*/ 	.byte	0x00, 0xf0, 0x11, 0x00


	//----- nvinfo : EIATTR_KPARAM_INFO
	.align		4
.L_23:
        /*0088*/ 	.byte	0x04, 0x17
        /*008a*/ 	.short	(.L_25 - .L_24)
.L_24:
        /*008c*/ 	.word	0x00000000
        /*0090*/ 	.short	0x0005
        /*0092*/ 	.short	0x0020
        /*0094*/ 	.byte	0x00, 0xf0, 0x11, 0x00


	//----- nvinfo : EIATTR_KPARAM_INFO
	.align		4
.L_25:
        /*0098*/ 	.byte	0x04, 0x17
        /*009a*/ 	.short	(.L_27 - .L_26)
.L_26:
        /*009c*/ 	.word	0x00000000
        /*00a0*/ 	.short	0x0004
        /*00a2*/ 	.short	0x001c
        /*00a4*/ 	.byte	0x00, 0xf0, 0x11, 0x00


	//----- nvinfo : EIATTR_KPARAM_INFO
	.align		4
.L_27:
        /*00a8*/ 	.byte	0x04, 0x17
        /*00aa*/ 	.short	(.L_29 - .L_28)
.L_28:
        /*00ac*/ 	.word	0x00000000
        /*00b0*/ 	.short	0x0003
        /*00b2*/ 	.short	0x0018
        /*00b4*/ 	.byte	0x00, 0xf0, 0x11, 0x00


	//----- nvinfo : EIATTR_KPARAM_INFO
	.align		4
.L_29:
        /*00b8*/ 	.byte	0x04, 0x17
        /*00ba*/ 	.short	(.L_31 - .L_30)
.L_30:
        /*00bc*/ 	.word	0x00000000
        /*00c0*/ 	.short	0x0002
        /*00c2*/ 	.short	0x0010
        /*00c4*/ 	.byte	0x00, 0xf4, 0x21, 0x00


	//----- nvinfo : EIATTR_KPARAM_INFO
	.align		4
.L_31:
        /*00c8*/ 	.byte	0x04, 0x17
        /*00ca*/ 	.short	(.L_33 - .L_32)
.L_32:
        /*00cc*/ 	.word	0x00000000
        /*00d0*/ 	.short	0x0001
        /*00d2*/ 	.short	0x0008
        /*00d4*/ 	.byte	0x00, 0xf4, 0x21, 0x00


	//----- nvinfo : EIATTR_KPARAM_INFO
	.align		4
.L_33:
        /*00d8*/ 	.byte	0x04, 0x17
        /*00da*/ 	.short	(.L_35 - .L_34)
.L_34:
        /*00dc*/ 	.word	0x00000000
        /*00e0*/ 	.short	0x0000
        /*00e2*/ 	.short	0x0000
        /*00e4*/ 	.byte	0x00, 0xf4, 0x21, 0x00


	//----- nvinfo : EIATTR_SPARSE_MMA_MASK
	.align		4
.L_35:
        /*00e8*/ 	.byte	0x03, 0x50
        /*00ea*/ 	.short	0x0000


	//----- nvinfo : EIATTR_MAXREG_COUNT
	.align		4
        /*00ec*/ 	.byte	0x03, 0x1b
        /*00ee*/ 	.short	0x00ff


	//----- nvinfo : EIATTR_NUM_BARRIERS
	.align		4
        /*00f0*/ 	.byte	0x02, 0x4c
        /*00f2*/ 	.byte	0x01
	.zero		1


	//----- nvinfo : EIATTR_ANNOTATIONS
	.align		4
        /*00f4*/ 	.byte	0x04, 0x55
        /*00f6*/ 	.short	(.L_37 - .L_36)


	//   ....[0]....
.L_36:
        /*00f8*/ 	.word	0x00000001
        /*00fc*/ 	.byte	0x30, 0x05, 0x00, 0x00, 0x01, 0x00, 0x00, 0x00, 0x60, 0x05, 0x00, 0x00, 0x01, 0x00, 0x00, 0x00
        /* <DEDUP_REMOVED lines=1957> */
        /*7b5c*/ 	.byte	0xf0, 0xe3, 0x02, 0x00


	//----- nvinfo : EIATTR_MERCURY_ISA_VERSION
	.align		4
.L_37:
        /*7b60*/ 	.byte	0x03, 0x5f
        /*7b62*/ 	.short	0x0101


	//----- nvinfo : EIATTR_EXIT_INSTR_OFFSETS
	.align		4
        /*7b64*/ 	.byte	0x04, 0x1c
        /*7b66*/ 	.short	(.L_39 - .L_38)


	//   ....[0]....
.L_38:
        /*7b68*/ 	.word	0x00037440


	//   ....[1]....
        /*7b6c*/ 	.word	0x00037460


	//----- nvinfo : EIATTR_REQNTID
	.align		4
.L_39:
        /*7b70*/ 	.byte	0x04, 0x10
        /*7b72*/ 	.short	(.L_41 - .L_40)
.L_40:
        /*7b74*/ 	.word	0x00000080
        /*7b78*/ 	.word	0x00000001
        /*7b7c*/ 	.word	0x00000001


	//----- nvinfo : EIATTR_CBANK_PARAM_SIZE
	.align		4
.L_41:
        /*7b80*/ 	.byte	0x03, 0x19
        /*7b82*/ 	.short	0x0050


	//----- nvinfo : EIATTR_PARAM_CBANK
	.align		4
        /*7b84*/ 	.byte	0x04, 0x0a
        /*7b86*/ 	.short	(.L_43 - .L_42)
	.align		4
.L_42:
        /*7b88*/ 	.word	index@(.nv.constant0.matmul_kernel)
        /*7b8c*/ 	.short	0x0210
        /*7b8e*/ 	.short	0x0050


	//----- nvinfo : EIATTR_SW_WAR
	.align		4
.L_43:
        /*7b90*/ 	.byte	0x04, 0x36
        /*7b92*/ 	.short	(.L_45 - .L_44)
.L_44:
        /*7b94*/ 	.word	0x00000008
.L_45:


//--------------------- .nv.callgraph             --------------------------
	.section	.nv.callgraph,"",@"SHT_CUDA_CALLGRAPH"
	.align	4
	.sectionentsize	8
	.align		4
        /*0000*/ 	.word	0x00000000
	.align		4
        /*0004*/ 	.word	0xffffffff
	.align		4
        /*0008*/ 	.word	0x00000000
	.align		4
        /*000c*/ 	.word	0xfffffffe
	.align		4
        /*0010*/ 	.word	0x00000000
	.align		4
        /*0014*/ 	.word	0xfffffffd
	.align		4
        /*0018*/ 	.word	0x00000000
	.align		4
        /*001c*/ 	.word	0xfffffffc


//--------------------- .text.matmul_kernel       --------------------------
	.section	.text.matmul_kernel,"ax",@progbits
	.align	128
        .global         matmul_kernel
        .type           matmul_kernel,@function
        .size           matmul_kernel,(.L_x_4 - matmul_kernel)
        .other          matmul_kernel,@"STO_CUDA_ENTRY STV_DEFAULT"
matmul_kernel:
.text.matmul_kernel:
[----:B------:R-:W0:Y:S08]  /*0000*/  LDC R1, c[0x0][0x28] ;  /* 0x00000a00ff017b82 */ /* 0x000e300000000800 */
[----:B------:R-:W1:Y:S01]  /*0010*/  LDC.64 R124, c[0x0][0x228] ;  /* 0x00008a00ff7c7b82 */ /* 0x000e620000000a00 */
[----:B------:R-:W2:Y:S01]  /*0020*/  S2R R5, SR_CTAID.X ;  /* 0x0000000000057919 */ /* 0x000ea20000002500 */
[----:B0-----:R-:W-:Y:S01]  /*0030*/  VIADD R1, R1, 0xffffef50 ;  /* 0xffffef5001017836 */ /* 0x001fe20000000000 */
[----:B------:R-:W-:Y:S01]  /*0040*/  UMOV UR8, 0x400 ;  /* 0x0000040000087882 */ /* 0x000fe20000000000 */
[----:B------:R-:W-:Y:S01]  /*0050*/  ULDC.64 UR16, c[0x0][0x208] ;  /* 0x0000820000107ab9 */ /* 0x000fe20000000a00 */
[----:B------:R-:W0:Y:S03]  /*0060*/  S2R R240, SR_TID.X ;  /* 0x0000000000f07919 */ /* 0x000e260000002100 */
[----:B------:R-:W3:Y:S01]  /*0070*/  S2UR UR4, SR_CgaCtaId ;  /* 0x00000000000479c3 */ /* 0x000ee20000008800 */
[----:B-1----:R-:W-:-:S05]  /*0080*/  VIADD R0, R125, 0xff ;  /* 0x000000ff7d007836 */ /* 0x002fca0000000000 */
[----:B------:R-:W-:Y:S01]  /*0090*/  SHF.R.S32.HI R3, RZ, 0x1f, R0 ;  /* 0x0000001fff037819 */ /* 0x000fe20000011400 */
[----:B---3--:R-:W-:-:S03]  /*00a0*/  ULEA UR8, UR4, UR8, 0x18 ;  /* 0x0000000804087291 */ /* 0x008fc6000f8ec03f */
[----:B------:R-:W-:Y:S02]  /*00b0*/  LEA.HI R3, R3, R0, RZ, 0x8 ;  /* 0x0000000003037211 */ /* 0x000fe400078f40ff */
[----:B--2---:R-:W-:Y:S02]  /*00c0*/  IABS R8, R5 ;  /* 0x0000000500087213 */ /* 0x004fe40000000000 */
[----:B------:R-:W-:Y:S02]  /*00d0*/  SHF.R.S32.HI R4, RZ, 0x8, R3 ;  /* 0x00000008ff047819 */ /* 0x000fe40000011403 */
[----:B0-----:R-:W-:Y:S02]  /*00e0*/  LOP3.LUT R12, R240, 0x7f, RZ, 0xc0, !PT ;  /* 0x0000007ff00c7812 */ /* 0x001fe400078ec0ff */
[-C--:B------:R-:W-:Y:S02]  /*00f0*/  IABS R7, R4.reuse ;  /* 0x0000000400077213 */ /* 0x080fe40000000000 */
[----:B------:R-:W-:-:S02]  /*0100*/  IABS R10, R4 ;  /* 0x00000004000a7213 */ /* 0x000fc40000000000 */
[----:B------:R-:W0:Y:S08]  /*0110*/  I2F.RP R0, R7 ;  /* 0x0000000700007306 */ /* 0x000e300000209400 */
[----:B0-----:R-:W0:Y:S02]  /*0120*/  MUFU.RCP R0, R0 ;  /* 0x0000000000007308 */ /* 0x001e240000001000 */
[----:B0-----:R-:W-:-:S02]  /*0130*/  VIADD R2, R0, 0xffffffe ;  /* 0x0ffffffe00027836 */ /* 0x001fc40000000000 */
[----:B------:R-:W-:-:S04]  /*0140*/  IMAD.MOV R0, RZ, RZ, -R10 ;  /* 0x000000ffff007224 */ /* 0x000fc800078e0a0a */
[----:B------:R0:W1:Y:S02]  /*0150*/  F2I.FTZ.U32.TRUNC.NTZ R3, R2 ;  /* 0x0000000200037305 */ /* 0x000064000021f000 */
[----:B0-----:R-:W-:Y:S02]  /*0160*/  IMAD.MOV.U32 R2, RZ, RZ, RZ ;  /* 0x000000ffff027224 */ /* 0x001fe400078e00ff */
[----:B-1----:R-:W-:-:S04]  /*0170*/  IMAD.MOV R6, RZ, RZ, -R3 ;  /* 0x000000ffff067224 */ /* 0x002fc800078e0a03 */
[----:B------:R-:W-:Y:S02]  /*0180*/  IMAD R9, R6, R7, RZ ;  /* 0x0000000706097224 */ /* 0x000fe400078e02ff */
[----:B------:R-:W-:Y:S02]  /*0190*/  IMAD.MOV.U32 R6, RZ, RZ, R8 ;  /* 0x000000ffff067224 */ /* 0x000fe400078e0008 */
[----:B------:R-:W-:-:S06]  /*01a0*/  IMAD.HI.U32 R3, R3, R9, R2 ;  /* 0x0000000903037227 */ /* 0x000fcc00078e0002 */
[----:B------:R-:W-:-:S04]  /*01b0*/  IMAD.HI.U32 R3, R3, R6, RZ ;  /* 0x0000000603037227 */ /* 0x000fc800078e00ff */
[----:B------:R-:W-:-:S05]  /*01c0*/  IMAD R0, R3, R0, R6 ;  /* 0x0000000003007224 */ /* 0x000fca00078e0206 */
[----:B------:R-:W-:-:S13]  /*01d0*/  ISETP.GT.U32.AND P1, PT, R7, R0, PT ;  /* 0x000000000700720c */ /* 0x000fda0003f24070 */
[----:B------:R-:W-:Y:S02]  /*01e0*/  @!P1 IMAD.IADD R0, R0, 0x1, -R7 ;  /* 0x0000000100009824 */ /* 0x000fe400078e0a07 */
[----:B------:R-:W-:Y:S01]  /*01f0*/  @!P1 VIADD R3, R3, 0x1 ;  /* 0x0000000103039836 */ /* 0x000fe20000000000 */
[----:B------:R-:W-:Y:S02]  /*0200*/  ISETP.NE.AND P1, PT, R4, RZ, PT ;  /* 0x000000ff0400720c */ /* 0x000fe40003f25270 */
[----:B------:R-:W-:Y:S02]  /*0210*/  ISETP.GE.U32.AND P0, PT, R0, R7, PT ;  /* 0x000000070000720c */ /* 0x000fe40003f06070 */
[----:B------:R-:W-:-:S04]  /*0220*/  LOP3.LUT R0, R5, R4, RZ, 0x3c, !PT ;  /* 0x0000000405007212 */ /* 0x000fc800078e3cff */
[----:B------:R-:W-:Y:S01]  /*0230*/  ISETP.GE.AND P2, PT, R0, RZ, PT ;  /* 0x000000ff0000720c */ /* 0x000fe20003f46270 */
[----:B------:R-:W-:-:S06]  /*0240*/  VIADD R0, R124, 0x7f ;  /* 0x0000007f7c007836 */ /* 0x000fcc0000000000 */
[----:B------:R-:W-:-:S04]  /*0250*/  @P0 VIADD R3, R3, 0x1 ;  /* 0x0000000103030836 */ /* 0x000fc80000000000 */
[----:B------:R-:W-:Y:S01]  /*0260*/  IMAD.MOV.U32 R8, RZ, RZ, R3 ;  /* 0x000000ffff087224 */ /* 0x000fe200078e0003 */
[----:B------:R-:W-:-:S03]  /*0270*/  SHF.R.S32.HI R3, RZ, 0x1f, R0 ;  /* 0x0000001fff037819 */ /* 0x000fc60000011400 */
[----:B------:R-:W-:Y:S01]  /*0280*/  @!P2 IMAD.MOV R8, RZ, RZ, -R8 ;  /* 0x000000ffff08a224 */ /* 0x000fe200078e0a08 */
[----:B------:R-:W-:Y:S02]  /*0290*/  LEA.HI R3, R3, R0, RZ, 0x7 ;  /* 0x0000000003037211 */ /* 0x000fe400078f38ff */
[----:B------:R-:W-:-:S04]  /*02a0*/  @!P1 LOP3.LUT R8, RZ, R4, RZ, 0x33, !PT ;  /* 0x00000004ff089212 */ /* 0x000fc800078e33ff */
[----:B------:R-:W-:Y:S01]  /*02b0*/  LEA.HI.SX32 R3, R3, -R8, 0x19 ;  /* 0x8000000803037211 */ /* 0x000fe200078fcaff */
[----:B------:R-:W-:-:S03]  /*02c0*/  IMAD.MOV R6, RZ, RZ, -R8 ;  /* 0x000000ffff067224 */ /* 0x000fc600078e0a08 */
[----:B------:R-:W-:Y:S01]  /*02d0*/  VIMNMX R9, R3, 0x1, PT ;  /* 0x0000000103097848 */ /* 0x000fe20003fe0100 */
[----:B------:R-:W-:-:S03]  /*02e0*/  IMAD R6, R4, R6, R5 ;  /* 0x0000000604067224 */ /* 0x000fc600078e0205 */
[-C--:B------:R-:W-:Y:S02]  /*02f0*/  IABS R7, R9.reuse ;  /* 0x0000000900077213 */ /* 0x080fe40000000000 */
[----:B------:R-:W-:Y:S02]  /*0300*/  IABS R11, R9 ;  /* 0x00000009000b7213 */ /* 0x000fe40000000000 */
[----:B------:R-:W0:Y:S08]  /*0310*/  I2F.RP R0, R7 ;  /* 0x0000000700007306 */ /* 0x000e300000209400 */
[----:B0-----:R-:W0:Y:S02]  /*0320*/  MUFU.RCP R0, R0 ;  /* 0x0000000000007308 */ /* 0x001e240000001000 */
[----:B0-----:R-:W-:-:S02]  /*0330*/  VIADD R2, R0, 0xffffffe ;  /* 0x0ffffffe00027836 */ /* 0x001fc40000000000 */
[----:B------:R-:W-:-:S04]  /*0340*/  IMAD.MOV R0, RZ, RZ, -R11 ;  /* 0x000000ffff007224 */ /* 0x000fc800078e0a0b */
[----:B------:R0:W1:Y:S02]  /*0350*/  F2I.FTZ.U32.TRUNC.NTZ R3, R2 ;  /* 0x0000000200037305 */ /* 0x000064000021f000 */
[----:B0-----:R-:W-:Y:S02]  /*0360*/  IMAD.MOV.U32 R2, RZ, RZ, RZ ;  /* 0x000000ffff027224 */ /* 0x001fe400078e00ff */
[----:B-1----:R-:W-:-:S04]  /*0370*/  IMAD.MOV R10, RZ, RZ, -R3 ;  /* 0x000000ffff0a7224 */ /* 0x002fc800078e0a03 */
[----:B------:R-:W-:Y:S01]  /*0380*/  IMAD.MOV.U32 R4, RZ, RZ, R10 ;  /* 0x000000ffff047224 */ /* 0x000fe200078e000a */
[----:B------:R-:W-:-:S03]  /*0390*/  IABS R10, R6 ;  /* 0x00000006000a7213 */ /* 0x000fc60000000000 */
[----:B------:R-:W-:Y:S02]  /*03a0*/  IMAD R5, R4, R7, RZ ;  /* 0x0000000704057224 */ /* 0x000fe400078e02ff */
[----:B------:R-:W-:Y:S02]  /*03b0*/  IMAD.MOV.U32 R4, RZ, RZ, R10 ;  /* 0x000000ffff047224 */ /* 0x000fe400078e000a */
[----:B------:R-:W-:Y:S02]  /*03c0*/  IMAD.HI.U32 R3, R3, R5, R2 ;  /* 0x0000000503037227 */ /* 0x000fe400078e0002 */
[----:B------:R-:W0:Y:S04]  /*03d0*/  LDC R2, c[0x0][0x230] ;  /* 0x00008c00ff027b82 */ /* 0x000e280000000800 */
[----:B------:R-:W-:-:S04]  /*03e0*/  IMAD.HI.U32 R3, R3, R4, RZ ;  /* 0x0000000403037227 */ /* 0x000fc800078e00ff */
[----:B------:R-:W-:-:S05]  /*03f0*/  IMAD R0, R3, R0, R4 ;  /* 0x0000000003007224 */ /* 0x000fca00078e0204 */
[----:B------:R-:W-:Y:S01]  /*0400*/  ISETP.GT.U32.AND P1, PT, R7, R0, PT ;  /* 0x000000000700720c */ /* 0x000fe20003f24070 */
[----:B0-----:R-:W-:-:S12]  /*0410*/  VIADD R13, R2, 0x7f ;  /* 0x0000007f020d7836 */ /* 0x001fd80000000000 */
[----:B------:R-:W-:Y:S02]  /*0420*/  @!P1 IMAD.IADD R0, R0, 0x1, -R7 ;  /* 0x0000000100009824 */ /* 0x000fe400078e0a07 */
[----:B------:R-:W-:Y:S01]  /*0430*/  @!P1 VIADD R3, R3, 0x1 ;  /* 0x0000000103039836 */ /* 0x000fe20000000000 */
[----:B------:R-:W-:Y:S02]  /*0440*/  ISETP.NE.AND P1, PT, R9, RZ, PT ;  /* 0x000000ff0900720c */ /* 0x000fe40003f25270 */
[----:B------:R-:W-:Y:S02]  /*0450*/  ISETP.GE.U32.AND P0, PT, R0, R7, PT ;  /* 0x000000070000720c */ /* 0x000fe40003f06070 */
[----:B------:R-:W-:-:S04]  /*0460*/  LOP3.LUT R0, R6, R9, RZ, 0x3c, !PT ;  /* 0x0000000906007212 */ /* 0x000fc800078e3cff */
[----:B------:R-:W-:-:S07]  /*0470*/  ISETP.GE.AND P2, PT, R0, RZ, PT ;  /* 0x000000ff0000720c */ /* 0x000fce0003f46270 */
[----:B------:R-:W-:Y:S01]  /*0480*/  @P0 VIADD R3, R3, 0x1 ;  /* 0x0000000103030836 */ /* 0x000fe20000000000 */
[----:B------:R-:W-:-:S05]  /*0490*/  ISETP.GT.AND P0, PT, R13, 0x7f, PT ;  /* 0x0000007f0d00780c */ /* 0x000fca0003f04270 */
[----:B------:R-:W-:Y:S01]  /*04a0*/  @!P2 IMAD.MOV R3, RZ, RZ, -R3 ;  /* 0x000000ffff03a224 */ /* 0x000fe200078e0a03 */
[----:B------:R-:W-:-:S05]  /*04b0*/  @!P1 LOP3.LUT R3, RZ, R9, RZ, 0x33, !PT ;  /* 0x00000009ff039212 */ /* 0x000fca00078e33ff */
[----:B------:R-:W-:-:S04]  /*04c0*/  IMAD.MOV R0, RZ, RZ, -R3 ;  /* 0x000000ffff007224 */ /* 0x000fc800078e0a03 */
[----:B------:R-:W-:-:S04]  /*04d0*/  IMAD R0, R9, R0, R6 ;  /* 0x0000000009007224 */ /* 0x000fc800078e0206 */
[----:B------:R-:W-:Y:S02]  /*04e0*/  IMAD.IADD R4, R8, 0x1, R0 ;  /* 0x0000000108047824 */ /* 0x000fe400078e0200 */
[----:B------:R-:W-:-:S04]  /*04f0*/  IMAD.SHL.U32 R0, R3, 0x100, RZ ;  /* 0x0000010003007824 */ /* 0x000fc800078e00ff */
[C---:B------:R-:W-:Y:S02]  /*0500*/  VIADD R3, R0.reuse, 0x1 ;  /* 0x0000000100037836 */ /* 0x040fe40000000000 */
[C---:B------:R-:W-:Y:S02]  /*0510*/  VIADD R2, R0.reuse, 0x2 ;  /* 0x0000000200027836 */ /* 0x040fe40000000000 */
[C---:B------:R-:W-:Y:S01]  /*0520*/  VIADD R5, R0.reuse, 0x3 ;  /* 0x0000000300057836 */ /* 0x040fe20000000000 */
[----:B------:R0:W-:Y:S01]  /*0530*/  STL [R1+0x64], R3 ;  /* 0x0000640301007387 */ /* 0x0001e20000100800 */
[C---:B------:R-:W-:Y:S02]  /*0540*/  VIADD R252, R0.reuse, 0xf ;  /* 0x0000000f00fc7836 */ /* 0x040fe40000000000 */
[C---:B------:R-:W-:Y:S01]  /*0550*/  VIADD R248, R0.reuse, 0x10 ;  /* 0x0000001000f87836 */ /* 0x040fe20000000000 */
[----:B------:R1:W-:Y:S01]  /*0560*/  STL [R1+0x60], R2 ;  /* 0x0000600201007387 */ /* 0x0003e20000100800 */
[----:B------:R-:W-:-:S02]  /*0570*/  VIADD R247, R0, 0x11 ;  /* 0x0000001100f77836 */ /* 0x000fc40000000000 */
[C---:B------:R-:W-:Y:S01]  /*0580*/  VIADD R249, R0.reuse, 0x12 ;  /* 0x0000001200f97836 */ /* 0x040fe20000000000 */
[----:B------:R2:W-:Y:S01]  /*0590*/  STL [R1+0x5c], R5 ;  /* 0x00005c0501007387 */ /* 0x0005e20000100800 */
[C---:B------:R-:W-:Y:S02]  /*05a0*/  VIADD R246, R0.reuse, 0x13 ;  /* 0x0000001300f67836 */ /* 0x040fe40000000000 */
[C---:B0-----:R-:W-:Y:S02]  /*05b0*/  VIADD R3, R0.reuse, 0x4 ;  /* 0x0000000400037836 */ /* 0x041fe40000000000 */
[C---:B------:R-:W-:Y:S02]  /*05c0*/  VIADD R245, R0.reuse, 0x14 ;  /* 0x0000001400f57836 */ /* 0x040fe40000000000 */
[C---:B-1----:R-:W-:Y:S01]  /*05d0*/  VIADD R2, R0.reuse, 0x5 ;  /* 0x0000000500027836 */ /* 0x042fe20000000000 */
[----:B------:R0:W-:Y:S01]  /*05e0*/  STL [R1+0x58], R3 ;  /* 0x0000580301007387 */ /* 0x0001e20000100800 */
[----:B------:R-:W-:-:S02]  /*05f0*/  VIADD R244, R0, 0x15 ;  /* 0x0000001500f47836 */ /* 0x000fc40000000000 */
[C---:B--2---:R-:W-:Y:S01]  /*0600*/  VIADD R5, R0.reuse, 0x6 ;  /* 0x0000000600057836 */ /* 0x044fe20000000000 */
[----:B------:R1:W-:Y:S01]  /*0610*/  STL [R1+0x54], R2 ;  /* 0x0000540201007387 */ /* 0x0003e20000100800 */
[C---:B------:R-:W-:Y:S02]  /*0620*/  VIADD R6, R0.reuse, 0x17 ;  /* 0x0000001700067836 */ /* 0x040fe40000000000 */
[C---:B------:R-:W-:Y:S01]  /*0630*/  VIADD R7, R0.reuse, 0x18 ;  /* 0x0000001800077836 */ /* 0x040fe20000000000 */
[----:B------:R2:W-:Y:S01]  /*0640*/  STL [R1+0x50], R5 ;  /* 0x0000500501007387 */ /* 0x0005e20000100800 */
[C---:B------:R-:W-:Y:S02]  /*0650*/  VIADD R8, R0.reuse, 0x19 ;  /* 0x0000001900087836 */ /* 0x040fe40000000000 */
[C---:B0-----:R-:W-:Y:S02]  /*0660*/  VIADD R3, R0.reuse, 0x7 ;  /* 0x0000000700037836 */ /* 0x041fe40000000000 */
[----:B------:R-:W-:-:S02]  /*0670*/  VIADD R228, R0, 0x1a ;  /* 0x0000001a00e47836 */ /* 0x000fc40000000000 */
[C---:B-1----:R-:W-:Y:S01]  /*0680*/  VIADD R2, R0.reuse, 0x8 ;  /* 0x0000000800027836 */ /* 0x042fe20000000000 */
[----:B------:R0:W-:Y:S01]  /*0690*/  STL [R1+0x4c], R3 ;  /* 0x00004c0301007387 */ /* 0x0001e20000100800 */
[C---:B------:R-:W-:Y:S02]  /*06a0*/  VIADD R227, R0.reuse, 0x1b ;  /* 0x0000001b00e37836 */ /* 0x040fe40000000000 */
[C---:B--2---:R-:W-:Y:S01]  /*06b0*/  VIADD R5, R0.reuse, 0x9 ;  /* 0x0000000900057836 */ /* 0x044fe20000000000 */
[----:B------:R1:W-:Y:S01]  /*06c0*/  STL [R1+0x48], R2 ;  /* 0x0000480201007387 */ /* 0x0003e20000100800 */
[C---:B------:R-:W-:Y:S02]  /*06d0*/  VIADD R226, R0.reuse, 0x1c ;  /* 0x0000001c00e27836 */ /* 0x040fe40000000000 */
[C---:B------:R-:W-:Y:S01]  /*06e0*/  VIADD R224, R0.reuse, 0x1d ;  /* 0x0000001d00e07836 */ /* 0x040fe20000000000 */
[----:B------:R2:W-:Y:S01]  /*06f0*/  STL [R1+0x44], R5 ;  /* 0x0000440501007387 */ /* 0x0005e20000100800 */
[----:B------:R-:W-:-:S02]  /*0700*/  VIADD R229, R0, 0x1e ;  /* 0x0000001e00e57836 */ /* 0x000fc40000000000 */
[C---:B0-----:R-:W-:Y:S02]  /*0710*/  VIADD R3, R0.reuse, 0xa ;  /* 0x0000000a00037836 */ /* 0x041fe40000000000 */
[C---:B------:R-:W-:Y:S02]  /*0720*/  VIADD R225, R0.reuse, 0x1f ;  /* 0x0000001f00e17836 */ /* 0x040fe40000000000 */
[C---:B-1----:R-:W-:Y:S01]  /*0730*/  VIADD R2, R0.reuse, 0xb ;  /* 0x0000000b00027836 */ /* 0x042fe20000000000 */
[----:B------:R0:W-:Y:S01]  /*0740*/  STL [R1+0x40], R3 ;  /* 0x0000400301007387 */ /* 0x0001e20000100800 */
[C---:B------:R-:W-:Y:S02]  /*0750*/  VIADD R223, R0.reuse, 0x20 ;  /* 0x0000002000df7836 */ /* 0x040fe40000000000 */
[C---:B--2---:R-:W-:Y:S01]  /*0760*/  VIADD R5, R0.reuse, 0xc ;  /* 0x0000000c00057836 */ /* 0x044fe20000000000 */
        /* <DEDUP_REMOVED lines=8> */
[----:B------:R-:W-:Y:S01]  /*07f0*/  STL [R1+0x24], R3 ;  /* 0x0000240301007387 */ /* 0x000fe20000100800 */
[----:B------:R-:W-:-:S02]  /*0800*/  VIADD R219, R0, 0x25 ;  /* 0x0000002500db7836 */ /* 0x000fc40000000000 */
[----:B--2---:R-:W-:Y:S01]  /*0810*/  IMAD R5, R4, 0x80, R12 ;  /* 0x0000008004057824 */ /* 0x004fe200078e020c */
[----:B------:R0:W-:Y:S01]  /*0820*/  STL [R1+0x20], R2 ;  /* 0x0000200201007387 */ /* 0x0001e20000100800 */
[C---:B------:R-:W-:Y:S02]  /*0830*/  VIADD R216, R0.reuse, 0x26 ;  /* 0x0000002600d87836 */ /* 0x040fe40000000000 */
[C---:B------:R-:W-:Y:S01]  /*0840*/  VIADD R215, R0.reuse, 0x27 ;  /* 0x0000002700d77836 */ /* 0x040fe20000000000 */
[----:B------:R1:W-:Y:S01]  /*0850*/  STL [R1+0xe28], R5 ;  /* 0x000e280501007387 */ /* 0x0003e20000100800 */
[C---:B------:R-:W-:Y:S02]  /*0860*/  VIADD R214, R0.reuse, 0x28 ;  /* 0x0000002800d67836 */ /* 0x040fe40000000000 */
[C---:B------:R-:W-:Y:S02]  /*0870*/  VIADD R213, R0.reuse, 0x29 ;  /* 0x0000002900d57836 */ /* 0x040fe40000000000 */
[----:B------:R-:W-:-:S02]  /*0880*/  VIADD R211, R0, 0x2a ;  /* 0x0000002a00d37836 */ /* 0x000fc40000000000 */
[C---:B0-----:R-:W-:Y:S02]  /*0890*/  VIADD R2, R0.reuse, 0x16 ;  /* 0x0000001600027836 */ /* 0x041fe40000000000 */
[C---:B------:R-:W-:Y:S02]  /*08a0*/  VIADD R212, R0.reuse, 0x2b ;  /* 0x0000002b00d47836 */ /* 0x040fe40000000000 */
[C---:B------:R-:W-:Y:S02]  /*08b0*/  VIADD R210, R0.reuse, 0x2c ;  /* 0x0000002c00d27836 */ /* 0x040fe40000000000 */
[C---:B------:R-:W-:Y:S02]  /*08c0*/  VIADD R208, R0.reuse, 0x2d ;  /* 0x0000002d00d07836 */ /* 0x040fe40000000000 */
[C---:B------:R-:W-:Y:S02]  /*08d0*/  VIADD R209, R0.reuse, 0x2e ;  /* 0x0000002e00d17836 */ /* 0x040fe40000000000 */
[----:B------:R-:W-:-:S02]  /*08e0*/  VIADD R207, R0, 0x2f ;  /* 0x0000002f00cf7836 */ /* 0x000fc40000000000 */
[C---:B------:R-:W-:Y:S02]  /*08f0*/  VIADD R217, R0.reuse, 0x30 ;  /* 0x0000003000d97836 */ /* 0x040fe40000000000 */
        /* <DEDUP_REMOVED lines=206> */
[----:B------:R-:W-:Y:S01]  /*15e0*/  VIADD R243, R0, 0xff ;  /* 0x000000ff00f37836 */ /* 0x000fe20000000000 */
[----:B-1----:R-:W-:Y:S06]  /*15f0*/  @P0 BRA `(.L_x_0) ;  /* 0x0000000c000c0947 */ /* 0x002fec0003800000 */
[----:B------:R-:W-:Y:S01]  /*1600*/  IMAD.SHL.U32 R2, R240, 0x10, RZ ;  /* 0x00000010f0027824 */ /* 0x000fe200078e00ff */
[----:B------:R1:W-:Y:S01]  /*1610*/  STL [R1], RZ ;  /* 0x000000ff01007387 */ /* 0x0003e20000100800 */
[----:B------:R-:W-:Y:S02]  /*1620*/  CS2R R24, SRZ ;  /* 0x0000000000187805 */ /* 0x000fe4000001ff00 */
[----:B------:R-:W-:Y:S02]  /*1630*/  CS2R R26, SRZ ;  /* 0x00000000001a7805 */ /* 0x000fe4000001ff00 */
[----:B------:R-:W-:Y:S01]  /*1640*/  CS2R R28, SRZ ;  /* 0x00000000001c7805 */ /* 0x000fe2000001ff00 */
[----:B------:R1:W-:Y:S01]  /*1650*/  STL [R1+0xe24], R2 ;  /* 0x000e240201007387 */ /* 0x0003e20000100800 */
[----:B------:R-:W-:Y:S02]  /*1660*/  CS2R R30, SRZ ;  /* 0x00000000001e7805 */ /* 0x000fe4000001ff00 */
[----:B------:R-:W-:-:S02]  /*1670*/  CS2R R32, SRZ ;  /* 0x0000000000207805 */ /* 0x000fc4000001ff00 */
[----:B------:R-:W-:Y:S01]  /*1680*/  CS2R R34, SRZ ;  /* 0x0000000000227805 */ /* 0x000fe2000001ff00 */
[----:B------:R1:W-:Y:S01]  /*1690*/  STL [R1+0x4], RZ ;  /* 0x000004ff01007387 */ /* 0x0003e20000100800 */
[----:B------:R-:W-:Y:S02]  /*16a0*/  CS2R R36, SRZ ;  /* 0x0000000000247805 */ /* 0x000fe4000001ff00 */
[----:B------:R-:W-:Y:S02]  /*16b0*/  CS2R R38, SRZ ;  /* 0x0000000000267805 */ /* 0x000fe4000001ff00 */
[----:B------:R-:W-:Y:S01]  /*16c0*/  CS2R R40, SRZ ;  /* 0x0000000000287805 */ /* 0x000fe2000001ff00 */
[----:B------:R1:W-:Y:S01]  /*16d0*/  STL [R1+0x8], RZ ;  /* 0x000008ff01007387 */ /* 0x0003e20000100800 */
        /* <DEDUP_REMOVED lines=72> */
[----:B------:R-:W-:-:S03]  /*1b60*/  CS2R R150, SRZ ;  /* 0x0000000000967805 */ /* 0x000fc6000001ff00 */
[----:B------:R1:W-:Y:S04]  /*1b70*/  STL [R1+0x54], RZ ;  /* 0x000054ff01007387 */ /* 0x0003e80000100800 */
        /* <DEDUP_REMOVED lines=105> */
[----:B------:R1:W-:Y:S01]  /*2210*/  STL [R1+0x1fc], RZ ;  /* 0x0001fcff01007387 */ /* 0x0003e20000100800 */
[----:B------:R-:W-:Y:S05]  /*2220*/  BRA `(.L_x_1) ;  /* 0x000002b000587947 */ /* 0x000fea0003800000 */
.L_x_0:
[----:B------:R-:W-:Y:S01]  /*2230*/  IABS R240, R124 ;  /* 0x0000007c00f07213 */ /* 0x000fe20000000000 */
[----:B------:R0:W-:Y:S01]  /*2240*/  STL [R1+0xe68], R125 ;  /* 0x000e687d01007387 */ /* 0x0001e20000100800 */
[----:B------:R-:W-:Y:S01]  /*2250*/  IABS R3, R125 ;  /* 0x0000007d00037213 */ /* 0x000fe20000000000 */
[----:B------:R-:W-:Y:S01]  /*2260*/  ULDC UR9, c[0x0][0x23c] ;  /* 0x00008f0000097ab9 */ /* 0x000fe20000000800 */
[----:B------:R-:W1:Y:S01]  /*2270*/  I2F.RP R4, R240 ;  /* 0x000000f000047306 */ /* 0x000e620000209400 */
[----:B------:R-:W-:Y:S01]  /*2280*/  IABS R251, R242 ;  /* 0x000000f200fb7213 */ /* 0x000fe20000000000 */
[----:B------:R-:W-:Y:S01]  /*2290*/  ULDC.64 UR4, c[0x0][0x218] ;  /* 0x0000860000047ab9 */ /* 0x000fe20000000a00 */
[----:B------:R-:W-:Y:S01]  /*22a0*/  ISETP.GE.AND P2, PT, R243, RZ, PT ;  /* 0x000000fff300720c */ /* 0x000fe20003f46270 */
[----:B------:R-:W-:Y:S01]  /*22b0*/  ULDC.64 UR6, c[0x0][0x210] ;  /* 0x0000840000067ab9 */ /* 0x000fe20000000a00 */
[----:B------:R-:W-:Y:S01]  /*22c0*/  ISETP.GE.AND P6, PT, R241, RZ, PT ;  /* 0x000000fff100720c */ /* 0x000fe20003fc6270 */
[----:B0-----:R-:W-:-:S02]  /*22d0*/  IMAD.MOV.U32 R125, RZ, RZ, R5 ;  /* 0x000000ffff7d7224 */ /* 0x001fc400078e0005 */
[----:B------:R-:W0:Y:S01]  /*22e0*/  I2F.RP R10, R3 ;  /* 0x00000003000a7306 */ /* 0x000e220000209400 */
[----:B------:R-:W-:-:S07]  /*22f0*/  ISETP.GE.AND P3, PT, R242, RZ, PT ;  /* 0x000000fff200720c */ /* 0x000fce0003f66270 */
[----:B-1----:R-:W1:Y:S08]  /*2300*/  MUFU.RCP R4, R4 ;  /* 0x0000000400047308 */ /* 0x002e700000001000 */
[----:B0-----:R-:W0:Y:S01]  /*2310*/  MUFU.RCP R10, R10 ;  /* 0x0000000a000a7308 */ /* 0x001e220000001000 */
[----:B-1----:R-:W-:-:S07]  /*2320*/  VIADD R4, R4, 0xffffffe ;  /* 0x0ffffffe04047836 */ /* 0x002fce0000000000 */
[----:B------:R-:W1:Y:S01]  /*2330*/  F2I.FTZ.U32.TRUNC.NTZ R5, R4 ;  /* 0x0000000400057305 */ /* 0x000e62000021f000 */
[----:B0-----:R-:W-:-:S07]  /*2340*/  VIADD R10, R10, 0xffffffe ;  /* 0x0ffffffe0a0a7836 */ /* 0x001fce0000000000 */
[----:B------:R0:W2:Y:S01]  /*2350*/  F2I.FTZ.U32.TRUNC.NTZ R11, R10 ;  /* 0x0000000a000b7305 */ /* 0x0000a2000021f000 */
[----:B-1----:R-:W-:Y:S01]  /*2360*/  IMAD.MOV R4, RZ, RZ, -R5 ;  /* 0x000000ffff047224 */ /* 0x002fe200078e0a05 */
[----:B0-----:R-:W-:-:S03]  /*2370*/  IABS R10, R125 ;  /* 0x0000007d000a7213 */ /* 0x001fc60000000000 */
[----:B------:R-:W-:Y:S02]  /*2380*/  IMAD R250, R4, R240, RZ ;  /* 0x000000f004fa7224 */ /* 0x000fe400078e02ff */
[----:B------:R-:W-:-:S04]  /*2390*/  IMAD.MOV.U32 R4, RZ, RZ, RZ ;  /* 0x000000ffff047224 */ /* 0x000fc800078e00ff */
[----:B------:R-:W-:-:S04]  /*23a0*/  IMAD.HI.U32 R250, R5, R250, R4 ;  /* 0x000000fa05fa7227 */ /* 0x000fc800078e0004 */
[----:B--2---:R-:W-:Y:S02]  /*23b0*/  IMAD.MOV R4, RZ, RZ, -R11 ;  /* 0x000000ffff047224 */ /* 0x004fe400078e0a0b */
[----:B------:R-:W-:-:S04]  /*23c0*/  IMAD.HI.U32 R250, R250, R10, RZ ;  /* 0x0000000afafa7227 */ /* 0x000fc800078e00ff */
[----:B------:R-:W-:Y:S02]  /*23d0*/  IMAD.MOV R250, RZ, RZ, -R250 ;  /* 0x000000fffffa7224 */ /* 0x000fe400078e0afa */
[----:B------:R-:W-:Y:S02]  /*23e0*/  IMAD R5, R4, R3, RZ ;  /* 0x0000000304057224 */ /* 0x000fe400078e02ff */
[----:B------:R-:W-:Y:S01]  /*23f0*/  IMAD R4, R240, R250, R10 ;  /* 0x000000faf0047224 */ /* 0x000fe200078e020a */
[----:B------:R-:W-:Y:S01]  /*2400*/  IABS R250, R243 ;  /* 0x000000f300fa7213 */ /* 0x000fe20000000000 */
[----:B------:R-:W-:-:S03]  /*2410*/  IMAD.MOV.U32 R10, RZ, RZ, RZ ;  /* 0x000000ffff0a7224 */ /* 0x000fc600078e00ff */
[----:B------:R-:W-:Y:S01]  /*2420*/  ISETP.GT.U32.AND P0, PT, R240, R4, PT ;  /* 0x00000004f000720c */ /* 0x000fe20003f04070 */
[----:B------:R-:W-:Y:S01]  /*2430*/  IMAD.HI.U32 R5, R11, R5, R10 ;  /* 0x000000050b057227 */ /* 0x000fe200078e000a */
[----:B------:R-:W-:-:S03]  /*2440*/  IABS R10, R241 ;  /* 0x000000f1000a7213 */ /* 0x000fc60000000000 */
[----:B------:R-:W-:Y:S02]  /*2450*/  IMAD.MOV.U32 R241, RZ, RZ, R251 ;  /* 0x000000fffff17224 */ /* 0x000fe400078e00fb */
[----:B------:R-:W-:-:S04]  /*2460*/  IMAD.HI.U32 R11, R5, R250, RZ ;  /* 0x000000fa050b7227 */ /* 0x000fc800078e00ff */
[----:B------:R-:W-:Y:S02]  /*2470*/  IMAD.MOV R11, RZ, RZ, -R11 ;  /* 0x000000ffff0b7224 */ /* 0x000fe400078e0a0b */
[----:B------:R-:W-:Y:S01]  /*2480*/  @!P0 IMAD.IADD R4, R4, 0x1, -R240 ;  /* 0x0000000104048824 */ /* 0x000fe200078e0af0 */
[----:B------:R-:W-:Y:S01]  /*2490*/  ISETP.GE.AND P0, PT, R125, RZ, PT ;  /* 0x000000ff7d00720c */ /* 0x000fe20003f06270 */
[----:B------:R-:W-:Y:S01]  /*24a0*/  IMAD R11, R3, R11, R250 ;  /* 0x0000000b030b7224 */ /* 0x000fe200078e02fa */
[----:B------:R-:W-:Y:S01]  /*24b0*/  IABS R250, R239 ;  /* 0x000000ef00fa7213 */ /* 0x000fe20000000000 */
[----:B------:R-:W-:Y:S01]  /*24c0*/  IMAD.HI.U32 R243, R5, R10, RZ ;  /* 0x0000000a05f37227 */ /* 0x000fe200078e00ff */
[----:B------:R-:W-:Y:S02]  /*24d0*/  ISETP.GT.U32.AND P1, PT, R240, R4, PT ;  /* 0x00000004f000720c */ /* 0x000fe40003f24070 */
[----:B------:R-:W-:Y:S01]  /*24e0*/  ISETP.GT.U32.AND P4, PT, R3, R11, PT ;  /* 0x0000000b0300720c */ /* 0x000fe20003f84070 */
[----:B------:R-:W-:-:S02]  /*24f0*/  IMAD.MOV R251, RZ, RZ, -R243 ;  /* 0x000000fffffb7224 */ /* 0x000fc400078e0af3 */
[----:B------:R-:W-:-:S04]  /*2500*/  IMAD.HI.U32 R242, R5, R241, RZ ;  /* 0x000000f105f27227 */ /* 0x000fc800078e00ff */
[----:B------:R-:W-:Y:S02]  /*2510*/  IMAD R10, R3, R251, R10 ;  /* 0x000000fb030a7224 */ /* 0x000fe400078e020a */
[----:B------:R-:W-:Y:S02]  /*2520*/  IMAD.MOV R242, RZ, RZ, -R242 ;  /* 0x000000fffff27224 */ /* 0x000fe400078e0af2 */
[----:B------:R-:W-:Y:S01]  /*2530*/  @!P1 IMAD.IADD R4, R4, 0x1, -R240 ;  /* 0x0000000104049824 */ /* 0x000fe200078e0af0 */
[----:B------:R-:W-:Y:S01]  /*2540*/  ISETP.NE.AND P1, PT, R124, RZ, PT ;  /* 0x000000ff7c00720c */ /* 0x000fe20003f25270 */
[----:B------:R-:W-:Y:S01]  /*2550*/  @!P4 IMAD.IADD R11, R11, 0x1, -R3 ;  /* 0x000000010b0bc824 */ /* 0x000fe200078e0a03 */
[C---:B------:R-:W-:Y:S01]  /*2560*/  ISETP.GT.U32.AND P4, PT, R3.reuse, R10, PT ;  /* 0x0000000a0300720c */ /* 0x040fe20003f84070 */
[----:B------:R-:W-:Y:S02]  /*2570*/  IMAD.MOV.U32 R243, RZ, RZ, R250 ;  /* 0x000000fffff37224 */ /* 0x000fe400078e00fa */
[C---:B------:R-:W-:Y:S01]  /*2580*/  IMAD R242, R3.reuse, R242, R241 ;  /* 0x000000f203f27224 */ /* 0x040fe200078e02f1 */
[----:B------:R-:W-:Y:S01]  /*2590*/  ISETP.GT.U32.AND P5, PT, R3, R11, PT ;  /* 0x0000000b0300720c */ /* 0x000fe20003fa4070 */
[----:B------:R-:W-:Y:S01]  /*25a0*/  @!P0 IMAD.MOV R4, RZ, RZ, -R4 ;  /* 0x000000ffff048224 */ /* 0x000fe200078e0a04 */
[----:B------:R-:W-:Y:S01]  /*25b0*/  ISETP.GE.AND P0, PT, R239, RZ, PT ;  /* 0x000000ffef00720c */ /* 0x000fe20003f06270 */
[----:B------:R-:W-:Y:S01]  /*25c0*/  IMAD.HI.U32 R240, R5, R243, RZ ;  /* 0x000000f305f07227 */ /* 0x000fe200078e00ff */
[----:B------:R-:W-:-:S02]  /*25d0*/  IABS R239, R236 ;  /* 0x000000ec00ef7213 */ /* 0x000fc40000000000 */
[----:B------:R-:W-:Y:S01]  /*25e0*/  IABS R241, R9 ;  /* 0x0000000900f17213 */ /* 0x000fe20000000000 */
[----:B------:R-:W-:Y:S01]  /*25f0*/  IMAD.MOV R240, RZ, RZ, -R240 ;  /* 0x000000fffff07224 */ /* 0x000fe200078e0af0 */
[----:B------:R-:W-:Y:S01]  /*2600*/  @!P1 LOP3.LUT R4, RZ, R124, RZ, 0x33, !PT ;  /* 0x0000007cff049212 */ /* 0x000fe200078e33ff */
[--C-:B------:R-:W-:Y:S01]  /*2610*/  @!P4 IMAD.IADD R10, R10, 0x1, -R3.reuse ;  /* 0x000000010a0ac824 */ /* 0x100fe200078e0a03 */
[----:B------:R-:W-:Y:S01]  /*2620*/  ISETP.GT.U32.AND P1, PT, R3, R242, PT ;  /* 0x000000f20300720c */ /* 0x000fe20003f24070 */
[----:B------:R-:W-:Y:S01]  /*2630*/  IMAD.HI.U32 R250, R5, R239, RZ ;  /* 0x000000ef05fa7227 */ /* 0x000fe200078e00ff */
[----:B------:R-:W-:Y:S01]  /*2640*/  IABS R124, R186 ;  /* 0x000000ba007c7213 */ /* 0x000fe20000000000 */
[----:B------:R0:W-:Y:S01]  /*2650*/  STL [R1+0xe4c], R4 ;  /* 0x000e4c0401007387 */ /* 0x0001e20000100800 */
[----:B------:R-:W-:Y:S01]  /*2660*/  ISETP.GT.U32.AND P4, PT, R3, R10, PT ;  /* 0x0000000a0300720c */ /* 0x000fe20003f84070 */
[----:B------:R-:W-:Y:S02]  /*2670*/  @!P5 IMAD.IADD R11, R11, 0x1, -R3 ;  /* 0x000000010b0bd824 */ /* 0x000fe400078e0a03 */
[----:B------:R-:W-:Y:S01]  /*2680*/  IMAD R240, R3, R240, R243 ;  /* 0x000000f003f07224 */ /* 0x000fe200078e02f3 */
[----:B------:R-:W-:Y:S01]  /*2690*/  IABS R243, R235 ;  /* 0x000000eb00f37213 */ /* 0x000fe20000000000 */
[----:B------:R-:W-:-:S02]  /*26a0*/  IMAD.MOV.U32 R125, RZ, RZ, R11 ;  /* 0x000000ffff7d7224 */ /* 0x000fc400078e000b */
[----:B------:R-:W-:Y:S01]  /*26b0*/  IMAD.MOV R11, RZ, RZ, -R250 ;  /* 0x000000ffff0b7224 */ /* 0x000fe200078e0afa */
[----:B------:R-:W-:Y:S01]  /*26c0*/  ISETP.GT.U32.AND P5, PT, R3, R240, PT ;  /* 0x000000f00300720c */ /* 0x000fe20003fa4070 */
[----:B------:R-:W-:-:S04]  /*26d0*/  IMAD.HI.U32 R250, R5, R241, RZ ;  /* 0x000000f105fa7227 */ /* 0x000fc800078e00ff */
[----:B------:R-:W-:Y:S02]  /*26e0*/  IMAD.MOV R250, RZ, RZ, -R250 ;  /* 0x000000fffffa7224 */ /* 0x000fe400078e0afa */
[--C-:B------:R-:W-:Y:S02]  /*26f0*/  @!P4 IMAD.IADD R10, R10, 0x1, -R3.reuse ;  /* 0x000000010a0ac824 */ /* 0x100fe400078e0a03 */
[----:B------:R-:W-:Y:S02]  /*2700*/  @!P1 IMAD.IADD R242, R242, 0x1, -R3 ;  /* 0x00000001f2f29824 */ /* 0x000fe400078e0a03 */
[----:B------:R-:W-:Y:S01]  /*2710*/  @!P2 IMAD.MOV R125, RZ, RZ, -R125 ;  /* 0x000000ffff7da224 */ /* 0x000fe200078e0a7d */
[----:B------:R-:W-:Y:S01]  /*2720*/  ISETP.GE.AND P2, PT, R236, RZ, PT ;  /* 0x000000ffec00720c */ /* 0x000fe20003f46270 */
[C---:B------:R-:W-:Y:S01]  /*2730*/  IMAD R239, R3.reuse, R11, R239 ;  /* 0x0000000b03ef7224 */ /* 0x040fe200078e02ef */
[C---:B------:R-:W-:Y:S01]  /*2740*/  ISETP.GT.U32.AND P1, PT, R3.reuse, R242, PT ;  /* 0x000000f20300720c */ /* 0x040fe20003f24070 */
[C---:B------:R-:W-:Y:S01]  /*2750*/  IMAD R236, R3.reuse, R250, R241 ;  /* 0x000000fa03ec7224 */ /* 0x040fe200078e02f1 */
[----:B------:R-:W-:Y:S01]  /*2760*/  STL [R1+0x1c], R125 ;  /* 0x00001c7d01007387 */ /* 0x000fe20000100800 */
[----:B0-----:R-:W-:Y:S01]  /*2770*/  IMAD.MOV.U32 R4, RZ, RZ, R10 ;  /* 0x000000ffff047224 */ /* 0x001fe200078e000a */
[C---:B------:R-:W-:Y:S01]  /*2780*/  ISETP.GT.U32.AND P4, PT, R3.reuse, R239, PT ;  /* 0x000000ef0300720c */ /* 0x040fe20003f84070 */
[----:B------:R-:W-:Y:S01]  /*2790*/  @!P5 IMAD.IADD R240, R240, 0x1, -R3 ;  /* 0x00000001f0f0d824 */ /* 0x000fe200078e0a03 */
[----:B------:R-:W-:Y:S01]  /*27a0*/  IABS R10, R180 ;  /* 0x000000b4000a7213 */ /* 0x000fe20000000000 */
[----:B------:R-:W-:Y:S01]  /*27b0*/  @!P6 IMAD.MOV R4, RZ, RZ, -R4 ;  /* 0x000000ffff04e224 */ /* 0x000fe200078e0a04 */
[C---:B------:R-:W-:Y:S01]  /*27c0*/  ISETP.GT.U32.AND P6, PT, R3.reuse, R236, PT ;  /* 0x000000ec0300720c */ /* 0x040fe20003fc4070 */
[----:B------:R-:W-:Y:S01]  /*27d0*/  IMAD.MOV.U32 R11, RZ, RZ, R243 ;  /* 0x000000ffff0b7224 */ /* 0x000fe200078e00f3 */
[----:B------:R-:W-:Y:S01]  /*27e0*/  ISETP.GT.U32.AND P5, PT, R3, R240, PT ;  /* 0x000000f00300720c */ /* 0x000fe20003fa4070 */
[C---:B------:R-:W-:Y:S01]  /*27f0*/  IMAD.HI.U32 R243, R5.reuse, R124, RZ ;  /* 0x0000007c05f37227 */ /* 0x040fe200078e00ff */
[----:B------:R0:W-:Y:S03]  /*2800*/  STL [R1+0x18], R4 ;  /* 0x0000180401007387 */ /* 0x0001e60000100800 */
[----:B------:R-:W-:-:S04]  /*2810*/  IMAD.HI.U32 R241, R5, R11, RZ ;  /* 0x0000000b05f17227 */ /* 0x000fc800078e00ff */
[--C-:B------:R-:W-:Y:S02]  /*2820*/  @!P1 IMAD.IADD R242, R242, 0x1, -R3.reuse ;  /* 0x00000001f2f29824 */ /* 0x100fe400078e0a03 */
[----:B------:R-:W-:Y:S02]  /*2830*/  @!P4 IMAD.IADD R239, R239, 0x1, -R3 ;  /* 0x00000001efefc824 */ /* 0x000fe400078e0a03 */
[----:B------:R-:W-:Y:S02]  /*2840*/  IMAD.MOV R241, RZ, RZ, -R241 ;  /* 0x000000fffff17224 */ /* 0x000fe400078e0af1 */
[----:B0-----:R-:W-:Y:S01]  /*2850*/  IMAD.MOV.U32 R4, RZ, RZ, R242 ;  /* 0x000000ffff047224 */ /* 0x001fe200078e00f2 */
[----:B------:R-:W-:Y:S01]  /*2860*/  ISETP.GT.U32.AND P4, PT, R3, R239, PT ;  /* 0x000000ef0300720c */ /* 0x000fe20003f84070 */
[----:B------:R-:W-:Y:S01]  /*2870*/  @!P6 IMAD.IADD R236, R236, 0x1, -R3 ;  /* 0x00000001ecece824 */ /* 0x000fe200078e0a03 */
[----:B------:R-:W-:Y:S01]  /*2880*/  ISETP.GE.AND P6, PT, R9, RZ, PT ;  /* 0x000000ff0900720c */ /* 0x000fe20003fc6270 */
[----:B------:R-:W-:-:S02]  /*2890*/  IMAD.MOV R243, RZ, RZ, -R243 ;  /* 0x000000fffff37224 */ /* 0x000fc400078e0af3 */
[C---:B------:R-:W-:Y:S01]  /*28a0*/  IMAD R11, R3.reuse, R241, R11 ;  /* 0x000000f1030b7224 */ /* 0x040fe200078e020b */
[----:B------:R-:W-:Y:S01]  /*28b0*/  IABS R241, R17 ;  /* 0x0000001100f17213 */ /* 0x000fe20000000000 */
[----:B------:R-:W-:Y:S01]  /*28c0*/  @!P3 IMAD.MOV R4, RZ, RZ, -R4 ;  /* 0x000000ffff04b224 */ /* 0x000fe200078e0a04 */
[C---:B------:R-:W-:Y:S01]  /*28d0*/  ISETP.GT.U32.AND P3, PT, R3.reuse, R236, PT ;  /* 0x000000ec0300720c */ /* 0x040fe20003f64070 */
[----:B------:R-:W-:Y:S02]  /*28e0*/  IMAD R124, R3, R243, R124 ;  /* 0x000000f3037c7224 */ /* 0x000fe400078e027c */
[----:B------:R-:W-:Y:S01]  /*28f0*/  @!P5 IMAD.IADD R240, R240, 0x1, -R3 ;  /* 0x00000001f0f0d824 */ /* 0x000fe200078e0a03 */
[----:B------:R0:W-:Y:S01]  /*2900*/  STL [R1+0x14], R4 ;  /* 0x0000140401007387 */ /* 0x0001e20000100800 */
[----:B------:R-:W-:Y:S01]  /*2910*/  IMAD.HI.U32 R9, R5, R241, RZ ;  /* 0x000000f105097227 */ /* 0x000fe200078e00ff */
[C---:B------:R-:W-:Y:S02]  /*2920*/  ISETP.GT.U32.AND P1, PT, R3.reuse, R124, PT ;  /* 0x0000007c0300720c */ /* 0x040fe40003f24070 */
[----:B------:R-:W-:Y:S01]  /*2930*/  ISETP.GT.U32.AND P5, PT, R3, R11, PT ;  /* 0x0000000b0300720c */ /* 0x000fe20003fa4070 */
[----:B------:R-:W-:-:S04]  /*2940*/  IMAD.HI.U32 R242, R5, R10, RZ ;  /* 0x0000000a05f27227 */ /* 0x000fc800078e00ff */
[----:B------:R-:W-:Y:S02]  /*2950*/  IMAD.MOV R9, RZ, RZ, -R9 ;  /* 0x000000ffff097224 */ /* 0x000fe400078e0a09 */
[----:B0-----:R-:W-:Y:S02]  /*2960*/  IMAD.MOV.U32 R4, RZ, RZ, R240 ;  /* 0x000000ffff047224 */ /* 0x001fe400078e00f0 */
[----:B------:R-:W-:Y:S01]  /*2970*/  @!P4 IMAD.IADD R239, R239, 0x1, -R3 ;  /* 0x00000001efefc824 */ /* 0x000fe200078e0a03 */
[----:B------:R-:W-:Y:S01]  /*2980*/  ISETP.GE.AND P4, PT, R186, RZ, PT ;  /* 0x000000ffba00720c */ /* 0x000fe20003f86270 */
[----:B------:R-:W-:Y:S02]  /*2990*/  @!P0 IMAD.MOV R4, RZ, RZ, -R4 ;  /* 0x000000ffff048224 */ /* 0x000fe400078e0a04 */
[----:B------:R-:W-:Y:S02]  /*29a0*/  IMAD.MOV R186, RZ, RZ, -R242 ;  /* 0x000000ffffba7224 */ /* 0x000fe400078e0af2 */
[----:B------:R-:W-:Y:S01]  /*29b0*/  IMAD R9, R3, R9, R241 ;  /* 0x0000000903097224 */ /* 0x000fe200078e02f1 */
[----:B------:R0:W-:Y:S01]  /*29c0*/  STL [R1+0x10], R4 ;  /* 0x0000100401007387 */ /* 0x0001e20000100800 */
[----:B------:R-:W-:-:S02]  /*29d0*/  @!P3 IMAD.IADD R236, R236, 0x1, -R3 ;  /* 0x00000001ececb824 */ /* 0x000fc400078e0a03 */
[C---:B------:R-:W-:Y:S01]  /*29e0*/  IMAD R10, R3.reuse, R186, R10 ;  /* 0x000000ba030a7224 */ /* 0x040fe200078e020a */
[----:B------:R-:W-:Y:S01]  /*29f0*/  ISETP.GT.U32.AND P3, PT, R3, R9, PT ;  /* 0x000000090300720c */ /* 0x000fe20003f64070 */
[--C-:B------:R-:W-:Y:S01]  /*2a00*/  @!P1 IMAD.IADD R124, R124, 0x1, -R3.reuse ;  /* 0x000000017c7c9824 */ /* 0x100fe200078e0a03 */
[----:B------:R-:W-:Y:S01]  /*2a10*/  IABS R186, R181 ;  /* 0x000000b500ba7213 */ /* 0x000fe20000000000 */
[----:B------:R-:W-:Y:S01]  /*2a20*/  @!P5 IMAD.IADD R11, R11, 0x1, -R3 ;  /* 0x000000010b0bd824 */ /* 0x000fe200078e0a03 */
[----:B------:R-:W-:Y:S01]  /*2a30*/  ISETP.GE.AND P1, PT, R235, RZ, PT ;  /* 0x000000ffeb00720c */ /* 0x000fe20003f26270 */
[----:B------:R-:W-:Y:S01]  /*2a40*/  IMAD.MOV.U32 R125, RZ, RZ, R239 ;  /* 0x000000ffff7d7224 */ /* 0x000fe200078e00ef */
[C---:B------:R-:W-:Y:S01]  /*2a50*/  ISETP.GT.U32.AND P0, PT, R3.reuse, R124, PT ;  /* 0x0000007c0300720c */ /* 0x040fe20003f04070 */
[----:B0-----:R-:W-:Y:S01]  /*2a60*/  IMAD.MOV.U32 R4, RZ, RZ, R236 ;  /* 0x000000ffff047224 */ /* 0x001fe200078e00ec */
[----:B------:R-:W-:Y:S01]  /*2a70*/  ISETP.GT.U32.AND P5, PT, R3, R11, PT ;  /* 0x0000000b0300720c */ /* 0x000fe20003fa4070 */
[----:B------:R-:W-:Y:S01]  /*2a80*/  @!P2 IMAD.MOV R125, RZ, RZ, -R125 ;  /* 0x000000ffff7da224 */ /* 0x000fe200078e0a7d */
[----:B------:R-:W-:Y:S01]  /*2a90*/  ISETP.GE.AND P2, PT, R17, RZ, PT ;  /* 0x000000ff1100720c */ /* 0x000fe20003f46270 */
[----:B------:R-:W-:Y:S01]  /*2aa0*/  @!P6 IMAD.MOV R4, RZ, RZ, -R4 ;  /* 0x000000ffff04e224 */ /* 0x000fe200078e0a04 */
[----:B------:R-:W-:Y:S01]  /*2ab0*/  ISETP.GT.U32.AND P6, PT, R3, R10, PT ;  /* 0x0000000a0300720c */ /* 0x000fe20003fc4070 */
[----:B------:R-:W-:Y:S01]  /*2ac0*/  @!P3 IMAD.IADD R9, R9, 0x1, -R3 ;  /* 0x000000010909b824 */ /* 0x000fe200078e0a03 */
[----:B------:R-:W-:Y:S01]  /*2ad0*/  IABS R17, R182 ;  /* 0x000000b600117213 */ /* 0x000fe20000000000 */
[----:B------:R-:W-:Y:S01]  /*2ae0*/  IMAD.HI.U32 R235, R5, R186, RZ ;  /* 0x000000ba05eb7227 */ /* 0x000fe200078e00ff */
[----:B------:R0:W-:Y:S01]  /*2af0*/  STL [R1+0xc], R125 ;  /* 0x00000c7d01007387 */ /* 0x0001e20000100800 */
[----:B------:R-:W-:-:S02]  /*2b00*/  ISETP.GE.AND P3, PT, R182, RZ, PT ;  /* 0x000000ffb600720c */ /* 0x000fc40003f66270 */
[--C-:B------:R-:W-:Y:S01]  /*2b10*/  @!P0 IMAD.IADD R124, R124, 0x1, -R3.reuse ;  /* 0x000000017c7c8824 */ /* 0x100fe200078e0a03 */
[----:B------:R-:W-:Y:S01]  /*2b20*/  ISETP.GE.AND P0, PT, R180, RZ, PT ;  /* 0x000000ffb400720c */ /* 0x000fe20003f06270 */
[----:B------:R-:W-:Y:S01]  /*2b30*/  @!P5 IMAD.IADD R11, R11, 0x1, -R3 ;  /* 0x000000010b0bd824 */ /* 0x000fe200078e0a03 */
[----:B------:R-:W-:Y:S01]  /*2b40*/  ISETP.GE.AND P5, PT, R181, RZ, PT ;  /* 0x000000ffb500720c */ /* 0x000fe20003fa6270 */
[----:B------:R-:W-:Y:S01]  /*2b50*/  IMAD.MOV R235, RZ, RZ, -R235 ;  /* 0x000000ffffeb7224 */ /* 0x000fe200078e0aeb */
[----:B------:R-:W-:Y:S01]  /*2b60*/  IABS R180, R12 ;  /* 0x0000000c00b47213 */ /* 0x000fe20000000000 */
[----:B------:R-:W-:Y:S01]  /*2b70*/  @!P6 IMAD.IADD R10, R10, 0x1, -R3 ;  /* 0x000000010a0ae824 */ /* 0x000fe200078e0a03 */
[----:B------:R-:W-:Y:S01]  /*2b80*/  ISETP.GT.U32.AND P6, PT, R3, R9, PT ;  /* 0x000000090300720c */ /* 0x000fe20003fc4070 */
[----:B0-----:R-:W-:Y:S01]  /*2b90*/  IMAD.MOV.U32 R125, RZ, RZ, R124 ;  /* 0x000000ffff7d7224 */ /* 0x001fe200078e007c */
[----:B------:R0:W-:Y:S01]  /*2ba0*/  STL [R1+0x8], R4 ;  /* 0x0000080401007387 */ /* 0x0001e20000100800 */
[----:B------:R-:W-:-:S04]  /*2bb0*/  IMAD.HI.U32 R181, R5, R17, RZ ;  /* 0x0000001105b57227 */ /* 0x000fc800078e00ff */
[----:B------:R-:W-:Y:S01]  /*2bc0*/  @!P4 IMAD.MOV R125, RZ, RZ, -R125 ;  /* 0x000000ffff7dc224 */ /* 0x000fe200078e0a7d */
[C---:B------:R-:W-:Y:S01]  /*2bd0*/  ISETP.GT.U32.AND P4, PT, R3.reuse, R10, PT ;  /* 0x0000000a0300720c */ /* 0x040fe20003f84070 */
[----:B------:R-:W-:Y:S02]  /*2be0*/  IMAD.MOV R181, RZ, RZ, -R181 ;  /* 0x000000ffffb57224 */ /* 0x000fe400078e0ab5 */
[----:B0-----:R-:W-:Y:S01]  /*2bf0*/  IMAD.MOV.U32 R4, RZ, RZ, R11 ;  /* 0x000000ffff047224 */ /* 0x001fe200078e000b */
[----:B------:R-:W-:Y:S01]  /*2c00*/  IABS R182, R13 ;  /* 0x0000000d00b67213 */ /* 0x000fe20000000000 */
[----:B------:R-:W-:Y:S01]  /*2c10*/  IMAD R11, R3, R235, R186 ;  /* 0x000000eb030b7224 */ /* 0x000fe200078e02ba */
[----:B------:R0:W-:Y:S01]  /*2c20*/  STL [R1+0x4], R125 ;  /* 0x0000047d01007387 */ /* 0x0001e20000100800 */
[----:B------:R-:W-:Y:S02]  /*2c30*/  IMAD.MOV.U32 R124, RZ, RZ, R180 ;  /* 0x000000ffff7c7224 */ /* 0x000fe400078e00b4 */
[----:B------:R-:W-:Y:S01]  /*2c40*/  @!P1 IMAD.MOV R4, RZ, RZ, -R4 ;  /* 0x000000ffff049224 */ /* 0x000fe200078e0a04 */
[----:B------:R-:W-:Y:S01]  /*2c50*/  ISETP.GE.AND P1, PT, R12, RZ, PT ;  /* 0x000000ff0c00720c */ /* 0x000fe20003f26270 */
[----:B------:R-:W-:Y:S01]  /*2c60*/  @!P6 IMAD.IADD R9, R9, 0x1, -R3 ;  /* 0x000000010909e824 */ /* 0x000fe200078e0a03 */
[C---:B------:R-:W-:Y:S01]  /*2c70*/  ISETP.GT.U32.AND P6, PT, R3.reuse, R11, PT ;  /* 0x0000000b0300720c */ /* 0x040fe20003fc4070 */
[----:B------:R-:W-:-:S02]  /*2c80*/  IMAD R12, R3, R181, R17 ;  /* 0x000000b5030c7224 */ /* 0x000fc400078e0211 */
[----:B------:R-:W-:-:S04]  /*2c90*/  IMAD.HI.U32 R181, R5, R124, RZ ;  /* 0x0000007c05b57227 */ /* 0x000fc800078e00ff */
[----:B------:R-:W-:Y:S01]  /*2ca0*/  @!P4 IMAD.IADD R10, R10, 0x1, -R3 ;  /* 0x000000010a0ac824 */ /* 0x000fe200078e0a03 */
[----:B------:R-:W-:Y:S01]  /*2cb0*/  IABS R186, R16 ;  /* 0x0000001000ba7213 */ /* 0x000fe20000000000 */
[----:B------:R-:W-:Y:S01]  /*2cc0*/  IMAD.MOV R181, RZ, RZ, -R181 ;  /* 0x000000ffffb57224 */ /* 0x000fe200078e0ab5 */
[----:B------:R-:W-:Y:S01]  /*2cd0*/  ISETP.GT.U32.AND P4, PT, R3, R12, PT ;  /* 0x0000000c0300720c */ /* 0x000fe20003f84070 */
[----:B------:R-:W-:Y:S01]  /*2ce0*/  IMAD.HI.U32 R236, R5, R182, RZ ;  /* 0x000000b605ec7227 */ /* 0x000fe200078e00ff */
[----:B0-----:R-:W2:Y:S03]  /*2cf0*/  LDL.LU R125, [R1+0x4c] ;  /* 0x00004c00017d7983 */ /* 0x001ea60000300800 */
[----:B------:R-:W-:Y:S02]  /*2d00*/  IMAD R124, R3, R181, R124 ;  /* 0x000000b5037c7224 */ /* 0x000fe400078e027c */
[----:B------:R-:W-:Y:S01]  /*2d10*/  @!P6 IMAD.IADD R11, R11, 0x1, -R3 ;  /* 0x000000010b0be824 */ /* 0x000fe200078e0a03 */
[----:B------:R-:W-:-:S05]  /*2d20*/  IABS R180, R28 ;  /* 0x0000001c00b47213 */ /* 0x000fca0000000000 */
[----:B------:R-:W-:Y:S01]  /*2d30*/  @!P4 IMAD.IADD R12, R12, 0x1, -R3 ;  /* 0x000000010c0cc824 */ /* 0x000fe200078e0a03 */
[C---:B------:R-:W-:Y:S02]  /*2d40*/  ISETP.GT.U32.AND P6, PT, R3.reuse, R124, PT ;  /* 0x0000007c0300720c */ /* 0x040fe40003fc4070 */
[----:B------:R-:W-:Y:S01]  /*2d50*/  IABS R17, R22 ;  /* 0x0000001600117213 */ /* 0x000fe20000000000 */
[----:B------:R-:W-:Y:S01]  /*2d60*/  @!P2 IMAD.MOV R9, RZ, RZ, -R9 ;  /* 0x000000ffff09a224 */ /* 0x000fe200078e0a09 */
[----:B------:R-:W-:Y:S01]  /*2d70*/  ISETP.GT.U32.AND P4, PT, R3, R11, PT ;  /* 0x0000000b0300720c */ /* 0x000fe20003f84070 */
[----:B------:R-:W-:Y:S01]  /*2d80*/  IMAD.HI.U32 R239, R5, R180, RZ ;  /* 0x000000b405ef7227 */ /* 0x000fe200078e00ff */
[----:B------:R-:W-:Y:S01]  /*2d90*/  ISETP.GT.U32.AND P2, PT, R3, R12, PT ;  /* 0x0000000c0300720c */ /* 0x000fe20003f44070 */
[----:B------:R0:W-:Y:S02]  /*2da0*/  STL [R1+0xe50], R4 ;  /* 0x000e500401007387 */ /* 0x0001e40000100800 */
[----:B------:R-:W-:-:S04]  /*2db0*/  IMAD.HI.U32 R235, R5, R186, RZ ;  /* 0x000000ba05eb7227 */ /* 0x000fc800078e00ff */
[----:B------:R-:W-:Y:S02]  /*2dc0*/  @!P6 IMAD.IADD R124, R124, 0x1, -R3 ;  /* 0x000000017c7ce824 */ /* 0x000fe400078e0a03 */
[----:B------:R-:W-:Y:S01]  /*2dd0*/  @!P0 IMAD.MOV R10, RZ, RZ, -R10 ;  /* 0x000000ffff0a8224 */ /* 0x000fe200078e0a0a */
[----:B------:R-:W-:Y:S01]  /*2de0*/  ISETP.GE.AND P0, PT, R16, RZ, PT ;  /* 0x000000ff1000720c */ /* 0x000fe20003f06270 */
[----:B------:R-:W-:Y:S01]  /*2df0*/  IMAD.HI.U32 R181, R5, R17, RZ ;  /* 0x0000001105b57227 */ /* 0x000fe200078e00ff */
[----:B------:R-:W-:Y:S01]  /*2e00*/  ISETP.GT.U32.AND P6, PT, R3, R124, PT ;  /* 0x0000007c0300720c */ /* 0x000fe20003fc4070 */
[----:B0-----:R-:W3:Y:S02]  /*2e10*/  LDL.LU R4, [R1+0x5c] ;  /* 0x00005c0001047983 */ /* 0x001ee40000300800 */
[----:B------:R-:W-:Y:S02]  /*2e20*/  IMAD.MOV R16, RZ, RZ, -R239 ;  /* 0x000000ffff107224 */ /* 0x000fe400078e0aef */
[----:B------:R-:W-:Y:S01]  /*2e30*/  IMAD.MOV R235, RZ, RZ, -R235 ;  /* 0x000000ffffeb7224 */ /* 0x000fe200078e0aeb */
[----:B------:R0:W-:Y:S01]  /*2e40*/  STL [R1+0xe54], R9 ;  /* 0x000e540901007387 */ /* 0x0001e20000100800 */
[----:B------:R-:W-:-:S02]  /*2e50*/  IMAD.MOV R236, RZ, RZ, -R236 ;  /* 0x000000ffffec7224 */ /* 0x000fc400078e0aec */
[----:B------:R-:W-:Y:S02]  /*2e60*/  IMAD.MOV R181, RZ, RZ, -R181 ;  /* 0x000000ffffb57224 */ /* 0x000fe400078e0ab5 */
[----:B------:R-:W-:Y:S02]  /*2e70*/  IMAD R16, R3, R16, R180 ;  /* 0x0000001003107224 */ /* 0x000fe400078e02b4 */
[----:B------:R-:W-:Y:S02]  /*2e80*/  @!P4 IMAD.IADD R11, R11, 0x1, -R3 ;  /* 0x000000010b0bc824 */ /* 0x000fe400078e0a03 */
[C---:B------:R-:W-:Y:S01]  /*2e90*/  IMAD R186, R3.reuse, R235, R186 ;  /* 0x000000eb03ba7224 */ /* 0x040fe200078e02ba */
[----:B0-----:R-:W4:Y:S01]  /*2ea0*/  LDL.LU R9, [R1+0x54] ;  /* 0x0000540001097983 */ /* 0x001f220000300800 */
[C---:B------:R-:W-:Y:S02]  /*2eb0*/  IMAD R182, R3.reuse, R236, R182 ;  /* 0x000000ec03b67224 */ /* 0x040fe400078e02b6 */
[----:B------:R-:W-:-:S02]  /*2ec0*/  IMAD R17, R3, R181, R17 ;  /* 0x000000b503117224 */ /* 0x000fc400078e0211 */
[----:B------:R-:W-:Y:S01]  /*2ed0*/  @!P5 IMAD.MOV R11, RZ, RZ, -R11 ;  /* 0x000000ffff0bd224 */ /* 0x000fe200078e0a0b */
[C---:B------:R-:W-:Y:S01]  /*2ee0*/  ISETP.GT.U32.AND P5, PT, R3.reuse, R16, PT ;  /* 0x000000100300720c */ /* 0x040fe20003fa4070 */
[--C-:B------:R-:W-:Y:S01]  /*2ef0*/  @!P2 IMAD.IADD R12, R12, 0x1, -R3.reuse ;  /* 0x000000010c0ca824 */ /* 0x100fe200078e0a03 */
[C---:B------:R-:W-:Y:S01]  /*2f00*/  ISETP.GT.U32.AND P4, PT, R3.reuse, R186, PT ;  /* 0x000000ba0300720c */ /* 0x040fe20003f84070 */
[----:B------:R-:W-:Y:S01]  /*2f10*/  @!P6 IMAD.IADD R124, R124, 0x1, -R3 ;  /* 0x000000017c7ce824 */ /* 0x000fe200078e0a03 */
[C---:B------:R-:W-:Y:S01]  /*2f20*/  ISETP.GT.U32.AND P2, PT, R3.reuse, R182, PT ;  /* 0x000000b60300720c */ /* 0x040fe20003f44070 */
[----:B------:R0:W-:Y:S01]  /*2f30*/  STL [R1+0xe58], R10 ;  /* 0x000e580a01007387 */ /* 0x0001e20000100800 */
[----:B------:R-:W-:Y:S02]  /*2f40*/  ISETP.GT.U32.AND P6, PT, R3, R17, PT ;  /* 0x000000110300720c */ /* 0x000fe40003fc4070 */
[----:B------:R-:W-:Y:S01]  /*2f50*/  IABS R180, R15 ;  /* 0x0000000f00b47213 */ /* 0x000fe20000000000 */
[----:B------:R-:W-:Y:S01]  /*2f60*/  @!P3 IMAD.MOV R12, RZ, RZ, -R12 ;  /* 0x000000ffff0cb224 */ /* 0x000fe200078e0a0c */
[----:B------:R-:W-:-:S02]  /*2f70*/  ISETP.GE.AND P3, PT, R13, RZ, PT ;  /* 0x000000ff0d00720c */ /* 0x000fc40003f66270 */
[----:B------:R-:W-:Y:S01]  /*2f80*/  IABS R181, R14 ;  /* 0x0000000e00b57213 */ /* 0x000fe20000000000 */
[----:B------:R-:W-:Y:S01]  /*2f90*/  IMAD.HI.U32 R13, R5, R180, RZ ;  /* 0x000000b4050d7227 */ /* 0x000fe200078e00ff */
[----:B------:R-:W-:Y:S01]  /*2fa0*/  IABS R236, R20 ;  /* 0x0000001400ec7213 */ /* 0x000fe20000000000 */
[----:B0-----:R-:W3:Y:S02]  /*2fb0*/  LDL.LU R10, [R1+0x64] ;  /* 0x00006400010a7983 */ /* 0x001ee40000300800 */
[--C-:B------:R-:W-:Y:S02]  /*2fc0*/  @!P5 IMAD.IADD R16, R16, 0x1, -R3.reuse ;  /* 0x000000011010d824 */ /* 0x100fe400078e0a03 */
[--C-:B------:R-:W-:Y:S01]  /*2fd0*/  @!P4 IMAD.IADD R186, R186, 0x1, -R3.reuse ;  /* 0x00000001babac824 */ /* 0x100fe200078e0a03 */
[----:B------:R-:W-:Y:S01]  /*2fe0*/  ISETP.GE.AND P4, PT, R28, RZ, PT ;  /* 0x000000ff1c00720c */ /* 0x000fe20003f86270 */
[----:B------:R-:W-:Y:S01]  /*2ff0*/  @!P2 IMAD.IADD R182, R182, 0x1, -R3 ;  /* 0x00000001b6b6a824 */ /* 0x000fe200078e0a03 */
[----:B------:R0:W-:Y:S01]  /*3000*/  STL [R1+0xe5c], R11 ;  /* 0x000e5c0b01007387 */ /* 0x0001e20000100800 */
[----:B------:R-:W-:-:S02]  /*3010*/  IMAD.MOV R28, RZ, RZ, -R13 ;  /* 0x000000ffff1c7224 */ /* 0x000fc400078e0a0d */
[----:B------:R-:W-:Y:S01]  /*3020*/  @!P6 IMAD.IADD R17, R17, 0x1, -R3 ;  /* 0x000000011111e824 */ /* 0x000fe200078e0a03 */
[----:B------:R-:W-:Y:S01]  /*3030*/  ISETP.GT.U32.AND P6, PT, R3, R16, PT ;  /* 0x000000100300720c */ /* 0x000fe20003fc4070 */
[----:B------:R-:W-:Y:S02]  /*3040*/  IMAD.MOV.U32 R13, RZ, RZ, R124 ;  /* 0x000000ffff0d7224 */ /* 0x000fe400078e007c */
[----:B------:R-:W-:Y:S01]  /*3050*/  IMAD.HI.U32 R124, R5, R181, RZ ;  /* 0x000000b5057c7227 */ /* 0x000fe200078e00ff */
[C---:B------:R-:W-:Y:S02]  /*3060*/  ISETP.GT.U32.AND P5, PT, R3.reuse, R182, PT ;  /* 0x000000b60300720c */ /* 0x040fe40003fa4070 */
[C---:B------:R-:W-:Y:S01]  /*3070*/  ISETP.GT.U32.AND P2, PT, R3.reuse, R186, PT ;  /* 0x000000ba0300720c */ /* 0x040fe20003f44070 */
[----:B------:R-:W-:Y:S01]  /*3080*/  IMAD.MOV R124, RZ, RZ, -R124 ;  /* 0x000000ffff7c7224 */ /* 0x000fe200078e0a7c */
[----:B0-----:R-:W4:Y:S03]  /*3090*/  LDL.LU R11, [R1+0x60] ;  /* 0x00006000010b7983 */ /* 0x001f260000300800 */
[----:B------:R-:W-:-:S02]  /*30a0*/  IMAD R124, R3, R124, R181 ;  /* 0x0000007c037c7224 */ /* 0x000fc400078e02b5 */
[C---:B------:R-:W-:Y:S02]  /*30b0*/  IMAD R180, R3.reuse, R28, R180 ;  /* 0x0000001c03b47224 */ /* 0x040fe400078e02b4 */
[----:B------:R-:W-:Y:S01]  /*30c0*/  @!P6 IMAD.IADD R16, R16, 0x1, -R3 ;  /* 0x000000011010e824 */ /* 0x000fe200078e0a03 */
[C---:B------:R-:W-:Y:S01]  /*30d0*/  ISETP.GT.U32.AND P6, PT, R3.reuse, R124, PT ;  /* 0x0000007c0300720c */ /* 0x040fe20003fc4070 */
[----:B------:R-:W-:Y:S01]  /*30e0*/  @!P1 IMAD.MOV R13, RZ, RZ, -R13 ;  /* 0x000000ffff0d9224 */ /* 0x000fe200078e0a0d */
[C---:B------:R-:W-:Y:S01]  /*30f0*/  ISETP.GT.U32.AND P1, PT, R3.reuse, R17, PT ;  /* 0x000000110300720c */ /* 0x040fe20003f24070 */
[--C-:B------:R-:W-:Y:S01]  /*3100*/  @!P5 IMAD.IADD R182, R182, 0x1, -R3.reuse ;  /* 0x00000001b6b6d824 */ /* 0x100fe200078e0a03 */
[----:B------:R-:W-:Y:S01]  /*3110*/  ISETP.GT.U32.AND P5, PT, R3, R180, PT ;  /* 0x000000b40300720c */ /* 0x000fe20003fa4070 */
[----:B------:R-:W-:Y:S01]  /*3120*/  @!P2 IMAD.IADD R186, R186, 0x1, -R3 ;  /* 0x00000001babaa824 */ /* 0x000fe200078e0a03 */
[----:B------:R-:W-:Y:S01]  /*3130*/  IABS R28, R21 ;  /* 0x00000015001c7213 */ /* 0x000fe20000000000 */
[----:B------:R0:W-:Y:S01]  /*3140*/  STL [R1+0xe60], R12 ;  /* 0x000e600c01007387 */ /* 0x0001e20000100800 */
[----:B------:R-:W-:-:S03]  /*3150*/  IABS R181, R19 ;  /* 0x0000001300b57213 */ /* 0x000fc60000000000 */
[----:B------:R-:W-:-:S04]  /*3160*/  IMAD.HI.U32 R235, R5, R28, RZ ;  /* 0x0000001c05eb7227 */ /* 0x000fc800078e00ff */
[--C-:B------:R-:W-:Y:S02]  /*3170*/  @!P6 IMAD.IADD R124, R124, 0x1, -R3.reuse ;  /* 0x000000017c7ce824 */ /* 0x100fe400078e0a03 */
[--C-:B------:R-:W-:Y:S01]  /*3180*/  @!P1 IMAD.IADD R17, R17, 0x1, -R3.reuse ;  /* 0x0000000111119824 */ /* 0x100fe200078e0a03 */
[----:B------:R-:W-:Y:S01]  /*3190*/  ISETP.GE.AND P1, PT, R15, RZ, PT ;  /* 0x000000ff0f00720c */ /* 0x000fe20003f26270 */
[----:B------:R-:W-:Y:S01]  /*31a0*/  @!P5 IMAD.IADD R180, R180, 0x1, -R3 ;  /* 0x00000001b4b4d824 */ /* 0x000fe200078e0a03 */
[----:B------:R-:W-:Y:S01]  /*31b0*/  ISETP.GE.AND P5, PT, R14, RZ, PT ;  /* 0x000000ff0e00720c */ /* 0x000fe20003fa6270 */
[----:B------:R-:W-:Y:S01]  /*31c0*/  IMAD.MOV R15, RZ, RZ, -R235 ;  /* 0x000000ffff0f7224 */ /* 0x000fe200078e0aeb */
[----:B------:R-:W-:Y:S01]  /*31d0*/  ISETP.GT.U32.AND P6, PT, R3, R124, PT ;  /* 0x0000007c0300720c */ /* 0x000fe20003fc4070 */
[----:B------:R-:W-:Y:S02]  /*31e0*/  IMAD.MOV.U32 R14, RZ, RZ, R186 ;  /* 0x000000ffff0e7224 */ /* 0x000fe400078e00ba */
[----:B------:R-:W-:Y:S01]  /*31f0*/  @!P4 IMAD.MOV R16, RZ, RZ, -R16 ;  /* 0x000000ffff10c224 */ /* 0x000fe200078e0a10 */
[----:B------:R-:W-:Y:S01]  /*3200*/  ISETP.GE.AND P2, PT, R22, RZ, PT ;  /* 0x000000ff1600720c */ /* 0x000fe20003f46270 */
[----:B------:R-:W-:Y:S01]  /*3210*/  IMAD.HI.U32 R235, R5, R181, RZ ;  /* 0x000000b505eb7227 */ /* 0x000fe200078e00ff */
[----:B0-----:R-:W3:Y:S03]  /*3220*/  LDL.LU R12, [R1+0x58] ;  /* 0x00005800010c7983 */ /* 0x001ee60000300800 */
[----:B------:R-:W-:-:S02]  /*3230*/  IMAD R28, R3, R15, R28 ;  /* 0x0000000f031c7224 */ /* 0x000fc400078e021c */
[----:B------:R-:W-:Y:S01]  /*3240*/  @!P0 IMAD.MOV R14, RZ, RZ, -R14 ;  /* 0x000000ffff0e8224 */ /* 0x000fe200078e0a0e */
[----:B------:R-:W-:Y:S01]  /*3250*/  ISETP.GT.U32.AND P0, PT, R3, R180, PT ;  /* 0x000000b40300720c */ /* 0x000fe20003f04070 */
[----:B------:R-:W-:Y:S01]  /*3260*/  IMAD.MOV R235, RZ, RZ, -R235 ;  /* 0x000000ffffeb7224 */ /* 0x000fe200078e0aeb */
[----:B------:R-:W-:Y:S01]  /*3270*/  ISETP.GE.AND P4, PT, R21, RZ, PT ;  /* 0x000000ff1500720c */ /* 0x000fe20003f86270 */
[----:B------:R-:W-:Y:S02]  /*3280*/  IMAD.MOV.U32 R15, RZ, RZ, R182 ;  /* 0x000000ffff0f7224 */ /* 0x000fe400078e00b6 */
[----:B------:R-:W-:Y:S01]  /*3290*/  @!P6 IMAD.IADD R124, R124, 0x1, -R3 ;  /* 0x000000017c7ce824 */ /* 0x000fe200078e0a03 */
[----:B------:R-:W-:Y:S01]  /*32a0*/  IABS R22, R18 ;  /* 0x0000001200167213 */ /* 0x000fe20000000000 */
[----:B------:R-:W-:Y:S01]  /*32b0*/  @!P3 IMAD.MOV R15, RZ, RZ, -R15 ;  /* 0x000000ffff0fb224 */ /* 0x000fe200078e0a0f */
[C---:B------:R-:W-:Y:S01]  /*32c0*/  ISETP.GT.U32.AND P3, PT, R3.reuse, R28, PT ;  /* 0x0000001c0300720c */ /* 0x040fe20003f64070 */
[C---:B------:R-:W-:Y:S01]  /*32d0*/  IMAD R21, R3.reuse, R235, R181 ;  /* 0x000000eb03157224 */ /* 0x040fe200078e02b5 */
[----:B------:R0:W-:Y:S04]  /*32e0*/  STL [R1+0xe64], R13 ;  /* 0x000e640d01007387 */ /* 0x0001e80000100800 */
[----:B------:R-:W-:Y:S01]  /*32f0*/  ISETP.GT.U32.AND P6, PT, R3, R21, PT ;  /* 0x000000150300720c */ /* 0x000fe20003fc4070 */
[----:B------:R-:W-:Y:S01]  /*3300*/  @!P0 IMAD.IADD R180, R180, 0x1, -R3 ;  /* 0x00000001b4b48824 */ /* 0x000fe200078e0a03 */
[----:B------:R-:W-:-:S03]  /*3310*/  ISETP.GE.AND P0, PT, R18, RZ, PT ;  /* 0x000000ff1200720c */ /* 0x000fc60003f06270 */
[----:B------:R-:W-:Y:S02]  /*3320*/  IMAD.MOV.U32 R18, RZ, RZ, R180 ;  /* 0x000000ffff127224 */ /* 0x000fe400078e00b4 */
[----:B------:R-:W-:Y:S02]  /*3330*/  @!P3 IMAD.IADD R28, R28, 0x1, -R3 ;  /* 0x000000011c1cb824 */ /* 0x000fe400078e0a03 */
[----:B------:R-:W-:-:S04]  /*3340*/  IMAD.HI.U32 R186, R5, R22, RZ ;  /* 0x0000001605ba7227 */ /* 0x000fc800078e00ff */
[----:B------:R-:W-:Y:S01]  /*3350*/  @!P2 IMAD.MOV R17, RZ, RZ, -R17 ;  /* 0x000000ffff11a224 */ /* 0x000fe200078e0a11 */
[----:B------:R-:W-:Y:S01]  /*3360*/  IABS R235, R27 ;  /* 0x0000001b00eb7213 */ /* 0x000fe20000000000 */
[----:B------:R-:W-:Y:S01]  /*3370*/  @!P1 IMAD.MOV R18, RZ, RZ, -R18 ;  /* 0x000000ffff129224 */ /* 0x000fe200078e0a12 */
[----:B------:R-:W-:Y:S01]  /*3380*/  ISETP.GE.AND P1, PT, R23, RZ, PT ;  /* 0x000000ff1700720c */ /* 0x000fe20003f26270 */
[----:B------:R-:W-:Y:S01]  /*3390*/  @!P6 IMAD.IADD R21, R21, 0x1, -R3 ;  /* 0x000000011515e824 */ /* 0x000fe200078e0a03 */
[----:B------:R-:W-:Y:S01]  /*33a0*/  IABS R23, R23 ;  /* 0x0000001700177213 */ /* 0x000fe20000000000 */
[----:B------:R-:W-:Y:S01]  /*33b0*/  IMAD.HI.U32 R181, R5, R236, RZ ;  /* 0x000000ec05b57227 */ /* 0x000fe200078e00ff */
[----:B------:R-:W-:Y:S01]  /*33c0*/  ISETP.GT.U32.AND P3, PT, R3, R28, PT ;  /* 0x0000001c0300720c */ /* 0x000fe20003f64070 */
[----:B0-----:R-:W4:Y:S01]  /*33d0*/  LDL.LU R13, [R1+0x50] ;  /* 0x00005000010d7983 */ /* 0x001f220000300800 */
[----:B------:R-:W-:Y:S01]  /*33e0*/  ISETP.GE.AND P2, PT, R19, RZ, PT ;  /* 0x000000ff1300720c */ /* 0x000fe20003f46270 */
[----:B------:R-:W-:Y:S01]  /*33f0*/  IMAD.MOV.U32 R19, RZ, RZ, R124 ;  /* 0x000000ffff137224 */ /* 0x000fe200078e007c */
[----:B------:R-:W-:Y:S01]  /*3400*/  ISETP.GT.U32.AND P6, PT, R3, R21, PT ;  /* 0x000000150300720c */ /* 0x000fe20003fc4070 */
[----:B------:R-:W-:Y:S01]  /*3410*/  IMAD.MOV R186, RZ, RZ, -R186 ;  /* 0x000000ffffba7224 */ /* 0x000fe200078e0aba */
[----:B------:R0:W-:Y:S01]  /*3420*/  STL [R1+0xe6c], R14 ;  /* 0x000e6c0e01007387 */ /* 0x0001e20000100800 */
[----:B------:R-:W-:-:S04]  /*3430*/  IMAD.HI.U32 R124, R5, R23, RZ ;  /* 0x00000017057c7227 */ /* 0x000fc800078e00ff */
[C---:B------:R-:W-:Y:S02]  /*3440*/  IMAD R22, R3.reuse, R186, R22 ;  /* 0x000000ba03167224 */ /* 0x040fe400078e0216 */
[----:B------:R-:W-:Y:S02]  /*3450*/  IMAD.MOV R124, RZ, RZ, -R124 ;  /* 0x000000ffff7c7224 */ /* 0x000fe400078e0a7c */
[----:B------:R-:W-:Y:S01]  /*3460*/  @!P3 IMAD.IADD R28, R28, 0x1, -R3 ;  /* 0x000000011c1cb824 */ /* 0x000fe200078e0a03 */
[C---:B------:R-:W-:Y:S01]  /*3470*/  ISETP.GT.U32.AND P3, PT, R3.reuse, R22, PT ;  /* 0x000000160300720c */ /* 0x040fe20003f64070 */
[----:B------:R-:W-:Y:S02]  /*3480*/  IMAD R23, R3, R124, R23 ;  /* 0x0000007c03177224 */ /* 0x000fe400078e0217 */
[----:B------:R-:W-:Y:S01]  /*3490*/  @!P6 IMAD.IADD R21, R21, 0x1, -R3 ;  /* 0x000000011515e824 */ /* 0x000fe200078e0a03 */
[----:B0-----:R-:W3:Y:S02]  /*34a0*/  LDL.LU R14, [R1+0x48] ;  /* 0x00004800010e7983 */ /* 0x001ee40000300800 */
[----:B------:R-:W-:Y:S01]  /*34b0*/  ISETP.GT.U32.AND P6, PT, R3, R23, PT ;  /* 0x000000170300720c */ /* 0x000fe20003fc4070 */
[----:B------:R-:W-:-:S04]  /*34c0*/  IMAD.HI.U32 R182, R5, R235, RZ ;  /* 0x000000eb05b67227 */ /* 0x000fc800078e00ff */
[----:B------:R-:W-:Y:S02]  /*34d0*/  @!P5 IMAD.MOV R19, RZ, RZ, -R19 ;  /* 0x000000ffff13d224 */ /* 0x000fe400078e0a13 */
[----:B------:R-:W-:Y:S01]  /*34e0*/  @!P3 IMAD.IADD R22, R22, 0x1, -R3 ;  /* 0x000000011616b824 */ /* 0x000fe200078e0a03 */
[----:B------:R-:W-:Y:S01]  /*34f0*/  ISETP.GE.AND P5, PT, R27, RZ, PT ;  /* 0x000000ff1b00720c */ /* 0x000fe20003fa6270 */
[----:B------:R-:W-:Y:S01]  /*3500*/  IMAD.MOV R182, RZ, RZ, -R182 ;  /* 0x000000ffffb67224 */ /* 0x000fe200078e0ab6 */
[----:B------:R-:W-:Y:S01]  /*3510*/  IABS R27, R25 ;  /* 0x00000019001b7213 */ /* 0x000fe20000000000 */
[----:B------:R-:W-:Y:S01]  /*3520*/  IMAD.MOV R181, RZ, RZ, -R181 ;  /* 0x000000ffffb57224 */ /* 0x000fe200078e0ab5 */
[----:B------:R-:W-:Y:S01]  /*3530*/  IABS R186, R24 ;  /* 0x0000001800ba7213 */ /* 0x000fe20000000000 */
[----:B------:R-:W-:Y:S01]  /*3540*/  @!P6 IMAD.IADD R23, R23, 0x1, -R3 ;  /* 0x000000011717e824 */ /* 0x000fe200078e0a03 */
[C---:B------:R-:W-:Y:S01]  /*3550*/  ISETP.GT.U32.AND P6, PT, R3.reuse, R22, PT ;  /* 0x000000160300720c */ /* 0x040fe20003fc4070 */
[----:B------:R-:W-:Y:S01]  /*3560*/  IMAD R235, R3, R182, R235 ;  /* 0x000000b603eb7224 */ /* 0x000fe200078e02eb */
[----:B------:R-:W-:Y:S01]  /*3570*/  ISETP.GE.AND P3, PT, R20, RZ, PT ;  /* 0x000000ff1400720c */ /* 0x000fe20003f66270 */
[----:B------:R-:W-:Y:S01]  /*3580*/  IMAD.MOV.U32 R20, RZ, RZ, R28 ;  /* 0x000000ffff147224 */ /* 0x000fe200078e001c */
[----:B------:R0:W-:Y:S01]  /*3590*/  STL [R1+0xe70], R15 ;  /* 0x000e700f01007387 */ /* 0x0001e20000100800 */
[----:B------:R-:W-:Y:S01]  /*35a0*/  IMAD.HI.U32 R124, R5, R27, RZ ;  /* 0x0000001b057c7227 */ /* 0x000fe200078e00ff */
[----:B------:R-:W-:-:S03]  /*35b0*/  IABS R28, R26 ;  /* 0x0000001a001c7213 */ /* 0x000fc60000000000 */
[C---:B------:R-:W-:Y:S02]  /*35c0*/  IMAD R236, R3.reuse, R181, R236 ;  /* 0x000000b503ec7224 */ /* 0x040fe400078e02ec */
[----:B------:R-:W-:Y:S01]  /*35d0*/  @!P4 IMAD.MOV R20, RZ, RZ, -R20 ;  /* 0x000000ffff14c224 */ /* 0x000fe200078e0a14 */
[C---:B------:R-:W-:Y:S01]  /*35e0*/  ISETP.GT.U32.AND P4, PT, R3.reuse, R23, PT ;  /* 0x000000170300720c */ /* 0x040fe20003f84070 */
[----:B------:R-:W-:Y:S01]  /*35f0*/  @!P2 IMAD.MOV R21, RZ, RZ, -R21 ;  /* 0x000000ffff15a224 */ /* 0x000fe200078e0a15 */
[----:B------:R-:W-:Y:S01]  /*3600*/  ISETP.GT.U32.AND P2, PT, R3, R235, PT ;  /* 0x000000eb0300720c */ /* 0x000fe20003f44070 */
[----:B------:R-:W-:Y:S02]  /*3610*/  IMAD.MOV R124, RZ, RZ, -R124 ;  /* 0x000000ffff7c7224 */ /* 0x000fe400078e0a7c */
[----:B------:R-:W-:-:S04]  /*3620*/  IMAD.HI.U32 R180, R5, R186, RZ ;  /* 0x000000ba05b47227 */ /* 0x000fc800078e00ff */
[----:B------:R-:W-:Y:S01]  /*3630*/  @!P6 IMAD.IADD R22, R22, 0x1, -R3 ;  /* 0x000000011616e824 */ /* 0x000fe200078e0a03 */
[C---:B------:R-:W-:Y:S01]  /*3640*/  ISETP.GT.U32.AND P6, PT, R3.reuse, R236, PT ;  /* 0x000000ec0300720c */ /* 0x040fe20003fc4070 */
[----:B------:R-:W-:Y:S01]  /*3650*/  IMAD R27, R3, R124, R27 ;  /* 0x0000007c031b7224 */ /* 0x000fe200078e021b */
[----:B------:R-:W-:Y:S01]  /*3660*/  IABS R182, R46 ;  /* 0x0000002e00b67213 */ /* 0x000fe20000000000 */
[----:B------:R-:W-:Y:S01]  /*3670*/  IMAD.MOV R180, RZ, RZ, -R180 ;  /* 0x000000ffffb47224 */ /* 0x000fe200078e0ab4 */
[----:B0-----:R-:W3:Y:S01]  /*3680*/  LDL.LU R15, [R1+0x44] ;  /* 0x00004400010f7983 */ /* 0x001ee20000300800 */
[----:B------:R-:W-:Y:S01]  /*3690*/  IMAD.HI.U32 R124, R5, R28, RZ ;  /* 0x0000001c057c7227 */ /* 0x000fe200078e00ff */
[----:B------:R-:W-:Y:S02]  /*36a0*/  IABS R181, R29 ;  /* 0x0000001d00b57213 */ /* 0x000fe40000000000 */
[----:B------:R0:W-:Y:S01]  /*36b0*/  STL [R1+0xe74], R16 ;  /* 0x000e741001007387 */ /* 0x0001e20000100800 */
[----:B------:R-:W-:-:S02]  /*36c0*/  IMAD R186, R3, R180, R186 ;  /* 0x000000b403ba7224 */ /* 0x000fc400078e02ba */
[----:B------:R-:W-:Y:S02]  /*36d0*/  IMAD.MOV R124, RZ, RZ, -R124 ;  /* 0x000000ffff7c7224 */ /* 0x000fe400078e0a7c */
[--C-:B------:R-:W-:Y:S01]  /*36e0*/  @!P4 IMAD.IADD R23, R23, 0x1, -R3.reuse ;  /* 0x000000011717c824 */ /* 0x100fe200078e0a03 */
[----:B------:R-:W-:Y:S01]  /*36f0*/  ISETP.GT.U32.AND P4, PT, R3, R186, PT ;  /* 0x000000ba0300720c */ /* 0x000fe20003f84070 */
[--C-:B------:R-:W-:Y:S01]  /*3700*/  @!P2 IMAD.IADD R235, R235, 0x1, -R3.reuse ;  /* 0x00000001ebeba824 */ /* 0x100fe200078e0a03 */
[C---:B------:R-:W-:Y:S01]  /*3710*/  ISETP.GT.U32.AND P2, PT, R3.reuse, R27, PT ;  /* 0x0000001b0300720c */ /* 0x040fe20003f44070 */
[C---:B------:R-:W-:Y:S02]  /*3720*/  IMAD R28, R3.reuse, R124, R28 ;  /* 0x0000007c031c7224 */ /* 0x040fe400078e021c */
[--C-:B------:R-:W-:Y:S01]  /*3730*/  @!P6 IMAD.IADD R236, R236, 0x1, -R3.reuse ;  /* 0x00000001ecece824 */ /* 0x100fe200078e0a03 */
[----:B0-----:R-:W3:Y:S02]  /*3740*/  LDL.LU R16, [R1+0x40] ;  /* 0x0000400001107983 */ /* 0x001ee40000300800 */
[C---:B------:R-:W-:Y:S01]  /*3750*/  ISETP.GT.U32.AND P6, PT, R3.reuse, R28, PT ;  /* 0x0000001c0300720c */ /* 0x040fe20003fc4070 */
[----:B------:R-:W-:Y:S01]  /*3760*/  @!P0 IMAD.MOV R22, RZ, RZ, -R22 ;  /* 0x000000ffff168224 */ /* 0x000fe200078e0a16 */
[----:B------:R-:W-:Y:S01]  /*3770*/  ISETP.GT.U32.AND P0, PT, R3, R236, PT ;  /* 0x000000ec0300720c */ /* 0x000fe20003f04070 */
[----:B------:R-:W-:Y:S01]  /*3780*/  IMAD.HI.U32 R239, R5, R181, RZ ;  /* 0x000000b505ef7227 */ /* 0x000fe200078e00ff */
[----:B------:R-:W-:Y:S01]  /*3790*/  IABS R180, R30 ;  /* 0x0000001e00b47213 */ /* 0x000fe20000000000 */
[----:B------:R0:W-:Y:S02]  /*37a0*/  STL [R1+0xe78], R17 ;  /* 0x000e781101007387 */ /* 0x0001e40000100800 */
[--C-:B------:R-:W-:Y:S01]  /*37b0*/  @!P4 IMAD.IADD R186, R186, 0x1, -R3.reuse ;  /* 0x00000001babac824 */ /* 0x100fe200078e0a03 */
[----:B------:R-:W-:Y:S01]  /*37c0*/  ISETP.GT.U32.AND P4, PT, R3, R235, PT ;  /* 0x000000eb0300720c */ /* 0x000fe20003f84070 */
[----:B------:R-:W-:-:S02]  /*37d0*/  @!P2 IMAD.IADD R27, R27, 0x1, -R3 ;  /* 0x000000011b1ba824 */ /* 0x000fc400078e0a03 */
[----:B------:R-:W-:Y:S01]  /*37e0*/  IMAD.HI.U32 R240, R5, R182, RZ ;  /* 0x000000b605f07227 */ /* 0x000fe200078e00ff */
[----:B------:R-:W-:-:S03]  /*37f0*/  ISETP.GT.U32.AND P2, PT, R3, R186, PT ;  /* 0x000000ba0300720c */ /* 0x000fc60003f44070 */
[----:B------:R-:W-:Y:S01]  /*3800*/  IMAD.MOV R239, RZ, RZ, -R239 ;  /* 0x000000ffffef7224 */ /* 0x000fe200078e0aef */
[----:B0-----:R-:W3:Y:S01]  /*3810*/  LDL.LU R17, [R1+0x3c] ;  /* 0x00003c0001117983 */ /* 0x001ee20000300800 */
[----:B------:R-:W-:Y:S01]  /*3820*/  @!P6 IMAD.IADD R28, R28, 0x1, -R3 ;  /* 0x000000011c1ce824 */ /* 0x000fe200078e0a03 */
[----:B------:R-:W-:Y:S01]  /*3830*/  ISETP.GT.U32.AND P6, PT, R3, R27, PT ;  /* 0x0000001b0300720c */ /* 0x000fe20003fc4070 */
[----:B------:R-:W-:Y:S01]  /*3840*/  IMAD.MOV R240, RZ, RZ, -R240 ;  /* 0x000000fffff07224 */ /* 0x000fe200078e0af0 */
[----:B------:R0:W-:Y:S01]  /*3850*/  STL [R1+0xe7c], R18 ;  /* 0x000e7c1201007387 */ /* 0x0001e20000100800 */
[----:B------:R-:W-:-:S04]  /*3860*/  IMAD.HI.U32 R124, R5, R180, RZ ;  /* 0x000000b4057c7227 */ /* 0x000fc800078e00ff */
[C---:B------:R-:W-:Y:S02]  /*3870*/  IMAD R181, R3.reuse, R239, R181 ;  /* 0x000000ef03b57224 */ /* 0x040fe400078e02b5 */
[C---:B------:R-:W-:Y:S02]  /*3880*/  IMAD R182, R3.reuse, R240, R182 ;  /* 0x000000f003b67224 */ /* 0x040fe400078e02b6 */
[----:B------:R-:W-:Y:S02]  /*3890*/  IMAD.MOV R124, RZ, RZ, -R124 ;  /* 0x000000ffff7c7224 */ /* 0x000fe400078e0a7c */
[----:B------:R-:W-:Y:S01]  /*38a0*/  @!P1 IMAD.MOV R23, RZ, RZ, -R23 ;  /* 0x000000ffff179224 */ /* 0x000fe200078e0a17 */
[C---:B------:R-:W-:Y:S01]  /*38b0*/  ISETP.GT.U32.AND P1, PT, R3.reuse, R28, PT ;  /* 0x0000001c0300720c */ /* 0x040fe20003f24070 */
[--C-:B------:R-:W-:Y:S01]  /*38c0*/  @!P0 IMAD.IADD R236, R236, 0x1, -R3.reuse ;  /* 0x00000001ecec8824 */ /* 0x100fe200078e0a03 */
[C---:B------:R-:W-:Y:S01]  /*38d0*/  ISETP.GT.U32.AND P0, PT, R3.reuse, R181, PT ;  /* 0x000000b50300720c */ /* 0x040fe20003f04070 */
[----:B------:R-:W-:Y:S01]  /*38e0*/  IMAD R180, R3, R124, R180 ;  /* 0x0000007c03b47224 */ /* 0x000fe200078e02b4 */
[----:B------:R-:W-:Y:S01]  /*38f0*/  IABS R239, R38 ;  /* 0x0000002600ef7213 */ /* 0x000fe20000000000 */
[--C-:B------:R-:W-:Y:S01]  /*3900*/  @!P4 IMAD.IADD R235, R235, 0x1, -R3.reuse ;  /* 0x00000001ebebc824 */ /* 0x100fe200078e0a03 */
[----:B------:R-:W-:Y:S01]  /*3910*/  ISETP.GT.U32.AND P4, PT, R3, R182, PT ;  /* 0x000000b60300720c */ /* 0x000fe20003f84070 */
[--C-:B------:R-:W-:Y:S01]  /*3920*/  @!P2 IMAD.IADD R186, R186, 0x1, -R3.reuse ;  /* 0x00000001babaa824 */ /* 0x100fe200078e0a03 */
[----:B------:R-:W-:Y:S01]  /*3930*/  IABS R124, R34 ;  /* 0x00000022007c7213 */ /* 0x000fe20000000000 */
[----:B------:R-:W-:Y:S01]  /*3940*/  @!P6 IMAD.IADD R27, R27, 0x1, -R3 ;  /* 0x000000011b1be824 */ /* 0x000fe200078e0a03 */
[----:B------:R-:W-:Y:S01]  /*3950*/  ISETP.GE.AND P2, PT, R24, RZ, PT ;  /* 0x000000ff1800720c */ /* 0x000fe20003f46270 */
[----:B------:R-:W-:Y:S01]  /*3960*/  IMAD.HI.U32 R24, R5, R239, RZ ;  /* 0x000000ef05187227 */ /* 0x000fe200078e00ff */
[----:B------:R-:W-:Y:S01]  /*3970*/  ISETP.GT.U32.AND P6, PT, R3, R180, PT ;  /* 0x000000b40300720c */ /* 0x000fe20003fc4070 */
[----:B0-----:R-:W3:Y:S02]  /*3980*/  LDL.LU R18, [R1+0x38] ;  /* 0x0000380001127983 */ /* 0x001ee40000300800 */
[----:B------:R-:W-:-:S02]  /*3990*/  IMAD.HI.U32 R240, R5, R124, RZ ;  /* 0x0000007c05f07227 */ /* 0x000fc400078e00ff */
[----:B------:R0:W-:Y:S02]  /*39a0*/  STL [R1+0xe80], R19 ;  /* 0x000e801301007387 */ /* 0x0001e40000100800 */
[--C-:B------:R-:W-:Y:S01]  /*39b0*/  @!P1 IMAD.IADD R28, R28, 0x1, -R3.reuse ;  /* 0x000000011c1c9824 */ /* 0x100fe200078e0a03 */
[----:B------:R-:W-:Y:S01]  /*39c0*/  ISETP.GE.AND P1, PT, R25, RZ, PT ;  /* 0x000000ff1900720c */ /* 0x000fe20003f26270 */
[----:B------:R-:W-:Y:S01]  /*39d0*/  IMAD.MOV R24, RZ, RZ, -R24 ;  /* 0x000000ffff187224 */ /* 0x000fe200078e0a18 */
[----:B------:R-:W-:Y:S01]  /*39e0*/  IABS R25, R45 ;  /* 0x0000002d00197213 */ /* 0x000fe20000000000 */
[--C-:B------:R-:W-:Y:S01]  /*39f0*/  @!P0 IMAD.IADD R181, R181, 0x1, -R3.reuse ;  /* 0x00000001b5b58824 */ /* 0x100fe200078e0a03 */
[----:B------:R-:W-:Y:S01]  /*3a00*/  ISETP.GE.AND P0, PT, R46, RZ, PT ;  /* 0x000000ff2e00720c */ /* 0x000fe20003f06270 */
[----:B------:R-:W-:Y:S02]  /*3a10*/  @!P4 IMAD.IADD R182, R182, 0x1, -R3 ;  /* 0x00000001b6b6c824 */ /* 0x000fe400078e0a03 */
[----:B------:R-:W-:Y:S01]  /*3a20*/  IMAD.MOV R240, RZ, RZ, -R240 ;  /* 0x000000fffff07224 */ /* 0x000fe200078e0af0 */
[----:B0-----:R-:W3:Y:S01]  /*3a30*/  LDL.LU R19, [R1+0x24] ;  /* 0x0000240001137983 */ /* 0x001ee20000300800 */
[----:B------:R-:W-:-:S02]  /*3a40*/  IMAD R46, R3, R24, R239 ;  /* 0x00000018032e7224 */ /* 0x000fc400078e02ef */
[----:B------:R-:W-:Y:S01]  /*3a50*/  IMAD.MOV.U32 R24, RZ, RZ, R235 ;  /* 0x000000ffff187224 */ /* 0x000fe200078e00eb */
[----:B------:R-:W-:Y:S01]  /*3a60*/  ISETP.GE.AND P4, PT, R26, RZ, PT ;  /* 0x000000ff1a00720c */ /* 0x000fe20003f86270 */
[----:B------:R-:W-:Y:S01]  /*3a70*/  IMAD.MOV.U32 R235, RZ, RZ, R25 ;  /* 0x000000ffffeb7224 */ /* 0x000fe200078e0019 */
[----:B------:R0:W-:Y:S01]  /*3a80*/  STL [R1+0xe84], R20 ;  /* 0x000e841401007387 */ /* 0x0001e20000100800 */
[C---:B------:R-:W-:Y:S02]  /*3a90*/  IMAD R124, R3.reuse, R240, R124 ;  /* 0x000000f0037c7224 */ /* 0x040fe400078e027c */
[----:B------:R-:W-:Y:S01]  /*3aa0*/  @!P6 IMAD.IADD R180, R180, 0x1, -R3 ;  /* 0x00000001b4b4e824 */ /* 0x000fe200078e0a03 */
[C---:B------:R-:W-:Y:S01]  /*3ab0*/  ISETP.GT.U32.AND P6, PT, R3.reuse, R182, PT ;  /* 0x000000b60300720c */ /* 0x040fe20003fc4070 */
[----:B------:R-:W-:Y:S02]  /*3ac0*/  IMAD.MOV.U32 R25, RZ, RZ, R236 ;  /* 0x000000ffff197224 */ /* 0x000fe400078e00ec */
[----:B------:R-:W-:Y:S01]  /*3ad0*/  @!P5 IMAD.MOV R24, RZ, RZ, -R24 ;  /* 0x000000ffff18d224 */ /* 0x000fe200078e0a18 */
[C---:B------:R-:W-:Y:S01]  /*3ae0*/  ISETP.GT.U32.AND P5, PT, R3.reuse, R181, PT ;  /* 0x000000b50300720c */ /* 0x040fe20003fa4070 */
[----:B------:R-:W-:Y:S01]  /*3af0*/  @!P3 IMAD.MOV R25, RZ, RZ, -R25 ;  /* 0x000000ffff19b224 */ /* 0x000fe200078e0a19 */
[----:B------:R-:W-:Y:S01]  /*3b00*/  ISETP.GT.U32.AND P3, PT, R3, R124, PT ;  /* 0x0000007c0300720c */ /* 0x000fe20003f64070 */
[----:B------:R-:W-:Y:S01]  /*3b10*/  @!P1 IMAD.MOV R27, RZ, RZ, -R27 ;  /* 0x000000ffff1b9224 */ /* 0x000fe200078e0a1b */
[----:B------:R-:W-:Y:S01]  /*3b20*/  ISETP.GE.AND P1, PT, R29, RZ, PT ;  /* 0x000000ff1d00720c */ /* 0x000fe20003f26270 */
[----:B------:R-:W-:Y:S01]  /*3b30*/  IMAD.MOV.U32 R26, RZ, RZ, R186 ;  /* 0x000000ffff1a7224 */ /* 0x000fe200078e00ba */
[----:B0-----:R-:W3:Y:S01]  /*3b40*/  LDL.LU R20, [R1+0x20] ;  /* 0x0000200001147983 */ /* 0x001ee20000300800 */
[----:B------:R-:W-:Y:S01]  /*3b50*/  IMAD.HI.U32 R29, R5, R235, RZ ;  /* 0x000000eb051d7227 */ /* 0x000fe200078e00ff */
[----:B------:R-:W-:-:S02]  /*3b60*/  IABS R236, R31 ;  /* 0x0000001f00ec7213 */ /* 0x000fc40000000000 */
[----:B--2---:R-:W-:Y:S01]  /*3b70*/  IABS R250, R125 ;  /* 0x0000007d00fa7213 */ /* 0x004fe20000000000 */
[----:B------:R-:W-:Y:S01]  /*3b80*/  @!P4 IMAD.MOV R28, RZ, RZ, -R28 ;  /* 0x000000ffff1cc224 */ /* 0x000fe200078e0a1c */
[----:B------:R-:W-:Y:S01]  /*3b90*/  ISETP.GT.U32.AND P4, PT, R3, R46, PT ;  /* 0x0000002e0300720c */ /* 0x000fe20003f84070 */
[--C-:B------:R-:W-:Y:S01]  /*3ba0*/  @!P6 IMAD.IADD R182, R182, 0x1, -R3.reuse ;  /* 0x00000001b6b6e824 */ /* 0x100fe200078e0a03 */
[----:B------:R-:W-:Y:S01]  /*3bb0*/  ISETP.GE.AND P6, PT, R30, RZ, PT ;  /* 0x000000ff1e00720c */ /* 0x000fe20003fc6270 */
[----:B------:R-:W-:Y:S01]  /*3bc0*/  @!P5 IMAD.IADD R181, R181, 0x1, -R3 ;  /* 0x00000001b5b5d824 */ /* 0x000fe200078e0a03 */
[----:B------:R-:W-:Y:S01]  /*3bd0*/  ISETP.GE.AND P5, PT, R34, RZ, PT ;  /* 0x000000ff2200720c */ /* 0x000fe20003fa6270 */
[----:B------:R-:W-:Y:S01]  /*3be0*/  @!P2 IMAD.MOV R26, RZ, RZ, -R26 ;  /* 0x000000ffff1aa224 */ /* 0x000fe200078e0a1a */
[----:B------:R-:W-:Y:S01]  /*3bf0*/  ISETP.GT.U32.AND P2, PT, R3, R180, PT ;  /* 0x000000b40300720c */ /* 0x000fe20003f44070 */
[----:B------:R-:W-:Y:S01]  /*3c00*/  IMAD.MOV R34, RZ, RZ, -R29 ;  /* 0x000000ffff227224 */ /* 0x000fe200078e0a1d */
[----:B------:R-:W-:Y:S01]  /*3c10*/  STL [R1+0xe88], R21 ;  /* 0x000e881501007387 */ /* 0x000fe20000100800 */
[--C-:B------:R-:W-:Y:S01]  /*3c20*/  @!P3 IMAD.IADD R124, R124, 0x1, -R3.reuse ;  /* 0x000000017c7cb824 */ /* 0x100fe200078e0a03 */
[----:B------:R-:W-:Y:S01]  /*3c30*/  ISETP.GE.AND P3, PT, R45, RZ, PT ;  /* 0x000000ff2d00720c */ /* 0x000fe20003f66270 */
[----:B------:R-:W-:Y:S01]  /*3c40*/  IMAD.MOV.U32 R29, RZ, RZ, R182 ;  /* 0x000000ffff1d7224 */ /* 0x000fe200078e00b6 */
[----:B------:R-:W-:Y:S01]  /*3c50*/  IABS R45, R33 ;  /* 0x00000021002d7213 */ /* 0x000fe20000000000 */
[----:B------:R-:W-:Y:S01]  /*3c60*/  @!P4 IMAD.IADD R46, R46, 0x1, -R3 ;  /* 0x000000012e2ec824 */ /* 0x000fe200078e0a03 */
[----:B------:R-:W-:Y:S01]  /*3c70*/  STL [R1+0xe8c], R22 ;  /* 0x000e8c1601007387 */ /* 0x000fe20000100800 */
[----:B------:R-:W-:Y:S01]  /*3c80*/  @!P0 IMAD.MOV R29, RZ, RZ, -R29 ;  /* 0x000000ffff1d8224 */ /* 0x000fe200078e0a1d */
[C---:B------:R-:W-:Y:S01]  /*3c90*/  ISETP.GT.U32.AND P0, PT, R3.reuse, R124, PT ;  /* 0x0000007c0300720c */ /* 0x040fe20003f04070 */
[----:B------:R-:W-:Y:S01]  /*3ca0*/  IMAD.MOV.U32 R30, RZ, RZ, R181 ;  /* 0x000000ffff1e7224 */ /* 0x000fe200078e00b5 */
[C---:B------:R-:W-:Y:S01]  /*3cb0*/  ISETP.GT.U32.AND P4, PT, R3.reuse, R46, PT ;  /* 0x0000002e0300720c */ /* 0x040fe20003f84070 */
[----:B------:R-:W-:Y:S01]  /*3cc0*/  @!P2 IMAD.IADD R180, R180, 0x1, -R3 ;  /* 0x00000001b4b4a824 */ /* 0x000fe200078e0a03 */
[----:B------:R-:W-:Y:S01]  /*3cd0*/  ISETP.GE.AND P2, PT, R38, RZ, PT ;  /* 0x000000ff2600720c */ /* 0x000fe20003f46270 */
[----:B------:R-:W-:Y:S01]  /*3ce0*/  @!P1 IMAD.MOV R30, RZ, RZ, -R30 ;  /* 0x000000ffff1e9224 */ /* 0x000fe200078e0a1e */
[----:B------:R-:W-:Y:S01]  /*3cf0*/  IABS R38, R32 ;  /* 0x0000002000267213 */ /* 0x000fe20000000000 */
[----:B------:R-:W-:Y:S01]  /*3d00*/  IMAD R34, R3, R34, R235 ;  /* 0x0000002203227224 */ /* 0x000fe200078e02eb */
[----:B------:R-:W-:Y:S01]  /*3d10*/  ISETP.GE.AND P1, PT, R31, RZ, PT ;  /* 0x000000ff1f00720c */ /* 0x000fe20003f26270 */
[----:B------:R-:W-:Y:S01]  /*3d20*/  IMAD.MOV.U32 R31, RZ, RZ, R180 ;  /* 0x000000ffff1f7224 */ /* 0x000fe200078e00b4 */
[----:B------:R-:W-:Y:S01]  /*3d30*/  IABS R181, R35 ;  /* 0x0000002300b57213 */ /* 0x000fe20000000000 */
[C---:B------:R-:W-:Y:S01]  /*3d40*/  IMAD.HI.U32 R180, R5.reuse, R236, RZ ;  /* 0x000000ec05b47227 */ /* 0x040fe200078e00ff */
[----:B------:R-:W-:Y:S01]  /*3d50*/  IABS R235, R39 ;  /* 0x0000002700eb7213 */ /* 0x000fe20000000000 */
[----:B------:R0:W-:Y:S02]  /*3d60*/  STL [R1+0xe90], R23 ;  /* 0x000e901701007387 */ /* 0x0001e40000100800 */
[----:B------:R-:W-:Y:S01]  /*3d70*/  @!P0 IMAD.IADD R124, R124, 0x1, -R3 ;  /* 0x000000017c7c8824 */ /* 0x000fe200078e0a03 */
[----:B------:R-:W-:Y:S01]  /*3d80*/  ISETP.GE.AND P0, PT, R32, RZ, PT ;  /* 0x000000ff2000720c */ /* 0x000fe20003f06270 */
[----:B------:R-:W-:-:S04]  /*3d90*/  IMAD.HI.U32 R32, R5, R38, RZ ;  /* 0x0000002605207227 */ /* 0x000fc800078e00ff */
[----:B------:R-:W-:Y:S01]  /*3da0*/  @!P6 IMAD.MOV R31, RZ, RZ, -R31 ;  /* 0x000000ffff1fe224 */ /* 0x000fe200078e0a1f */
[----:B------:R-:W-:Y:S01]  /*3db0*/  ISETP.GT.U32.AND P6, PT, R3, R34, PT ;  /* 0x000000220300720c */ /* 0x000fe20003fc4070 */
[----:B------:R-:W-:Y:S02]  /*3dc0*/  IMAD.MOV R32, RZ, RZ, -R32 ;  /* 0x000000ffff207224 */ /* 0x000fe400078e0a20 */
[----:B------:R-:W-:Y:S02]  /*3dd0*/  IMAD.MOV R180, RZ, RZ, -R180 ;  /* 0x000000ffffb47224 */ /* 0x000fe400078e0ab4 */
[----:B------:R-:W-:Y:S01]  /*3de0*/  @!P4 IMAD.IADD R46, R46, 0x1, -R3 ;  /* 0x000000012e2ec824 */ /* 0x000fe200078e0a03 */
[----:B------:R-:W-:Y:S01]  /*3df0*/  ISETP.GE.AND P4, PT, R33, RZ, PT ;  /* 0x000000ff2100720c */ /* 0x000fe20003f86270 */
[C---:B------:R-:W-:Y:S02]  /*3e00*/  IMAD R38, R3.reuse, R32, R38 ;  /* 0x0000002003267224 */ /* 0x040fe400078e0226 */
[----:B------:R-:W-:-:S02]  /*3e10*/  IMAD R236, R3, R180, R236 ;  /* 0x000000b403ec7224 */ /* 0x000fc400078e02ec */
[----:B------:R-:W-:Y:S02]  /*3e20*/  IMAD.MOV.U32 R32, RZ, RZ, R124 ;  /* 0x000000ffff207224 */ /* 0x000fe400078e007c */
[----:B------:R-:W-:-:S04]  /*3e30*/  IMAD.HI.U32 R33, R5, R45, RZ ;  /* 0x0000002d05217227 */ /* 0x000fc800078e00ff */
[----:B------:R-:W-:Y:S01]  /*3e40*/  @!P5 IMAD.MOV R32, RZ, RZ, -R32 ;  /* 0x000000ffff20d224 */ /* 0x000fe200078e0a20 */
[----:B------:R-:W-:Y:S01]  /*3e50*/  ISETP.GT.U32.AND P5, PT, R3, R236, PT ;  /* 0x000000ec0300720c */ /* 0x000fe20003fa4070 */
[----:B------:R-:W-:Y:S02]  /*3e60*/  IMAD.MOV R33, RZ, RZ, -R33 ;  /* 0x000000ffff217224 */ /* 0x000fe400078e0a21 */
[----:B------:R-:W-:Y:S02]  /*3e70*/  @!P6 IMAD.IADD R34, R34, 0x1, -R3 ;  /* 0x000000012222e824 */ /* 0x000fe400078e0a03 */
[----:B------:R-:W-:-:S03]  /*3e80*/  IMAD.HI.U32 R180, R5, R181, RZ ;  /* 0x000000b505b47227 */ /* 0x000fc600078e00ff */
[C---:B------:R-:W-:Y:S01]  /*3e90*/  ISETP.GT.U32.AND P6, PT, R3.reuse, R34, PT ;  /* 0x000000220300720c */ /* 0x040fe20003fc4070 */
[C---:B------:R-:W-:Y:S01]  /*3ea0*/  IMAD R124, R3.reuse, R33, R45 ;  /* 0x00000021037c7224 */ /* 0x040fe200078e022d */
[----:B------:R-:W-:Y:S01]  /*3eb0*/  IABS R45, R37 ;  /* 0x00000025002d7213 */ /* 0x000fe20000000000 */
[----:B------:R-:W-:Y:S01]  /*3ec0*/  IMAD.MOV.U32 R33, RZ, RZ, R46 ;  /* 0x000000ffff217224 */ /* 0x000fe200078e002e */
[----:B------:R-:W-:Y:S01]  /*3ed0*/  IABS R46, R36 ;  /* 0x00000024002e7213 */ /* 0x000fe20000000000 */
[----:B------:R-:W-:Y:S02]  /*3ee0*/  IMAD.MOV R180, RZ, RZ, -R180 ;  /* 0x000000ffffb47224 */ /* 0x000fe400078e0ab4 */
[----:B------:R-:W-:Y:S01]  /*3ef0*/  @!P2 IMAD.MOV R33, RZ, RZ, -R33 ;  /* 0x000000ffff21a224 */ /* 0x000fe200078e0a21 */
[C---:B------:R-:W-:Y:S01]  /*3f00*/  ISETP.GT.U32.AND P2, PT, R3.reuse, R38, PT ;  /* 0x000000260300720c */ /* 0x040fe20003f44070 */
[----:B------:R-:W-:Y:S01]  /*3f10*/  IMAD R181, R3, R180, R181 ;  /* 0x000000b403b57224 */ /* 0x000fe200078e02b5 */
[----:B------:R-:W-:Y:S01]  /*3f20*/  IABS R180, R41 ;  /* 0x0000002900b47213 */ /* 0x000fe20000000000 */
[----:B------:R-:W-:-:S02]  /*3f30*/  @!P5 IMAD.IADD R236, R236, 0x1, -R3 ;  /* 0x00000001ececd824 */ /* 0x000fc400078e0a03 */
[----:B------:R-:W-:Y:S01]  /*3f40*/  @!P6 IMAD.IADD R34, R34, 0x1, -R3 ;  /* 0x000000012222e824 */ /* 0x000fe200078e0a03 */
[----:B------:R-:W-:Y:S01]  /*3f50*/  ISETP.GT.U32.AND P5, PT, R3, R181, PT ;  /* 0x000000b50300720c */ /* 0x000fe20003fa4070 */
[----:B------:R-:W-:Y:S01]  /*3f60*/  IMAD.HI.U32 R186, R5, R45, RZ ;  /* 0x0000002d05ba7227 */ /* 0x000fe200078e00ff */
[----:B------:R-:W-:-:S03]  /*3f70*/  ISETP.GT.U32.AND P6, PT, R3, R124, PT ;  /* 0x0000007c0300720c */ /* 0x000fc60003fc4070 */
[----:B------:R-:W-:Y:S02]  /*3f80*/  @!P3 IMAD.MOV R34, RZ, RZ, -R34 ;  /* 0x000000ffff22b224 */ /* 0x000fe400078e0a22 */
[----:B------:R-:W-:Y:S01]  /*3f90*/  @!P2 IMAD.IADD R38, R38, 0x1, -R3 ;  /* 0x000000012626a824 */ /* 0x000fe200078e0a03 */
[----:B------:R-:W-:Y:S01]  /*3fa0*/  ISETP.GT.U32.AND P2, PT, R3, R236, PT ;  /* 0x000000ec0300720c */ /* 0x000fe20003f44070 */
[----:B------:R-:W-:Y:S02]  /*3fb0*/  IMAD.MOV R186, RZ, RZ, -R186 ;  /* 0x000000ffffba7224 */ /* 0x000fe400078e0aba */
[----:B------:R-:W-:Y:S01]  /*3fc0*/  IMAD.HI.U32 R182, R5, R46, RZ ;  /* 0x0000002e05b67227 */ /* 0x000fe200078e00ff */
[----:B------:R-:W-:-:S03]  /*3fd0*/  ISETP.GT.U32.AND P3, PT, R3, R38, PT ;  /* 0x000000260300720c */ /* 0x000fc60003f64070 */
[----:B------:R-:W-:Y:S02]  /*3fe0*/  @!P5 IMAD.IADD R181, R181, 0x1, -R3 ;  /* 0x00000001b5b5d824 */ /* 0x000fe400078e0a03 */
[C---:B------:R-:W-:Y:S02]  /*3ff0*/  IMAD R45, R3.reuse, R186, R45 ;  /* 0x000000ba032d7224 */ /* 0x040fe400078e022d */
[----:B------:R-:W-:Y:S01]  /*4000*/  @!P6 IMAD.IADD R124, R124, 0x1, -R3 ;  /* 0x000000017c7ce824 */ /* 0x000fe200078e0a03 */
[----:B------:R-:W-:Y:S01]  /*4010*/  ISETP.GT.U32.AND P5, PT, R3, R181, PT ;  /* 0x000000b50300720c */ /* 0x000fe20003fa4070 */
[----:B------:R-:W-:-:S03]  /*4020*/  IMAD.HI.U32 R186, R5, R180, RZ ;  /* 0x000000b405ba7227 */ /* 0x000fc600078e00ff */
[C---:B------:R-:W-:Y:S01]  /*4030*/  ISETP.GT.U32.AND P6, PT, R3.reuse, R124, PT ;  /* 0x0000007c0300720c */ /* 0x040fe20003fc4070 */
[----:B------:R-:W-:Y:S02]  /*4040*/  IMAD.MOV R182, RZ, RZ, -R182 ;  /* 0x000000ffffb67224 */ /* 0x000fe400078e0ab6 */
[----:B------:R-:W-:Y:S02]  /*4050*/  IMAD.MOV R186, RZ, RZ, -R186 ;  /* 0x000000ffffba7224 */ /* 0x000fe400078e0aba */
[C---:B------:R-:W-:Y:S01]  /*4060*/  IMAD R46, R3.reuse, R182, R46 ;  /* 0x000000b6032e7224 */ /* 0x040fe200078e022e */
[----:B------:R-:W-:Y:S01]  /*4070*/  IABS R182, R42 ;  /* 0x0000002a00b67213 */ /* 0x000fe20000000000 */
[--C-:B------:R-:W-:Y:S01]  /*4080*/  @!P3 IMAD.IADD R38, R38, 0x1, -R3.reuse ;  /* 0x000000012626b824 */ /* 0x100fe200078e0a03 */
[C---:B------:R-:W-:Y:S01]  /*4090*/  ISETP.GT.U32.AND P3, PT, R3.reuse, R45, PT ;  /* 0x0000002d0300720c */ /* 0x040fe20003f64070 */
[C---:B------:R-:W-:Y:S01]  /*40a0*/  IMAD R180, R3.reuse, R186, R180 ;  /* 0x000000ba03b47224 */ /* 0x040fe200078e02b4 */
[----:B------:R-:W-:Y:S01]  /*40b0*/  IABS R186, R40 ;  /* 0x0000002800ba7213 */ /* 0x000fe20000000000 */
[--C-:B------:R-:W-:Y:S01]  /*40c0*/  @!P2 IMAD.IADD R236, R236, 0x1, -R3.reuse ;  /* 0x00000001ececa824 */ /* 0x100fe200078e0a03 */
[----:B------:R-:W-:Y:S01]  /*40d0*/  ISETP.GT.U32.AND P2, PT, R3, R46, PT ;  /* 0x0000002e0300720c */ /* 0x000fe20003f44070 */
[--C-:B------:R-:W-:Y:S01]  /*40e0*/  @!P5 IMAD.IADD R181, R181, 0x1, -R3.reuse ;  /* 0x00000001b5b5d824 */ /* 0x100fe200078e0a03 */
[----:B------:R-:W-:Y:S01]  /*40f0*/  ISETP.GT.U32.AND P5, PT, R3, R180, PT ;  /* 0x000000b40300720c */ /* 0x000fe20003fa4070 */
[----:B------:R-:W-:Y:S01]  /*4100*/  @!P6 IMAD.IADD R124, R124, 0x1, -R3 ;  /* 0x000000017c7ce824 */ /* 0x000fe200078e0a03 */
[----:B------:R-:W-:Y:S01]  /*4110*/  ISETP.GE.AND P6, PT, R35, RZ, PT ;  /* 0x000000ff2300720c */ /* 0x000fe20003fc6270 */
[----:B------:R-:W-:-:S04]  /*4120*/  IMAD.HI.U32 R35, R5, R182, RZ ;  /* 0x000000b605237227 */ /* 0x000fc800078e00ff */
[----:B------:R-:W-:Y:S01]  /*4130*/  @!P3 IMAD.IADD R45, R45, 0x1, -R3 ;  /* 0x000000012d2db824 */ /* 0x000fe200078e0a03 */
[----:B------:R-:W-:Y:S01]  /*4140*/  ISETP.GE.AND P3, PT, R37, RZ, PT ;  /* 0x000000ff2500720c */ /* 0x000fe20003f66270 */
[----:B------:R-:W-:Y:S02]  /*4150*/  IMAD.MOV R35, RZ, RZ, -R35 ;  /* 0x000000ffff237224 */ /* 0x000fe400078e0a23 */
[--C-:B------:R-:W-:Y:S01]  /*4160*/  @!P2 IMAD.IADD R46, R46, 0x1, -R3.reuse ;  /* 0x000000012e2ea824 */ /* 0x100fe200078e0a03 */
[----:B------:R-:W-:Y:S01]  /*4170*/  ISETP.GE.AND P2, PT, R36, RZ, PT ;  /* 0x000000ff2400720c */ /* 0x000fe20003f46270 */
[----:B------:R-:W-:Y:S01]  /*4180*/  @!P5 IMAD.IADD R180, R180, 0x1, -R3 ;  /* 0x00000001b4b4d824 */ /* 0x000fe200078e0a03 */
[C---:B------:R-:W-:Y:S01]  /*4190*/  ISETP.GT.U32.AND P5, PT, R3.reuse, R45, PT ;  /* 0x0000002d0300720c */ /* 0x040fe20003fa4070 */
[----:B------:R-:W-:Y:S02]  /*41a0*/  IMAD.MOV.U32 R36, RZ, RZ, R38 ;  /* 0x000000ffff247224 */ /* 0x000fe400078e0026 */
[----:B------:R-:W-:-:S02]  /*41b0*/  IMAD R182, R3, R35, R182 ;  /* 0x0000002303b67224 */ /* 0x000fc400078e02b6 */
[----:B------:R-:W-:Y:S01]  /*41c0*/  IMAD.HI.U32 R239, R5, R235, RZ ;  /* 0x000000eb05ef7227 */ /* 0x000fe200078e00ff */
[----:B----4-:R-:W-:-:S03]  /*41d0*/  IABS R251, R13 ;  /* 0x0000000d00fb7213 */ /* 0x010fc60000000000 */
[----:B------:R-:W-:Y:S02]  /*41e0*/  IMAD.MOV.U32 R38, RZ, RZ, R181 ;  /* 0x000000ffff267224 */ /* 0x000fe400078e00b5 */
[----:B------:R-:W-:Y:S02]  /*41f0*/  IMAD.MOV.U32 R35, RZ, RZ, R236 ;  /* 0x000000ffff237224 */ /* 0x000fe400078e00ec */
[----:B------:R-:W-:Y:S02]  /*4200*/  IMAD.MOV R239, RZ, RZ, -R239 ;  /* 0x000000ffffef7224 */ /* 0x000fe400078e0aef */
[----:B------:R-:W-:Y:S01]  /*4210*/  @!P6 IMAD.MOV R38, RZ, RZ, -R38 ;  /* 0x000000ffff26e224 */ /* 0x000fe200078e0a26 */
[----:B------:R-:W-:Y:S01]  /*4220*/  ISETP.GT.U32.AND P6, PT, R3, R182, PT ;  /* 0x000000b60300720c */ /* 0x000fe20003fc4070 */
[----:B------:R-:W-:-:S04]  /*4230*/  IMAD.HI.U32 R236, R5, R186, RZ ;  /* 0x000000ba05ec7227 */ /* 0x000fc800078e00ff */
[----:B------:R-:W-:Y:S01]  /*4240*/  @!P1 IMAD.MOV R35, RZ, RZ, -R35 ;  /* 0x000000ffff239224 */ /* 0x000fe200078e0a23 */
[C---:B------:R-:W-:Y:S01]  /*4250*/  ISETP.GT.U32.AND P1, PT, R3.reuse, R46, PT ;  /* 0x0000002e0300720c */ /* 0x040fe20003f24070 */
[C---:B------:R-:W-:Y:S01]  /*4260*/  IMAD R181, R3.reuse, R239, R235 ;  /* 0x000000ef03b57224 */ /* 0x040fe200078e02eb */
[----:B------:R-:W-:Y:S01]  /*4270*/  IABS R239, R52 ;  /* 0x0000003400ef7213 */ /* 0x000fe20000000000 */
[----:B------:R-:W-:Y:S01]  /*4280*/  @!P0 IMAD.MOV R36, RZ, RZ, -R36 ;  /* 0x000000ffff248224 */ /* 0x000fe200078e0a24 */
[----:B------:R-:W-:Y:S01]  /*4290*/  ISETP.GT.U32.AND P0, PT, R3, R180, PT ;  /* 0x000000b40300720c */ /* 0x000fe20003f04070 */
[----:B------:R-:W-:Y:S02]  /*42a0*/  IMAD.MOV R236, RZ, RZ, -R236 ;  /* 0x000000ffffec7224 */ /* 0x000fe400078e0aec */
[----:B------:R-:W-:Y:S01]  /*42b0*/  @!P5 IMAD.IADD R45, R45, 0x1, -R3 ;  /* 0x000000012d2dd824 */ /* 0x000fe200078e0a03 */
[----:B------:R-:W-:Y:S01]  /*42c0*/  ISETP.GT.U32.AND P5, PT, R3, R181, PT ;  /* 0x000000b50300720c */ /* 0x000fe20003fa4070 */
[----:B------:R-:W-:-:S02]  /*42d0*/  IMAD.MOV.U32 R37, RZ, RZ, R124 ;  /* 0x000000ffff257224 */ /* 0x000fc400078e007c */
[C---:B------:R-:W-:Y:S01]  /*42e0*/  IMAD R124, R3.reuse, R236, R186 ;  /* 0x000000ec037c7224 */ /* 0x040fe200078e02ba */
[----:B------:R-:W-:Y:S01]  /*42f0*/  IABS R186, R51 ;  /* 0x0000003300ba7213 */ /* 0x000fe20000000000 */
[--C-:B------:R-:W-:Y:S01]  /*4300*/  @!P6 IMAD.IADD R182, R182, 0x1, -R3.reuse ;  /* 0x00000001b6b6e824 */ /* 0x100fe200078e0a03 */
[----:B------:R-:W-:Y:S01]  /*4310*/  IABS R236, R44 ;  /* 0x0000002c00ec7213 */ /* 0x000fe20000000000 */
[----:B------:R-:W-:Y:S01]  /*4320*/  @!P1 IMAD.IADD R46, R46, 0x1, -R3 ;  /* 0x000000012e2e9824 */ /* 0x000fe200078e0a03 */
[----:B------:R-:W-:Y:S01]  /*4330*/  ISETP.GT.U32.AND P6, PT, R3, R124, PT ;  /* 0x0000007c0300720c */ /* 0x000fe20003fc4070 */
[----:B------:R-:W-:Y:S01]  /*4340*/  @!P4 IMAD.MOV R37, RZ, RZ, -R37 ;  /* 0x000000ffff25c224 */ /* 0x000fe200078e0a25 */
[----:B------:R-:W-:Y:S01]  /*4350*/  ISETP.GE.AND P1, PT, R42, RZ, PT ;  /* 0x000000ff2a00720c */ /* 0x000fe20003f26270 */
[--C-:B------:R-:W-:Y:S01]  /*4360*/  @!P0 IMAD.IADD R180, R180, 0x1, -R3.reuse ;  /* 0x00000001b4b48824 */ /* 0x100fe200078e0a03 */
[----:B------:R-:W-:Y:S01]  /*4370*/  IABS R42, R47 ;  /* 0x0000002f002a7213 */ /* 0x000fe20000000000 */
[----:B------:R-:W-:Y:S01]  /*4380*/  @!P5 IMAD.IADD R181, R181, 0x1, -R3 ;  /* 0x00000001b5b5d824 */ /* 0x000fe200078e0a03 */
[----:B------:R-:W-:-:S02]  /*4390*/  ISETP.GE.AND P4, PT, R41, RZ, PT ;  /* 0x000000ff2900720c */ /* 0x000fc40003f86270 */
[----:B------:R-:W-:Y:S01]  /*43a0*/  ISETP.GE.AND P0, PT, R39, RZ, PT ;  /* 0x000000ff2700720c */ /* 0x000fe20003f06270 */
[----:B------:R-:W-:Y:S01]  /*43b0*/  IMAD.MOV.U32 R39, RZ, RZ, R46 ;  /* 0x000000ffff277224 */ /* 0x000fe200078e002e */
[----:B------:R-:W-:Y:S01]  /*43c0*/  IABS R41, R43 ;  /* 0x0000002b00297213 */ /* 0x000fe20000000000 */
[----:B------:R-:W-:Y:S01]  /*43d0*/  IMAD.HI.U32 R46, R5, R42, RZ ;  /* 0x0000002a052e7227 */ /* 0x000fe200078e00ff */
[----:B------:R-:W-:-:S03]  /*43e0*/  ISETP.GT.U32.AND P5, PT, R3, R182, PT ;  /* 0x000000b60300720c */ /* 0x000fc60003fa4070 */
[----:B------:R-:W-:Y:S01]  /*43f0*/  @!P2 IMAD.MOV R39, RZ, RZ, -R39 ;  /* 0x000000ffff27a224 */ /* 0x000fe200078e0a27 */
[----:B------:R-:W-:Y:S01]  /*4400*/  ISETP.GE.AND P2, PT, R40, RZ, PT ;  /* 0x000000ff2800720c */ /* 0x000fe20003f46270 */
[----:B------:R-:W-:-:S04]  /*4410*/  IMAD.HI.U32 R235, R5, R41, RZ ;  /* 0x0000002905eb7227 */ /* 0x000fc800078e00ff */
[----:B------:R-:W-:Y:S02]  /*4420*/  IMAD.MOV.U32 R40, RZ, RZ, R45 ;  /* 0x000000ffff287224 */ /* 0x000fe400078e002d */
[----:B------:R-:W-:Y:S02]  /*4430*/  IMAD.MOV R46, RZ, RZ, -R46 ;  /* 0x000000ffff2e7224 */ /* 0x000fe400078e0a2e */
[----:B------:R-:W-:Y:S01]  /*4440*/  @!P6 IMAD.IADD R124, R124, 0x1, -R3 ;  /* 0x000000017c7ce824 */ /* 0x000fe200078e0a03 */
[C---:B------:R-:W-:Y:S01]  /*4450*/  ISETP.GT.U32.AND P6, PT, R3.reuse, R181, PT ;  /* 0x000000b50300720c */ /* 0x040fe20003fc4070 */
[----:B------:R-:W-:Y:S02]  /*4460*/  IMAD.MOV R235, RZ, RZ, -R235 ;  /* 0x000000ffffeb7224 */ /* 0x000fe400078e0aeb */
[----:B------:R-:W-:Y:S01]  /*4470*/  @!P3 IMAD.MOV R40, RZ, RZ, -R40 ;  /* 0x000000ffff28b224 */ /* 0x000fe200078e0a28 */
[C---:B------:R-:W-:Y:S01]  /*4480*/  ISETP.GT.U32.AND P3, PT, R3.reuse, R124, PT ;  /* 0x0000007c0300720c */ /* 0x040fe20003f64070 */
[----:B------:R-:W-:-:S02]  /*4490*/  IMAD R45, R3, R46, R42 ;  /* 0x0000002e032d7224 */ /* 0x000fc400078e022a */
[----:B------:R-:W-:-:S04]  /*44a0*/  IMAD.HI.U32 R42, R5, R186, RZ ;  /* 0x000000ba052a7227 */ /* 0x000fc800078e00ff */
[C---:B------:R-:W-:Y:S01]  /*44b0*/  IMAD R46, R3.reuse, R235, R41 ;  /* 0x000000eb032e7224 */ /* 0x040fe200078e0229 */
[----:B------:R-:W-:Y:S01]  /*44c0*/  IABS R235, R48 ;  /* 0x0000003000eb7213 */ /* 0x000fe20000000000 */
[----:B------:R-:W-:Y:S01]  /*44d0*/  @!P5 IMAD.IADD R182, R182, 0x1, -R3 ;  /* 0x00000001b6b6d824 */ /* 0x000fe200078e0a03 */
[----:B------:R-:W-:Y:S01]  /*44e0*/  ISETP.GT.U32.AND P5, PT, R3, R45, PT ;  /* 0x0000002d0300720c */ /* 0x000fe20003fa4070 */
[----:B------:R-:W-:Y:S02]  /*44f0*/  IMAD.MOV.U32 R41, RZ, RZ, R180 ;  /* 0x000000ffff297224 */ /* 0x000fe400078e00b4 */
[----:B------:R-:W-:Y:S02]  /*4500*/  IMAD.MOV R180, RZ, RZ, -R42 ;  /* 0x000000ffffb47224 */ /* 0x000fe400078e0a2a */
[----:B------:R-:W-:Y:S01]  /*4510*/  @!P4 IMAD.MOV R41, RZ, RZ, -R41 ;  /* 0x000000ffff29c224 */ /* 0x000fe200078e0a29 */
[----:B------:R-:W-:Y:S01]  /*4520*/  ISETP.GE.AND P4, PT, R47, RZ, PT ;  /* 0x000000ff2f00720c */ /* 0x000fe20003f86270 */
[----:B------:R-:W-:Y:S01]  /*4530*/  IMAD R47, R3, R180, R186 ;  /* 0x000000b4032f7224 */ /* 0x000fe200078e02ba */
[----:B------:R-:W-:Y:S01]  /*4540*/  IABS R186, R49 ;  /* 0x0000003100ba7213 */ /* 0x000fe20000000000 */
[----:B------:R-:W-:-:S02]  /*4550*/  @!P3 IMAD.IADD R124, R124, 0x1, -R3 ;  /* 0x000000017c7cb824 */ /* 0x000fc400078e0a03 */
[--C-:B------:R-:W-:Y:S01]  /*4560*/  @!P6 IMAD.IADD R181, R181, 0x1, -R3.reuse ;  /* 0x00000001b5b5e824 */ /* 0x100fe200078e0a03 */
[----:B------:R-:W-:Y:S01]  /*4570*/  ISETP.GT.U32.AND P3, PT, R3, R47, PT ;  /* 0x0000002f0300720c */ /* 0x000fe20003f64070 */
[----:B------:R-:W-:Y:S01]  /*4580*/  @!P5 IMAD.IADD R45, R45, 0x1, -R3 ;  /* 0x000000012d2dd824 */ /* 0x000fe200078e0a03 */
[----:B------:R-:W-:Y:S01]  /*4590*/  ISETP.GT.U32.AND P6, PT, R3, R46, PT ;  /* 0x0000002e0300720c */ /* 0x000fe20003fc4070 */
[----:B------:R-:W-:Y:S01]  /*45a0*/  IMAD.MOV.U32 R42, RZ, RZ, R182 ;  /* 0x000000ffff2a7224 */ /* 0x000fe200078e00b6 */
[----:B------:R-:W-:Y:S01]  /*45b0*/  IABS R182, R53 ;  /* 0x0000003500b67213 */ /* 0x000fe20000000000 */
[----:B------:R-:W-:Y:S01]  /*45c0*/  IMAD.HI.U32 R180, R5, R236, RZ ;  /* 0x000000ec05b47227 */ /* 0x000fe200078e00ff */
[----:B------:R-:W-:-:S03]  /*45d0*/  ISETP.GT.U32.AND P5, PT, R3, R45, PT ;  /* 0x0000002d0300720c */ /* 0x000fc60003fa4070 */
[----:B------:R-:W-:Y:S01]  /*45e0*/  @!P1 IMAD.MOV R42, RZ, RZ, -R42 ;  /* 0x000000ffff2a9224 */ /* 0x000fe200078e0a2a */
[----:B------:R-:W-:Y:S01]  /*45f0*/  ISETP.GE.AND P1, PT, R43, RZ, PT ;  /* 0x000000ff2b00720c */ /* 0x000fe20003f26270 */
[----:B------:R-:W-:Y:S02]  /*4600*/  IMAD.MOV.U32 R43, RZ, RZ, R181 ;  /* 0x000000ffff2b7224 */ /* 0x000fe400078e00b5 */
[--C-:B------:R-:W-:Y:S02]  /*4610*/  @!P3 IMAD.IADD R47, R47, 0x1, -R3.reuse ;  /* 0x000000012f2fb824 */ /* 0x100fe400078e0a03 */
[--C-:B------:R-:W-:Y:S02]  /*4620*/  @!P6 IMAD.IADD R46, R46, 0x1, -R3.reuse ;  /* 0x000000012e2ee824 */ /* 0x100fe400078e0a03 */
[----:B------:R-:W-:Y:S01]  /*4630*/  IMAD.HI.U32 R181, R5, R239, RZ ;  /* 0x000000ef05b57227 */ /* 0x000fe200078e00ff */
[C---:B------:R-:W-:Y:S02]  /*4640*/  ISETP.GT.U32.AND P3, PT, R3.reuse, R47, PT ;  /* 0x0000002f0300720c */ /* 0x040fe40003f64070 */
[----:B------:R-:W-:Y:S01]  /*4650*/  ISETP.GT.U32.AND P6, PT, R3, R46, PT ;  /* 0x0000002e0300720c */ /* 0x000fe20003fc4070 */
[----:B------:R-:W-:Y:S01]  /*4660*/  @!P5 IMAD.IADD R45, R45, 0x1, -R3 ;  /* 0x000000012d2dd824 */ /* 0x000fe200078e0a03 */
[----:B------:R-:W-:Y:S01]  /*4670*/  ISETP.GE.AND P5, PT, R52, RZ, PT ;  /* 0x000000ff3400720c */ /* 0x000fe20003fa6270 */
[----:B------:R-:W-:-:S02]  /*4680*/  IMAD.MOV R52, RZ, RZ, -R180 ;  /* 0x000000ffff347224 */ /* 0x000fc400078e0ab4 */
[----:B------:R-:W-:Y:S02]  /*4690*/  IMAD.MOV R181, RZ, RZ, -R181 ;  /* 0x000000ffffb57224 */ /* 0x000fe400078e0ab5 */
[----:B------:R-:W-:Y:S01]  /*46a0*/  @!P0 IMAD.MOV R43, RZ, RZ, -R43 ;  /* 0x000000ffff2b8224 */ /* 0x000fe200078e0a2b */
[----:B------:R-:W-:Y:S01]  /*46b0*/  ISETP.GE.AND P0, PT, R51, RZ, PT ;  /* 0x000000ff3300720c */ /* 0x000fe20003f06270 */
[C---:B------:R-:W-:Y:S01]  /*46c0*/  IMAD R236, R3.reuse, R52, R236 ;  /* 0x0000003403ec7224 */ /* 0x040fe200078e02ec */
[----:B------:R-:W-:Y:S01]  /*46d0*/  IABS R51, R176 ;  /* 0x000000b000337213 */ /* 0x000fe20000000000 */
[----:B------:R-:W-:Y:S01]  /*46e0*/  IMAD R239, R3, R181, R239 ;  /* 0x000000b503ef7224 */ /* 0x000fe200078e02ef */
[----:B------:R-:W-:Y:S01]  /*46f0*/  IABS R52, R50 ;  /* 0x0000003200347213 */ /* 0x000fe20000000000 */
[--C-:B------:R-:W-:Y:S01]  /*4700*/  @!P3 IMAD.IADD R47, R47, 0x1, -R3.reuse ;  /* 0x000000012f2fb824 */ /* 0x100fe200078e0a03 */
[C---:B------:R-:W-:Y:S01]  /*4710*/  ISETP.GT.U32.AND P3, PT, R3.reuse, R236, PT ;  /* 0x000000ec0300720c */ /* 0x040fe20003f64070 */
[----:B------:R-:W-:Y:S01]  /*4720*/  @!P6 IMAD.IADD R46, R46, 0x1, -R3 ;  /* 0x000000012e2ee824 */ /* 0x000fe200078e0a03 */
[----:B------:R-:W-:Y:S01]  /*4730*/  ISETP.GT.U32.AND P6, PT, R3, R239, PT ;  /* 0x000000ef0300720c */ /* 0x000fe20003fc4070 */
[----:B------:R-:W-:-:S04]  /*4740*/  IMAD.HI.U32 R180, R5, R51, RZ ;  /* 0x0000003305b47227 */ /* 0x000fc800078e00ff */
[----:B------:R-:W-:-:S04]  /*4750*/  IMAD.HI.U32 R181, R5, R235, RZ ;  /* 0x000000eb05b57227 */ /* 0x000fc800078e00ff */
[----:B------:R-:W-:Y:S02]  /*4760*/  IMAD.MOV R180, RZ, RZ, -R180 ;  /* 0x000000ffffb47224 */ /* 0x000fe400078e0ab4 */
[----:B------:R-:W-:Y:S02]  /*4770*/  IMAD.MOV R181, RZ, RZ, -R181 ;  /* 0x000000ffffb57224 */ /* 0x000fe400078e0ab5 */
[C---:B------:R-:W-:Y:S02]  /*4780*/  IMAD R51, R3.reuse, R180, R51 ;  /* 0x000000b403337224 */ /* 0x040fe400078e0233 */
[C---:B------:R-:W-:Y:S01]  /*4790*/  IMAD R235, R3.reuse, R181, R235 ;  /* 0x000000b503eb7224 */ /* 0x040fe200078e02eb */
[----:B------:R-:W-:Y:S01]  /*47a0*/  IABS R181, R54 ;  /* 0x0000003600b57213 */ /* 0x000fe20000000000 */
[--C-:B------:R-:W-:Y:S01]  /*47b0*/  @!P3 IMAD.IADD R236, R236, 0x1, -R3.reuse ;  /* 0x00000001ececb824 */ /* 0x100fe200078e0a03 */
[----:B------:R-:W-:Y:S01]  /*47c0*/  ISETP.GT.U32.AND P3, PT, R3, R51, PT ;  /* 0x000000330300720c */ /* 0x000fe20003f64070 */
[----:B------:R-:W-:Y:S01]  /*47d0*/  @!P6 IMAD.IADD R239, R239, 0x1, -R3 ;  /* 0x00000001efefe824 */ /* 0x000fe200078e0a03 */
[----:B------:R-:W-:Y:S01]  /*47e0*/  ISETP.GT.U32.AND P6, PT, R3, R235, PT ;  /* 0x000000eb0300720c */ /* 0x000fe20003fc4070 */
[----:B------:R-:W-:-:S04]  /*47f0*/  IMAD.HI.U32 R180, R5, R52, RZ ;  /* 0x0000003405b47227 */ /* 0x000fc800078e00ff */
[----:B------:R-:W-:Y:S02]  /*4800*/  IMAD.MOV R180, RZ, RZ, -R180 ;  /* 0x000000ffffb47224 */ /* 0x000fe400078e0ab4 */
[----:B------:R-:W-:-:S04]  /*4810*/  IMAD.HI.U32 R243, R5, R186, RZ ;  /* 0x000000ba05f37227 */ /* 0x000fc800078e00ff */
[----:B------:R-:W-:Y:S01]  /*4820*/  IMAD R52, R3, R180, R52 ;  /* 0x000000b403347224 */ /* 0x000fe200078e0234 */
[----:B------:R-:W-:Y:S01]  /*4830*/  IABS R180, R55 ;  /* 0x0000003700b47213 */ /* 0x000fe20000000000 */
[--C-:B------:R-:W-:Y:S01]  /*4840*/  @!P3 IMAD.IADD R51, R51, 0x1, -R3.reuse ;  /* 0x000000013333b824 */ /* 0x100fe200078e0a03 */
[----:B------:R-:W-:Y:S01]  /*4850*/  ISETP.GE.AND P3, PT, R44, RZ, PT ;  /* 0x000000ff2c00720c */ /* 0x000fe20003f66270 */
[----:B------:R-:W-:Y:S01]  /*4860*/  @!P6 IMAD.IADD R235, R235, 0x1, -R3 ;  /* 0x00000001ebebe824 */ /* 0x000fe200078e0a03 */
[C---:B------:R-:W-:Y:S01]  /*4870*/  ISETP.GT.U32.AND P6, PT, R3.reuse, R52, PT ;  /* 0x000000340300720c */ /* 0x040fe20003fc4070 */
[----:B------:R-:W-:Y:S01]  /*4880*/  IMAD.MOV.U32 R44, RZ, RZ, R124 ;  /* 0x000000ffff2c7224 */ /* 0x000fe200078e007c */
[----:B------:R-:W-:Y:S01]  /*4890*/  IABS R124, R175 ;  /* 0x000000af007c7213 */ /* 0x000fe20000000000 */
[----:B------:R-:W-:Y:S02]  /*48a0*/  IMAD.MOV R243, RZ, RZ, -R243 ;  /* 0x000000fffff37224 */ /* 0x000fe400078e0af3 */
[----:B------:R-:W-:Y:S01]  /*48b0*/  @!P2 IMAD.MOV R44, RZ, RZ, -R44 ;  /* 0x000000ffff2ca224 */ /* 0x000fe200078e0a2c */
[C---:B------:R-:W-:Y:S01]  /*48c0*/  ISETP.GT.U32.AND P2, PT, R3.reuse, R239, PT ;  /* 0x000000ef0300720c */ /* 0x040fe20003f44070 */
[----:B------:R-:W-:Y:S01]  /*48d0*/  @!P4 IMAD.MOV R45, RZ, RZ, -R45 ;  /* 0x000000ffff2dc224 */ /* 0x000fe200078e0a2d */
[----:B------:R-:W-:Y:S01]  /*48e0*/  ISETP.GT.U32.AND P4, PT, R3, R236, PT ;  /* 0x000000ec0300720c */ /* 0x000fe20003f84070 */
[----:B------:R-:W-:-:S04]  /*48f0*/  IMAD.HI.U32 R242, R5, R182, RZ ;  /* 0x000000b605f27227 */ /* 0x000fc800078e00ff */
[--C-:B------:R-:W-:Y:S02]  /*4900*/  @!P6 IMAD.IADD R52, R52, 0x1, -R3.reuse ;  /* 0x000000013434e824 */ /* 0x100fe400078e0a03 */
[C---:B------:R-:W-:Y:S02]  /*4910*/  IMAD R186, R3.reuse, R243, R186 ;  /* 0x000000f303ba7224 */ /* 0x040fe400078e02ba */
[----:B------:R-:W-:Y:S01]  /*4920*/  IMAD.MOV R242, RZ, RZ, -R242 ;  /* 0x000000fffff27224 */ /* 0x000fe200078e0af2 */
[C---:B------:R-:W-:Y:S01]  /*4930*/  ISETP.GT.U32.AND P6, PT, R3.reuse, R52, PT ;  /* 0x000000340300720c */ /* 0x040fe20003fc4070 */
[----:B------:R-:W-:Y:S01]  /*4940*/  @!P1 IMAD.MOV R46, RZ, RZ, -R46 ;  /* 0x000000ffff2e9224 */ /* 0x000fe200078e0a2e */
[----:B------:R-:W-:Y:S01]  /*4950*/  ISETP.GT.U32.AND P1, PT, R3, R235, PT ;  /* 0x000000eb0300720c */ /* 0x000fe20003f24070 */
[----:B------:R-:W-:Y:S01]  /*4960*/  @!P2 IMAD.IADD R239, R239, 0x1, -R3 ;  /* 0x00000001efefa824 */ /* 0x000fe200078e0a03 */
[----:B------:R-:W-:Y:S01]  /*4970*/  ISETP.GT.U32.AND P2, PT, R3, R186, PT ;  /* 0x000000ba0300720c */ /* 0x000fe20003f44070 */
[----:B------:R-:W-:-:S04]  /*4980*/  IMAD.HI.U32 R240, R5, R180, RZ ;  /* 0x000000b405f07227 */ /* 0x000fc800078e00ff */
[----:B------:R-:W-:-:S04]  /*4990*/  IMAD.HI.U32 R241, R5, R181, RZ ;  /* 0x000000b505f17227 */ /* 0x000fc800078e00ff */
[C---:B------:R-:W-:Y:S02]  /*49a0*/  IMAD R182, R3.reuse, R242, R182 ;  /* 0x000000f203b67224 */ /* 0x040fe400078e02b6 */
[----:B------:R-:W-:Y:S02]  /*49b0*/  IMAD.MOV R240, RZ, RZ, -R240 ;  /* 0x000000fffff07224 */ /* 0x000fe400078e0af0 */
[----:B------:R-:W-:Y:S02]  /*49c0*/  IMAD.MOV R241, RZ, RZ, -R241 ;  /* 0x000000fffff17224 */ /* 0x000fe400078e0af1 */
[----:B------:R-:W-:Y:S01]  /*49d0*/  @!P4 IMAD.IADD R236, R236, 0x1, -R3 ;  /* 0x00000001ececc824 */ /* 0x000fe200078e0a03 */
[C---:B------:R-:W-:Y:S01]  /*49e0*/  ISETP.GT.U32.AND P4, PT, R3.reuse, R182, PT ;  /* 0x000000b60300720c */ /* 0x040fe20003f84070 */
[----:B------:R-:W-:Y:S01]  /*49f0*/  @!P0 IMAD.MOV R47, RZ, RZ, -R47 ;  /* 0x000000ffff2f8224 */ /* 0x000fe200078e0a2f */
[C---:B------:R-:W-:Y:S01]  /*4a00*/  ISETP.GT.U32.AND P0, PT, R3.reuse, R51, PT ;  /* 0x000000330300720c */ /* 0x040fe20003f04070 */
[C---:B------:R-:W-:Y:S01]  /*4a10*/  IMAD R180, R3.reuse, R240, R180 ;  /* 0x000000f003b47224 */ /* 0x040fe200078e02b4 */
[----:B------:R-:W-:Y:S01]  /*4a20*/  IABS R240, R56 ;  /* 0x0000003800f07213 */ /* 0x000fe20000000000 */
[----:B------:R-:W-:-:S02]  /*4a30*/  IMAD R181, R3, R241, R181 ;  /* 0x000000f103b57224 */ /* 0x000fc400078e02b5 */
[--C-:B------:R-:W-:Y:S01]  /*4a40*/  @!P6 IMAD.IADD R52, R52, 0x1, -R3.reuse ;  /* 0x000000013434e824 */ /* 0x100fe200078e0a03 */
[----:B------:R-:W-:Y:S01]  /*4a50*/  ISETP.GT.U32.AND P6, PT, R3, R180, PT ;  /* 0x000000b40300720c */ /* 0x000fe20003fc4070 */
[--C-:B------:R-:W-:Y:S01]  /*4a60*/  @!P1 IMAD.IADD R235, R235, 0x1, -R3.reuse ;  /* 0x00000001ebeb9824 */ /* 0x100fe200078e0a03 */
[----:B------:R-:W-:Y:S01]  /*4a70*/  ISETP.GT.U32.AND P1, PT, R3, R181, PT ;  /* 0x000000b50300720c */ /* 0x000fe20003f24070 */
[----:B------:R-:W-:Y:S01]  /*4a80*/  @!P2 IMAD.IADD R186, R186, 0x1, -R3 ;  /* 0x00000001babaa824 */ /* 0x000fe200078e0a03 */
[----:B------:R-:W-:Y:S01]  /*4a90*/  ISETP.GE.AND P2, PT, R176, RZ, PT ;  /* 0x000000ffb000720c */ /* 0x000fe20003f46270 */
[----:B------:R-:W-:-:S04]  /*4aa0*/  IMAD.HI.U32 R241, R5, R240, RZ ;  /* 0x000000f005f17227 */ /* 0x000fc800078e00ff */
[----:B------:R-:W-:Y:S02]  /*4ab0*/  IMAD.MOV R241, RZ, RZ, -R241 ;  /* 0x000000fffff17224 */ /* 0x000fe400078e0af1 */
[--C-:B------:R-:W-:Y:S01]  /*4ac0*/  @!P4 IMAD.IADD R182, R182, 0x1, -R3.reuse ;  /* 0x00000001b6b6c824 */ /* 0x100fe200078e0a03 */
[----:B------:R-:W-:Y:S01]  /*4ad0*/  ISETP.GE.AND P4, PT, R50, RZ, PT ;  /* 0x000000ff3200720c */ /* 0x000fe20003f86270 */
[--C-:B------:R-:W-:Y:S01]  /*4ae0*/  @!P0 IMAD.IADD R51, R51, 0x1, -R3.reuse ;  /* 0x0000000133338824 */ /* 0x100fe200078e0a03 */
[----:B------:R-:W-:Y:S01]  /*4af0*/  ISETP.GE.AND P0, PT, R48, RZ, PT ;  /* 0x000000ff3000720c */ /* 0x000fe20003f06270 */
[C---:B------:R-:W-:Y:S01]  /*4b00*/  IMAD R176, R3.reuse, R241, R240 ;  /* 0x000000f103b07224 */ /* 0x040fe200078e02f0 */
[----:B------:R-:W-:Y:S01]  /*4b10*/  IABS R240, R57 ;  /* 0x0000003900f07213 */ /* 0x000fe20000000000 */
[--C-:B------:R-:W-:Y:S01]  /*4b20*/  @!P6 IMAD.IADD R180, R180, 0x1, -R3.reuse ;  /* 0x00000001b4b4e824 */ /* 0x100fe200078e0a03 */
[----:B------:R-:W-:Y:S01]  /*4b30*/  ISETP.GT.U32.AND P6, PT, R3, R186, PT ;  /* 0x000000ba0300720c */ /* 0x000fe20003fc4070 */
[----:B------:R-:W-:Y:S01]  /*4b40*/  @!P1 IMAD.IADD R181, R181, 0x1, -R3 ;  /* 0x00000001b5b59824 */ /* 0x000fe200078e0a03 */
[----:B------:R-:W-:Y:S01]  /*4b50*/  ISETP.GE.AND P1, PT, R49, RZ, PT ;  /* 0x000000ff3100720c */ /* 0x000fe20003f26270 */
[----:B------:R-:W-:Y:S01]  /*4b60*/  @!P2 IMAD.MOV R51, RZ, RZ, -R51 ;  /* 0x000000ffff33a224 */ /* 0x000fe200078e0a33 */
[----:B------:R-:W-:Y:S01]  /*4b70*/  ISETP.GT.U32.AND P2, PT, R3, R176, PT ;  /* 0x000000b00300720c */ /* 0x000fe20003f44070 */
[----:B------:R-:W-:-:S04]  /*4b80*/  IMAD.HI.U32 R48, R5, R124, RZ ;  /* 0x0000007c05307227 */ /* 0x000fc800078e00ff */
[----:B------:R-:W-:Y:S01]  /*4b90*/  IMAD.MOV.U32 R49, RZ, RZ, R236 ;  /* 0x000000ffff317224 */ /* 0x000fe200078e00ec */
[----:B------:R-:W-:Y:S01]  /*4ba0*/  IABS R236, R66 ;  /* 0x0000004200ec7213 */ /* 0x000fe20000000000 */
[----:B------:R-:W-:Y:S01]  /*4bb0*/  IMAD.MOV.U32 R50, RZ, RZ, R235 ;  /* 0x000000ffff327224 */ /* 0x000fe200078e00eb */
[----:B------:R-:W-:Y:S01]  /*4bc0*/  IABS R235, R65 ;  /* 0x0000004100eb7213 */ /* 0x000fe20000000000 */
[----:B------:R-:W-:Y:S02]  /*4bd0*/  IMAD.MOV R48, RZ, RZ, -R48 ;  /* 0x000000ffff307224 */ /* 0x000fe400078e0a30 */
[----:B------:R-:W-:Y:S01]  /*4be0*/  @!P3 IMAD.MOV R49, RZ, RZ, -R49 ;  /* 0x000000ffff31b224 */ /* 0x000fe200078e0a31 */
[----:B------:R-:W-:Y:S01]  /*4bf0*/  ISETP.GT.U32.AND P3, PT, R3, R182, PT ;  /* 0x000000b60300720c */ /* 0x000fe20003f64070 */
[----:B------:R-:W-:Y:S01]  /*4c00*/  @!P4 IMAD.MOV R52, RZ, RZ, -R52 ;  /* 0x000000ffff34c224 */ /* 0x000fe200078e0a34 */
[----:B------:R-:W-:Y:S01]  /*4c10*/  ISETP.GE.AND P4, PT, R53, RZ, PT ;  /* 0x000000ff3500720c */ /* 0x000fe20003f86270 */
[----:B------:R-:W-:-:S04]  /*4c20*/  IMAD.HI.U32 R53, R5, R240, RZ ;  /* 0x000000f005357227 */ /* 0x000fc800078e00ff */
[----:B------:R-:W-:Y:S01]  /*4c30*/  @!P0 IMAD.MOV R50, RZ, RZ, -R50 ;  /* 0x000000ffff328224 */ /* 0x000fe200078e0a32 */
[C---:B------:R-:W-:Y:S01]  /*4c40*/  ISETP.GT.U32.AND P0, PT, R3.reuse, R181, PT ;  /* 0x000000b50300720c */ /* 0x040fe20003f04070 */
[C---:B------:R-:W-:Y:S02]  /*4c50*/  IMAD R124, R3.reuse, R48, R124 ;  /* 0x00000030037c7224 */ /* 0x040fe400078e027c */
[----:B------:R-:W-:Y:S02]  /*4c60*/  IMAD.MOV.U32 R48, RZ, RZ, R239 ;  /* 0x000000ffff307224 */ /* 0x000fe400078e00ef */
[----:B------:R-:W-:Y:S02]  /*4c70*/  IMAD.MOV R53, RZ, RZ, -R53 ;  /* 0x000000ffff357224 */ /* 0x000fe400078e0a35 */
[--C-:B------:R-:W-:Y:S01]  /*4c80*/  @!P6 IMAD.IADD R186, R186, 0x1, -R3.reuse ;  /* 0x00000001babae824 */ /* 0x100fe200078e0a03 */
[----:B------:R-:W-:Y:S01]  /*4c90*/  ISETP.GT.U32.AND P6, PT, R3, R124, PT ;  /* 0x0000007c0300720c */ /* 0x000fe20003fc4070 */
[----:B------:R-:W-:Y:S01]  /*4ca0*/  @!P2 IMAD.IADD R176, R176, 0x1, -R3 ;  /* 0x00000001b0b0a824 */ /* 0x000fe200078e0a03 */
[----:B------:R-:W-:Y:S01]  /*4cb0*/  ISETP.GE.AND P2, PT, R175, RZ, PT ;  /* 0x000000ffaf00720c */ /* 0x000fe20003f46270 */
[----:B------:R-:W-:Y:S01]  /*4cc0*/  @!P5 IMAD.MOV R48, RZ, RZ, -R48 ;  /* 0x000000ffff30d224 */ /* 0x000fe200078e0a30 */
[C---:B------:R-:W-:Y:S01]  /*4cd0*/  ISETP.GT.U32.AND P5, PT, R3.reuse, R180, PT ;  /* 0x000000b40300720c */ /* 0x040fe20003fa4070 */
[----:B------:R-:W-:-:S02]  /*4ce0*/  IMAD R175, R3, R53, R240 ;  /* 0x0000003503af7224 */ /* 0x000fc400078e02f0 */
[----:B------:R-:W-:Y:S02]  /*4cf0*/  IMAD.MOV.U32 R53, RZ, RZ, R186 ;  /* 0x000000ffff357224 */ /* 0x000fe400078e00ba */
[----:B------:R-:W-:Y:S01]  /*4d00*/  @!P3 IMAD.IADD R182, R182, 0x1, -R3 ;  /* 0x00000001b6b6b824 */ /* 0x000fe200078e0a03 */
[----:B------:R-:W-:Y:S01]  /*4d10*/  ISETP.GE.AND P3, PT, R54, RZ, PT ;  /* 0x000000ff3600720c */ /* 0x000fe20003f66270 */
[----:B------:R-:W-:Y:S01]  /*4d20*/  @!P1 IMAD.MOV R53, RZ, RZ, -R53 ;  /* 0x000000ffff359224 */ /* 0x000fe200078e0a35 */
[----:B------:R-:W-:Y:S01]  /*4d30*/  IABS R54, R60 ;  /* 0x0000003c00367213 */ /* 0x000fe20000000000 */
[--C-:B------:R-:W-:Y:S01]  /*4d40*/  @!P0 IMAD.IADD R181, R181, 0x1, -R3.reuse ;  /* 0x00000001b5b58824 */ /* 0x100fe200078e0a03 */
[----:B------:R-:W-:Y:S01]  /*4d50*/  ISETP.GT.U32.AND P1, PT, R3, R176, PT ;  /* 0x000000b00300720c */ /* 0x000fe20003f24070 */
[--C-:B------:R-:W-:Y:S01]  /*4d60*/  @!P6 IMAD.IADD R124, R124, 0x1, -R3.reuse ;  /* 0x000000017c7ce824 */ /* 0x100fe200078e0a03 */
[----:B------:R-:W-:Y:S01]  /*4d70*/  ISETP.GE.AND P0, PT, R55, RZ, PT ;  /* 0x000000ff3700720c */ /* 0x000fe20003f06270 */
[----:B------:R-:W-:Y:S01]  /*4d80*/  IMAD.MOV.U32 R186, RZ, RZ, R54 ;  /* 0x000000ffffba7224 */ /* 0x000fe200078e0036 */
[----:B------:R-:W-:Y:S01]  /*4d90*/  ISETP.GT.U32.AND P6, PT, R3, R175, PT ;  /* 0x000000af0300720c */ /* 0x000fe20003fc4070 */
[----:B------:R-:W-:Y:S01]  /*4da0*/  @!P5 IMAD.IADD R180, R180, 0x1, -R3 ;  /* 0x00000001b4b4d824 */ /* 0x000fe200078e0a03 */
[----:B------:R-:W-:Y:S01]  /*4db0*/  ISETP.GE.AND P5, PT, R56, RZ, PT ;  /* 0x000000ff3800720c */ /* 0x000fe20003fa6270 */
[----:B------:R-:W-:-:S02]  /*4dc0*/  IMAD.MOV.U32 R54, RZ, RZ, R182 ;  /* 0x000000ffff367224 */ /* 0x000fc400078e00b6 */
[----:B------:R-:W-:-:S04]  /*4dd0*/  IMAD.HI.U32 R182, R5, R186, RZ ;  /* 0x000000ba05b67227 */ /* 0x000fc800078e00ff */
[----:B------:R-:W-:Y:S02]  /*4de0*/  IMAD.MOV.U32 R55, RZ, RZ, R181 ;  /* 0x000000ffff377224 */ /* 0x000fe400078e00b5 */
[----:B------:R-:W-:Y:S02]  /*4df0*/  IMAD.MOV.U32 R56, RZ, RZ, R180 ;  /* 0x000000ffff387224 */ /* 0x000fe400078e00b4 */
[----:B------:R-:W-:Y:S02]  /*4e00*/  IMAD.MOV R182, RZ, RZ, -R182 ;  /* 0x000000ffffb67224 */ /* 0x000fe400078e0ab6 */
[----:B------:R-:W-:Y:S01]  /*4e10*/  @!P1 IMAD.IADD R176, R176, 0x1, -R3 ;  /* 0x00000001b0b09824 */ /* 0x000fe200078e0a03 */
[----:B------:R-:W-:Y:S01]  /*4e20*/  ISETP.GE.AND P1, PT, R65, RZ, PT ;  /* 0x000000ff4100720c */ /* 0x000fe20003f26270 */
[----:B------:R-:W-:Y:S01]  /*4e30*/  @!P4 IMAD.MOV R54, RZ, RZ, -R54 ;  /* 0x000000ffff36c224 */ /* 0x000fe200078e0a36 */
[----:B------:R-:W-:Y:S01]  /*4e40*/  ISETP.GT.U32.AND P4, PT, R3, R124, PT ;  /* 0x0000007c0300720c */ /* 0x000fe20003f84070 */
[----:B------:R-:W-:Y:S01]  /*4e50*/  @!P3 IMAD.MOV R55, RZ, RZ, -R55 ;  /* 0x000000ffff37b224 */ /* 0x000fe200078e0a37 */
[----:B------:R-:W-:Y:S01]  /*4e60*/  ISETP.GE.AND P3, PT, R57, RZ, PT ;  /* 0x000000ff3900720c */ /* 0x000fe20003f66270 */
[----:B------:R-:W-:Y:S01]  /*4e70*/  @!P0 IMAD.MOV R56, RZ, RZ, -R56 ;  /* 0x000000ffff388224 */ /* 0x000fe200078e0a38 */
[----:B------:R-:W-:Y:S01]  /*4e80*/  ISETP.GE.AND P0, PT, R60, RZ, PT ;  /* 0x000000ff3c00720c */ /* 0x000fe20003f06270 */
[----:B------:R-:W-:Y:S01]  /*4e90*/  IMAD R60, R3, R182, R186 ;  /* 0x000000b6033c7224 */ /* 0x000fe200078e02ba */
[----:B------:R-:W-:Y:S01]  /*4ea0*/  IABS R186, R58 ;  /* 0x0000003a00ba7213 */ /* 0x000fe20000000000 */
[----:B------:R-:W-:Y:S01]  /*4eb0*/  IMAD.MOV.U32 R57, RZ, RZ, R176 ;  /* 0x000000ffff397224 */ /* 0x000fe200078e00b0 */
[----:B------:R-:W-:Y:S01]  /*4ec0*/  IABS R182, R59 ;  /* 0x0000003b00b67213 */ /* 0x000fe20000000000 */
[----:B------:R-:W-:Y:S01]  /*4ed0*/  @!P6 IMAD.IADD R175, R175, 0x1, -R3 ;  /* 0x00000001afafe824 */ /* 0x000fe200078e0a03 */
[----:B------:R-:W-:Y:S01]  /*4ee0*/  IABS R176, R62 ;  /* 0x0000003e00b07213 */ /* 0x000fe20000000000 */
[----:B------:R-:W-:Y:S01]  /*4ef0*/  @!P5 IMAD.MOV R57, RZ, RZ, -R57 ;  /* 0x000000ffff39d224 */ /* 0x000fe200078e0a39 */
[----:B------:R-:W-:Y:S01]  /*4f00*/  ISETP.GT.U32.AND P5, PT, R3, R60, PT ;  /* 0x0000003c0300720c */ /* 0x000fe20003fa4070 */
[----:B------:R-:W-:Y:S01]  /*4f10*/  @!P4 IMAD.IADD R124, R124, 0x1, -R3 ;  /* 0x000000017c7cc824 */ /* 0x000fe200078e0a03 */
[----:B------:R-:W-:Y:S01]  /*4f20*/  ISETP.GE.AND P4, PT, R58, RZ, PT ;  /* 0x000000ff3a00720c */ /* 0x000fe20003f86270 */
[----:B------:R-:W-:Y:S01]  /*4f30*/  IMAD.HI.U32 R65, R5, R235, RZ ;  /* 0x000000eb05417227 */ /* 0x000fe200078e00ff */
[----:B------:R-:W-:-:S03]  /*4f40*/  ISETP.GT.U32.AND P6, PT, R3, R175, PT ;  /* 0x000000af0300720c */ /* 0x000fc60003fc4070 */
[----:B------:R-:W-:Y:S02]  /*4f50*/  IMAD.MOV.U32 R58, RZ, RZ, R124 ;  /* 0x000000ffff3a7224 */ /* 0x000fe400078e007c */
[----:B------:R-:W-:Y:S01]  /*4f60*/  IMAD.MOV R124, RZ, RZ, -R65 ;  /* 0x000000ffff7c7224 */ /* 0x000fe200078e0a41 */
[----:B------:R-:W-:Y:S01]  /*4f70*/  IABS R65, R61 ;  /* 0x0000003d00417213 */ /* 0x000fe20000000000 */
[----:B------:R-:W-:Y:S01]  /*4f80*/  @!P2 IMAD.MOV R58, RZ, RZ, -R58 ;  /* 0x000000ffff3aa224 */ /* 0x000fe200078e0a3a */
[----:B------:R-:W-:Y:S01]  /*4f90*/  ISETP.GE.AND P2, PT, R59, RZ, PT ;  /* 0x000000ff3b00720c */ /* 0x000fe20003f46270 */
[----:B------:R-:W-:Y:S02]  /*4fa0*/  @!P5 IMAD.IADD R60, R60, 0x1, -R3 ;  /* 0x000000013c3cd824 */ /* 0x000fe400078e0a03 */
[----:B------:R-:W-:-:S03]  /*4fb0*/  IMAD.HI.U32 R59, R5, R186, RZ ;  /* 0x000000ba053b7227 */ /* 0x000fc600078e00ff */
[C---:B------:R-:W-:Y:S01]  /*4fc0*/  ISETP.GT.U32.AND P5, PT, R3.reuse, R60, PT ;  /* 0x0000003c0300720c */ /* 0x040fe20003fa4070 */
[----:B------:R-:W-:Y:S01]  /*4fd0*/  IMAD R235, R3, R124, R235 ;  /* 0x0000007c03eb7224 */ /* 0x000fe200078e02eb */
[----:B------:R-:W-:Y:S01]  /*4fe0*/  IABS R124, R63 ;  /* 0x0000003f007c7213 */ /* 0x000fe20000000000 */
[----:B------:R-:W-:Y:S02]  /*4ff0*/  IMAD.MOV R59, RZ, RZ, -R59 ;  /* 0x000000ffff3b7224 */ /* 0x000fe400078e0a3b */
[----:B------:R-:W-:-:S04]  /*5000*/  IMAD.HI.U32 R180, R5, R65, RZ ;  /* 0x0000004105b47227 */ /* 0x000fc800078e00ff */
[----:B------:R-:W-:-:S04]  /*5010*/  IMAD.HI.U32 R181, R5, R182, RZ ;  /* 0x000000b605b57227 */ /* 0x000fc800078e00ff */
[----:B------:R-:W-:Y:S01]  /*5020*/  @!P6 IMAD.IADD R175, R175, 0x1, -R3 ;  /* 0x00000001afafe824 */ /* 0x000fe200078e0a03 */
[C---:B------:R-:W-:Y:S01]  /*5030*/  ISETP.GT.U32.AND P6, PT, R3.reuse, R235, PT ;  /* 0x000000eb0300720c */ /* 0x040fe20003fc4070 */
[----:B------:R-:W-:Y:S02]  /*5040*/  IMAD R186, R3, R59, R186 ;  /* 0x0000003b03ba7224 */ /* 0x000fe400078e02ba */
[----:B------:R-:W-:Y:S02]  /*5050*/  IMAD.MOV R180, RZ, RZ, -R180 ;  /* 0x000000ffffb47224 */ /* 0x000fe400078e0ab4 */
[----:B------:R-:W-:-:S04]  /*5060*/  IMAD.HI.U32 R59, R5, R176, RZ ;  /* 0x000000b0053b7227 */ /* 0x000fc800078e00ff */
[----:B------:R-:W-:Y:S02]  /*5070*/  IMAD.MOV R181, RZ, RZ, -R181 ;  /* 0x000000ffffb57224 */ /* 0x000fe400078e0ab5 */
[C---:B------:R-:W-:Y:S02]  /*5080*/  IMAD R65, R3.reuse, R180, R65 ;  /* 0x000000b403417224 */ /* 0x040fe400078e0241 */
[----:B------:R-:W-:Y:S02]  /*5090*/  IMAD.MOV R180, RZ, RZ, -R59 ;  /* 0x000000ffffb47224 */ /* 0x000fe400078e0a3b */
[C---:B------:R-:W-:Y:S01]  /*50a0*/  IMAD R182, R3.reuse, R181, R182 ;  /* 0x000000b503b67224 */ /* 0x040fe200078e02b6 */
[----:B------:R-:W-:Y:S01]  /*50b0*/  IABS R181, R64 ;  /* 0x0000004000b57213 */ /* 0x000fe20000000000 */
[----:B------:R-:W-:Y:S02]  /*50c0*/  IMAD.MOV.U32 R59, RZ, RZ, R175 ;  /* 0x000000ffff3b7224 */ /* 0x000fe400078e00af */
[----:B------:R-:W-:Y:S01]  /*50d0*/  @!P5 IMAD.IADD R60, R60, 0x1, -R3 ;  /* 0x000000013c3cd824 */ /* 0x000fe200078e0a03 */
[C---:B------:R-:W-:Y:S01]  /*50e0*/  ISETP.GT.U32.AND P5, PT, R3.reuse, R186, PT ;  /* 0x000000ba0300720c */ /* 0x040fe20003fa4070 */
[----:B------:R-:W-:Y:S01]  /*50f0*/  @!P3 IMAD.MOV R59, RZ, RZ, -R59 ;  /* 0x000000ffff3bb224 */ /* 0x000fe200078e0a3b */
[----:B------:R-:W-:Y:S01]  /*5100*/  ISETP.GT.U32.AND P3, PT, R3, R182, PT ;  /* 0x000000b60300720c */ /* 0x000fe20003f64070 */
[----:B------:R-:W-:-:S02]  /*5110*/  @!P6 IMAD.IADD R235, R235, 0x1, -R3 ;  /* 0x00000001ebebe824 */ /* 0x000fc400078e0a03 */
[----:B------:R-:W-:Y:S01]  /*5120*/  @!P0 IMAD.MOV R60, RZ, RZ, -R60 ;  /* 0x000000ffff3c8224 */ /* 0x000fe200078e0a3c */
[C---:B------:R-:W-:Y:S01]  /*5130*/  ISETP.GT.U32.AND P0, PT, R3.reuse, R65, PT ;  /* 0x000000410300720c */ /* 0x040fe20003f04070 */
[C---:B------:R-:W-:Y:S01]  /*5140*/  IMAD R176, R3.reuse, R180, R176 ;  /* 0x000000b403b07224 */ /* 0x040fe200078e02b0 */
[----:B------:R-:W-:Y:S01]  /*5150*/  ISETP.GT.U32.AND P6, PT, R3, R235, PT ;  /* 0x000000eb0300720c */ /* 0x000fe20003fc4070 */
[----:B------:R-:W-:Y:S01]  /*5160*/  IMAD.HI.U32 R175, R5, R124, RZ ;  /* 0x0000007c05af7227 */ /* 0x000fe200078e00ff */
[----:B------:R-:W-:-:S03]  /*5170*/  IABS R180, R69 ;  /* 0x0000004500b47213 */ /* 0x000fc60000000000 */
[--C-:B------:R-:W-:Y:S01]  /*5180*/  @!P5 IMAD.IADD R186, R186, 0x1, -R3.reuse ;  /* 0x00000001babad824 */ /* 0x100fe200078e0a03 */
[C---:B------:R-:W-:Y:S01]  /*5190*/  ISETP.GT.U32.AND P5, PT, R3.reuse, R176, PT ;  /* 0x000000b00300720c */ /* 0x040fe20003fa4070 */
[----:B------:R-:W-:Y:S02]  /*51a0*/  @!P3 IMAD.IADD R182, R182, 0x1, -R3 ;  /* 0x00000001b6b6b824 */ /* 0x000fe400078e0a03 */
[----:B------:R-:W-:Y:S01]  /*51b0*/  IMAD.MOV R175, RZ, RZ, -R175 ;  /* 0x000000ffffaf7224 */ /* 0x000fe200078e0aaf */
[----:B------:R-:W-:Y:S01]  /*51c0*/  ISETP.GT.U32.AND P3, PT, R3, R186, PT ;  /* 0x000000ba0300720c */ /* 0x000fe20003f64070 */
[--C-:B------:R-:W-:Y:S01]  /*51d0*/  @!P0 IMAD.IADD R65, R65, 0x1, -R3.reuse ;  /* 0x0000000141418824 */ /* 0x100fe200078e0a03 */
[----:B------:R-:W-:Y:S01]  /*51e0*/  ISETP.GT.U32.AND P0, PT, R3, R182, PT ;  /* 0x000000b60300720c */ /* 0x000fe20003f04070 */
[----:B------:R-:W-:Y:S01]  /*51f0*/  @!P6 IMAD.IADD R235, R235, 0x1, -R3 ;  /* 0x00000001ebebe824 */ /* 0x000fe200078e0a03 */
[----:B------:R-:W-:Y:S01]  /*5200*/  ISETP.GE.AND P6, PT, R61, RZ, PT ;  /* 0x000000ff3d00720c */ /* 0x000fe20003fc6270 */
[----:B------:R-:W-:Y:S01]  /*5210*/  IMAD R124, R3, R175, R124 ;  /* 0x000000af037c7224 */ /* 0x000fe200078e027c */
[----:B------:R-:W-:Y:S01]  /*5220*/  IABS R175, R70 ;  /* 0x0000004600af7213 */ /* 0x000fe20000000000 */
[----:B------:R-:W-:-:S02]  /*5230*/  IMAD.MOV.U32 R61, RZ, RZ, R235 ;  /* 0x000000ffff3d7224 */ /* 0x000fc400078e00eb */
[----:B------:R-:W-:Y:S01]  /*5240*/  @!P5 IMAD.IADD R176, R176, 0x1, -R3 ;  /* 0x00000001b0b0d824 */ /* 0x000fe200078e0a03 */
[----:B------:R-:W-:Y:S01]  /*5250*/  ISETP.GT.U32.AND P5, PT, R3, R65, PT ;  /* 0x000000410300720c */ /* 0x000fe20003fa4070 */
[----:B------:R-:W-:-:S04]  /*5260*/  IMAD.HI.U32 R235, R5, R181, RZ ;  /* 0x000000b505eb7227 */ /* 0x000fc800078e00ff */
[----:B------:R-:W-:Y:S01]  /*5270*/  @!P3 IMAD.IADD R186, R186, 0x1, -R3 ;  /* 0x00000001babab824 */ /* 0x000fe200078e0a03 */
[C---:B------:R-:W-:Y:S01]  /*5280*/  ISETP.GT.U32.AND P3, PT, R3.reuse, R124, PT ;  /* 0x0000007c0300720c */ /* 0x040fe20003f64070 */
[----:B------:R-:W-:Y:S01]  /*5290*/  @!P1 IMAD.MOV R61, RZ, RZ, -R61 ;  /* 0x000000ffff3d9224 */ /* 0x000fe200078e0a3d */
[----:B------:R-:W-:Y:S01]  /*52a0*/  ISETP.GT.U32.AND P1, PT, R3, R176, PT ;  /* 0x000000b00300720c */ /* 0x000fe20003f24070 */
[----:B------:R-:W-:Y:S01]  /*52b0*/  @!P0 IMAD.IADD R182, R182, 0x1, -R3 ;  /* 0x00000001b6b68824 */ /* 0x000fe200078e0a03 */
[----:B------:R-:W-:Y:S01]  /*52c0*/  ISETP.GE.AND P0, PT, R62, RZ, PT ;  /* 0x000000ff3e00720c */ /* 0x000fe20003f06270 */
[----:B------:R-:W-:Y:S02]  /*52d0*/  IMAD.MOV R235, RZ, RZ, -R235 ;  /* 0x000000ffffeb7224 */ /* 0x000fe400078e0aeb */
[----:B------:R-:W-:-:S04]  /*52e0*/  IMAD.HI.U32 R62, R5, R175, RZ ;  /* 0x000000af053e7227 */ /* 0x000fc800078e00ff */
[----:B------:R-:W-:Y:S02]  /*52f0*/  IMAD R181, R3, R235, R181 ;  /* 0x000000eb03b57224 */ /* 0x000fe400078e02b5 */
[----:B------:R-:W-:Y:S02]  /*5300*/  IMAD.MOV R62, RZ, RZ, -R62 ;  /* 0x000000ffff3e7224 */ /* 0x000fe400078e0a3e */
[----:B------:R-:W-:Y:S01]  /*5310*/  @!P5 IMAD.IADD R65, R65, 0x1, -R3 ;  /* 0x000000014141d824 */ /* 0x000fe200078e0a03 */
[----:B------:R-:W-:Y:S01]  /*5320*/  ISETP.GT.U32.AND P5, PT, R3, R181, PT ;  /* 0x000000b50300720c */ /* 0x000fe20003fa4070 */
[----:B------:R-:W-:-:S04]  /*5330*/  IMAD.HI.U32 R239, R5, R180, RZ ;  /* 0x000000b405ef7227 */ /* 0x000fc800078e00ff */
[----:B------:R-:W-:Y:S02]  /*5340*/  IMAD R175, R3, R62, R175 ;  /* 0x0000003e03af7224 */ /* 0x000fe400078e02af */
[--C-:B------:R-:W-:Y:S01]  /*5350*/  @!P3 IMAD.IADD R124, R124, 0x1, -R3.reuse ;  /* 0x000000017c7cb824 */ /* 0x100fe200078e0a03 */
[----:B------:R-:W-:Y:S01]  /*5360*/  ISETP.GE.AND P3, PT, R64, RZ, PT ;  /* 0x000000ff4000720c */ /* 0x000fe20003f66270 */
[----:B------:R-:W-:Y:S01]  /*5370*/  IMAD.MOV.U32 R62, RZ, RZ, R186 ;  /* 0x000000ffff3e7224 */ /* 0x000fe200078e00ba */
[----:B------:R-:W-:Y:S01]  /*5380*/  IABS R64, R68 ;  /* 0x0000004400407213 */ /* 0x000fe20000000000 */
[----:B------:R-:W-:Y:S01]  /*5390*/  @!P1 IMAD.IADD R176, R176, 0x1, -R3 ;  /* 0x00000001b0b09824 */ /* 0x000fe200078e0a03 */
[----:B------:R-:W-:Y:S01]  /*53a0*/  ISETP.GE.AND P1, PT, R63, RZ, PT ;  /* 0x000000ff3f00720c */ /* 0x000fe20003f26270 */
[----:B------:R-:W-:Y:S01]  /*53b0*/  IMAD.MOV R63, RZ, RZ, -R239 ;  /* 0x000000ffff3f7224 */ /* 0x000fe200078e0aef */
[----:B------:R-:W-:Y:S01]  /*53c0*/  IABS R239, R67 ;  /* 0x0000004300ef7213 */ /* 0x000fe20000000000 */
[----:B------:R-:W-:Y:S01]  /*53d0*/  IMAD.HI.U32 R235, R5, R236, RZ ;  /* 0x000000ec05eb7227 */ /* 0x000fe200078e00ff */
[----:B------:R-:W-:-:S03]  /*53e0*/  IABS R186, R71 ;  /* 0x0000004700ba7213 */ /* 0x000fc60000000000 */
[----:B------:R-:W-:Y:S01]  /*53f0*/  @!P4 IMAD.MOV R62, RZ, RZ, -R62 ;  /* 0x000000ffff3ec224 */ /* 0x000fe200078e0a3e */
[C---:B------:R-:W-:Y:S01]  /*5400*/  ISETP.GT.U32.AND P4, PT, R3.reuse, R124, PT ;  /* 0x0000007c0300720c */ /* 0x040fe20003f84070 */
[----:B------:R-:W-:Y:S02]  /*5410*/  IMAD R180, R3, R63, R180 ;  /* 0x0000003f03b47224 */ /* 0x000fe400078e02b4 */
[----:B------:R-:W-:Y:S02]  /*5420*/  IMAD.MOV R235, RZ, RZ, -R235 ;  /* 0x000000ffffeb7224 */ /* 0x000fe400078e0aeb */
[----:B------:R-:W-:Y:S02]  /*5430*/  IMAD.MOV.U32 R63, RZ, RZ, R182 ;  /* 0x000000ffff3f7224 */ /* 0x000fe400078e00b6 */
[----:B------:R-:W-:Y:S02]  /*5440*/  IMAD.MOV.U32 R182, RZ, RZ, R64 ;  /* 0x000000ffffb67224 */ /* 0x000fe400078e0040 */
[----:B------:R-:W-:-:S02]  /*5450*/  IMAD.MOV.U32 R64, RZ, RZ, R65 ;  /* 0x000000ffff407224 */ /* 0x000fc400078e0041 */
[----:B------:R-:W-:Y:S01]  /*5460*/  IMAD R236, R3, R235, R236 ;  /* 0x000000eb03ec7224 */ /* 0x000fe200078e02ec */
[----:B------:R-:W-:Y:S01]  /*5470*/  IABS R235, R72 ;  /* 0x0000004800eb7213 */ /* 0x000fe20000000000 */
[----:B------:R-:W-:Y:S02]  /*5480*/  @!P5 IMAD.IADD R181, R181, 0x1, -R3 ;  /* 0x00000001b5b5d824 */ /* 0x000fe400078e0a03 */
[----:B------:R-:W-:Y:S01]  /*5490*/  @!P6 IMAD.MOV R64, RZ, RZ, -R64 ;  /* 0x000000ffff40e224 */ /* 0x000fe200078e0a40 */
[C---:B------:R-:W-:Y:S01]  /*54a0*/  ISETP.GT.U32.AND P6, PT, R3.reuse, R180, PT ;  /* 0x000000b40300720c */ /* 0x040fe20003fc4070 */
[----:B------:R-:W-:Y:S01]  /*54b0*/  @!P2 IMAD.MOV R63, RZ, RZ, -R63 ;  /* 0x000000ffff3fa224 */ /* 0x000fe200078e0a3f */
[C---:B------:R-:W-:Y:S01]  /*54c0*/  ISETP.GT.U32.AND P2, PT, R3.reuse, R181, PT ;  /* 0x000000b50300720c */ /* 0x040fe20003f44070 */
[----:B------:R-:W-:Y:S01]  /*54d0*/  @!P4 IMAD.IADD R124, R124, 0x1, -R3 ;  /* 0x000000017c7cc824 */ /* 0x000fe200078e0a03 */
[C---:B------:R-:W-:Y:S01]  /*54e0*/  ISETP.GT.U32.AND P5, PT, R3.reuse, R236, PT ;  /* 0x000000ec0300720c */ /* 0x040fe20003fa4070 */
[----:B------:R-:W-:Y:S01]  /*54f0*/  IMAD.MOV.U32 R65, RZ, RZ, R176 ;  /* 0x000000ffff417224 */ /* 0x000fe200078e00b0 */
[----:B------:R-:W-:Y:S01]  /*5500*/  ISETP.GT.U32.AND P4, PT, R3, R175, PT ;  /* 0x000000af0300720c */ /* 0x000fe20003f84070 */
[----:B------:R-:W-:-:S04]  /*5510*/  IMAD.HI.U32 R176, R5, R239, RZ ;  /* 0x000000ef05b07227 */ /* 0x000fc800078e00ff */
[----:B------:R-:W-:Y:S01]  /*5520*/  @!P0 IMAD.MOV R65, RZ, RZ, -R65 ;  /* 0x000000ffff418224 */ /* 0x000fe200078e0a41 */
[----:B------:R-:W-:Y:S01]  /*5530*/  ISETP.GE.AND P0, PT, R66, RZ, PT ;  /* 0x000000ff4200720c */ /* 0x000fe20003f06270 */
[----:B------:R-:W-:-:S04]  /*5540*/  IMAD.HI.U32 R66, R5, R182, RZ ;  /* 0x000000b605427227 */ /* 0x000fc800078e00ff */
[--C-:B------:R-:W-:Y:S02]  /*5550*/  @!P6 IMAD.IADD R180, R180, 0x1, -R3.reuse ;  /* 0x00000001b4b4e824 */ /* 0x100fe400078e0a03 */
[--C-:B------:R-:W-:Y:S01]  /*5560*/  @!P2 IMAD.IADD R181, R181, 0x1, -R3.reuse ;  /* 0x00000001b5b5a824 */ /* 0x100fe200078e0a03 */
[----:B------:R-:W-:Y:S01]  /*5570*/  ISETP.GE.AND P2, PT, R69, RZ, PT ;  /* 0x000000ff4500720c */ /* 0x000fe20003f46270 */
[--C-:B------:R-:W-:Y:S01]  /*5580*/  @!P5 IMAD.IADD R236, R236, 0x1, -R3.reuse ;  /* 0x00000001ececd824 */ /* 0x100fe200078e0a03 */
[----:B------:R-:W-:Y:S01]  /*5590*/  ISETP.GE.AND P5, PT, R70, RZ, PT ;  /* 0x000000ff4600720c */ /* 0x000fe20003fa6270 */
[----:B------:R-:W-:Y:S02]  /*55a0*/  IMAD.MOV R69, RZ, RZ, -R66 ;  /* 0x000000ffff457224 */ /* 0x000fe400078e0a42 */
[----:B------:R-:W-:Y:S01]  /*55b0*/  @!P4 IMAD.IADD R175, R175, 0x1, -R3 ;  /* 0x00000001afafc824 */ /* 0x000fe200078e0a03 */
[C---:B------:R-:W-:Y:S01]  /*55c0*/  ISETP.GT.U32.AND P4, PT, R3.reuse, R180, PT ;  /* 0x000000b40300720c */ /* 0x040fe20003f84070 */
[----:B------:R-:W-:Y:S01]  /*55d0*/  IMAD.MOV.U32 R66, RZ, RZ, R124 ;  /* 0x000000ffff427224 */ /* 0x000fe200078e007c */
[C---:B------:R-:W-:Y:S01]  /*55e0*/  ISETP.GT.U32.AND P6, PT, R3.reuse, R236, PT ;  /* 0x000000ec0300720c */ /* 0x040fe20003fc4070 */
[----:B------:R-:W-:Y:S01]  /*55f0*/  IMAD.MOV R176, RZ, RZ, -R176 ;  /* 0x000000ffffb07224 */ /* 0x000fe200078e0ab0 */
[----:B------:R-:W-:Y:S01]  /*5600*/  IABS R124, R74 ;  /* 0x0000004a007c7213 */ /* 0x000fe20000000000 */
[----:B------:R-:W-:Y:S01]  /*5610*/  @!P1 IMAD.MOV R66, RZ, RZ, -R66 ;  /* 0x000000ffff429224 */ /* 0x000fe200078e0a42 */
[C---:B------:R-:W-:Y:S01]  /*5620*/  ISETP.GT.U32.AND P1, PT, R3.reuse, R175, PT ;  /* 0x000000af0300720c */ /* 0x040fe20003f24070 */
[----:B------:R-:W-:-:S02]  /*5630*/  IMAD R182, R3, R69, R182 ;  /* 0x0000004503b67224 */ /* 0x000fc400078e02b6 */
[----:B------:R-:W-:Y:S01]  /*5640*/  IMAD R239, R3, R176, R239 ;  /* 0x000000b003ef7224 */ /* 0x000fe200078e02ef */
[----:B------:R-:W-:Y:S01]  /*5650*/  IABS R176, R73 ;  /* 0x0000004900b07213 */ /* 0x000fe20000000000 */
[----:B------:R-:W-:-:S04]  /*5660*/  IMAD.HI.U32 R69, R5, R186, RZ ;  /* 0x000000ba05457227 */ /* 0x000fc800078e00ff */
[--C-:B------:R-:W-:Y:S01]  /*5670*/  @!P4 IMAD.IADD R180, R180, 0x1, -R3.reuse ;  /* 0x00000001b4b4c824 */ /* 0x100fe200078e0a03 */
[C---:B------:R-:W-:Y:S01]  /*5680*/  ISETP.GT.U32.AND P4, PT, R3.reuse, R182, PT ;  /* 0x000000b60300720c */ /* 0x040fe20003f84070 */
[--C-:B------:R-:W-:Y:S01]  /*5690*/  @!P6 IMAD.IADD R236, R236, 0x1, -R3.reuse ;  /* 0x00000001ecece824 */ /* 0x100fe200078e0a03 */
[----:B------:R-:W-:Y:S01]  /*56a0*/  ISETP.GT.U32.AND P6, PT, R3, R239, PT ;  /* 0x000000ef0300720c */ /* 0x000fe20003fc4070 */
[----:B------:R-:W-:Y:S01]  /*56b0*/  @!P1 IMAD.IADD R175, R175, 0x1, -R3 ;  /* 0x00000001afaf9824 */ /* 0x000fe200078e0a03 */
[----:B------:R-:W-:Y:S01]  /*56c0*/  ISETP.GE.AND P1, PT, R67, RZ, PT ;  /* 0x000000ff4300720c */ /* 0x000fe20003f26270 */
[----:B------:R-:W-:Y:S02]  /*56d0*/  IMAD.MOV R69, RZ, RZ, -R69 ;  /* 0x000000ffff457224 */ /* 0x000fe400078e0a45 */
[----:B------:R-:W-:-:S04]  /*56e0*/  IMAD.HI.U32 R67, R5, R124, RZ ;  /* 0x0000007c05437227 */ /* 0x000fc800078e00ff */
[----:B------:R-:W-:-:S04]  /*56f0*/  IMAD.HI.U32 R70, R5, R235, RZ ;  /* 0x000000eb05467227 */ /* 0x000fc800078e00ff */
[----:B------:R-:W-:Y:S02]  /*5700*/  IMAD R186, R3, R69, R186 ;  /* 0x0000004503ba7224 */ /* 0x000fe400078e02ba */
[----:B------:R-:W-:-:S04]  /*5710*/  IMAD.HI.U32 R69, R5, R176, RZ ;  /* 0x000000b005457227 */ /* 0x000fc800078e00ff */
[----:B------:R-:W-:Y:S02]  /*5720*/  IMAD.MOV R67, RZ, RZ, -R67 ;  /* 0x000000ffff437224 */ /* 0x000fe400078e0a43 */
[----:B------:R-:W-:Y:S02]  /*5730*/  IMAD.MOV R70, RZ, RZ, -R70 ;  /* 0x000000ffff467224 */ /* 0x000fe400078e0a46 */
[----:B------:R-:W-:Y:S01]  /*5740*/  @!P4 IMAD.IADD R182, R182, 0x1, -R3 ;  /* 0x00000001b6b6c824 */ /* 0x000fe200078e0a03 */
[----:B------:R-:W-:Y:S01]  /*5750*/  ISETP.GE.AND P4, PT, R68, RZ, PT ;  /* 0x000000ff4400720c */ /* 0x000fe20003f86270 */
[----:B------:R-:W-:Y:S01]  /*5760*/  IMAD.MOV R69, RZ, RZ, -R69 ;  /* 0x000000ffff457224 */ /* 0x000fe200078e0a45 */
[----:B------:R-:W-:Y:S01]  /*5770*/  IABS R68, R75 ;  /* 0x0000004b00447213 */ /* 0x000fe20000000000 */
[----:B------:R-:W-:Y:S02]  /*5780*/  IMAD R124, R3, R67, R124 ;  /* 0x00000043037c7224 */ /* 0x000fe400078e027c */
[----:B------:R-:W-:Y:S01]  /*5790*/  @!P6 IMAD.IADD R239, R239, 0x1, -R3 ;  /* 0x00000001efefe824 */ /* 0x000fe200078e0a03 */
[----:B------:R-:W-:Y:S01]  /*57a0*/  ISETP.GT.U32.AND P6, PT, R3, R186, PT ;  /* 0x000000ba0300720c */ /* 0x000fe20003fc4070 */
[----:B------:R-:W-:-:S02]  /*57b0*/  IMAD.MOV.U32 R67, RZ, RZ, R181 ;  /* 0x000000ffff437224 */ /* 0x000fc400078e00b5 */
[C---:B------:R-:W-:Y:S01]  /*57c0*/  IMAD R235, R3.reuse, R70, R235 ;  /* 0x0000004603eb7224 */ /* 0x040fe200078e02eb */
[----:B------:R-:W-:Y:S01]  /*57d0*/  IABS R70, R76 ;  /* 0x0000004c00467213 */ /* 0x000fe20000000000 */
[C---:B------:R-:W-:Y:S02]  /*57e0*/  IMAD R176, R3.reuse, R69, R176 ;  /* 0x0000004503b07224 */ /* 0x040fe400078e02b0 */
[----:B------:R-:W-:Y:S01]  /*57f0*/  @!P3 IMAD.MOV R67, RZ, RZ, -R67 ;  /* 0x000000ffff43b224 */ /* 0x000fe200078e0a43 */
[----:B------:R-:W-:Y:S01]  /*5800*/  ISETP.GT.U32.AND P3, PT, R3, R239, PT ;  /* 0x000000ef0300720c */ /* 0x000fe20003f64070 */
[----:B------:R-:W-:Y:S02]  /*5810*/  IMAD.MOV.U32 R69, RZ, RZ, R180 ;  /* 0x000000ffff457224 */ /* 0x000fe400078e00b4 */
[----:B------:R-:W-:Y:S02]  /*5820*/  IMAD.MOV.U32 R181, RZ, RZ, R68 ;  /* 0x000000ffffb57224 */ /* 0x000fe400078e0044 */
[----:B------:R-:W-:-:S02]  /*5830*/  IMAD.MOV.U32 R68, RZ, RZ, R236 ;  /* 0x000000ffff447224 */ /* 0x000fc400078e00ec */
[----:B------:R-:W-:Y:S02]  /*5840*/  IMAD.MOV.U32 R236, RZ, RZ, R70 ;  /* 0x000000ffffec7224 */ /* 0x000fe400078e0046 */
[----:B------:R-:W-:Y:S02]  /*5850*/  IMAD.MOV.U32 R70, RZ, RZ, R175 ;  /* 0x000000ffff467224 */ /* 0x000fe400078e00af */
[----:B------:R-:W-:Y:S01]  /*5860*/  @!P2 IMAD.MOV R69, RZ, RZ, -R69 ;  /* 0x000000ffff45a224 */ /* 0x000fe200078e0a45 */
[C---:B------:R-:W-:Y:S01]  /*5870*/  ISETP.GT.U32.AND P2, PT, R3.reuse, R235, PT ;  /* 0x000000eb0300720c */ /* 0x040fe20003f44070 */
[----:B------:R-:W-:Y:S01]  /*5880*/  @!P5 IMAD.MOV R70, RZ, RZ, -R70 ;  /* 0x000000ffff46d224 */ /* 0x000fe200078e0a46 */
[C---:B------:R-:W-:Y:S01]  /*5890*/  ISETP.GT.U32.AND P5, PT, R3.reuse, R176, PT ;  /* 0x000000b00300720c */ /* 0x040fe20003fa4070 */
[--C-:B------:R-:W-:Y:S01]  /*58a0*/  @!P6 IMAD.IADD R186, R186, 0x1, -R3.reuse ;  /* 0x00000001babae824 */ /* 0x100fe200078e0a03 */
[----:B------:R-:W-:Y:S01]  /*58b0*/  ISETP.GT.U32.AND P6, PT, R3, R182, PT ;  /* 0x000000b60300720c */ /* 0x000fe20003fc4070 */
[----:B------:R-:W-:Y:S01]  /*58c0*/  @!P3 IMAD.IADD R239, R239, 0x1, -R3 ;  /* 0x00000001efefb824 */ /* 0x000fe200078e0a03 */
[C---:B------:R-:W-:Y:S01]  /*58d0*/  ISETP.GT.U32.AND P3, PT, R3.reuse, R124, PT ;  /* 0x0000007c0300720c */ /* 0x040fe20003f64070 */
[----:B------:R-:W-:Y:S01]  /*58e0*/  @!P0 IMAD.MOV R68, RZ, RZ, -R68 ;  /* 0x000000ffff448224 */ /* 0x000fe200078e0a44 */
[----:B------:R-:W-:Y:S01]  /*58f0*/  ISETP.GT.U32.AND P0, PT, R3, R186, PT ;  /* 0x000000ba0300720c */ /* 0x000fe20003f04070 */
[----:B------:R-:W-:-:S04]  /*5900*/  IMAD.HI.U32 R180, R5, R181, RZ ;  /* 0x000000b505b47227 */ /* 0x000fc800078e00ff */
[--C-:B------:R-:W-:Y:S01]  /*5910*/  @!P2 IMAD.IADD R235, R235, 0x1, -R3.reuse ;  /* 0x00000001ebeba824 */ /* 0x100fe200078e0a03 */
[----:B------:R-:W-:Y:S01]  /*5920*/  ISETP.GE.AND P2, PT, R73, RZ, PT ;  /* 0x000000ff4900720c */ /* 0x000fe20003f46270 */
[----:B------:R-:W-:Y:S02]  /*5930*/  @!P5 IMAD.IADD R176, R176, 0x1, -R3 ;  /* 0x00000001b0b0d824 */ /* 0x000fe400078e0a03 */
[----:B------:R-:W-:Y:S01]  /*5940*/  IMAD.HI.U32 R175, R5, R236, RZ ;  /* 0x000000ec05af7227 */ /* 0x000fe200078e00ff */
[----:B------:R-:W-:-:S03]  /*5950*/  ISETP.GT.U32.AND P5, PT, R3, R235, PT ;  /* 0x000000eb0300720c */ /* 0x000fc60003fa4070 */
[----:B------:R-:W-:Y:S01]  /*5960*/  @!P6 IMAD.IADD R182, R182, 0x1, -R3 ;  /* 0x00000001b6b6e824 */ /* 0x000fe200078e0a03 */
[----:B------:R-:W-:Y:S01]  /*5970*/  ISETP.GE.AND P6, PT, R71, RZ, PT ;  /* 0x000000ff4700720c */ /* 0x000fe20003fc6270 */
[----:B------:R-:W-:Y:S01]  /*5980*/  IMAD.MOV.U32 R71, RZ, RZ, R239 ;  /* 0x000000ffff477224 */ /* 0x000fe200078e00ef */
[----:B------:R-:W-:Y:S01]  /*5990*/  IABS R239, R108 ;  /* 0x0000006c00ef7213 */ /* 0x000fe20000000000 */
[----:B------:R-:W-:Y:S02]  /*59a0*/  IMAD.MOV R180, RZ, RZ, -R180 ;  /* 0x000000ffffb47224 */ /* 0x000fe400078e0ab4 */
[----:B------:R-:W-:Y:S02]  /*59b0*/  IMAD.MOV R175, RZ, RZ, -R175 ;  /* 0x000000ffffaf7224 */ /* 0x000fe400078e0aaf */
[--C-:B------:R-:W-:Y:S02]  /*59c0*/  @!P3 IMAD.IADD R124, R124, 0x1, -R3.reuse ;  /* 0x000000017c7cb824 */ /* 0x100fe400078e0a03 */
[----:B------:R-:W-:Y:S01]  /*59d0*/  @!P0 IMAD.IADD R186, R186, 0x1, -R3 ;  /* 0x00000001baba8824 */ /* 0x000fe200078e0a03 */
[----:B------:R-:W-:Y:S01]  /*59e0*/  ISETP.GE.AND P0, PT, R72, RZ, PT ;  /* 0x000000ff4800720c */ /* 0x000fe20003f06270 */
[----:B------:R-:W-:Y:S01]  /*59f0*/  @!P1 IMAD.MOV R71, RZ, RZ, -R71 ;  /* 0x000000ffff479224 */ /* 0x000fe200078e0a47 */
[C---:B------:R-:W-:Y:S01]  /*5a00*/  ISETP.GT.U32.AND P1, PT, R3.reuse, R176, PT ;  /* 0x000000b00300720c */ /* 0x040fe20003f24070 */
[C---:B------:R-:W-:Y:S01]  /*5a10*/  IMAD R180, R3.reuse, R180, R181 ;  /* 0x000000b403b47224 */ /* 0x040fe200078e02b5 */
[C---:B------:R-:W-:Y:S01]  /*5a20*/  ISETP.GT.U32.AND P3, PT, R3.reuse, R124, PT ;  /* 0x0000007c0300720c */ /* 0x040fe20003f64070 */
[----:B------:R-:W-:Y:S01]  /*5a30*/  IMAD.MOV.U32 R72, RZ, RZ, R182 ;  /* 0x000000ffff487224 */ /* 0x000fe200078e00b6 */
[----:B------:R-:W-:Y:S01]  /*5a40*/  IABS R181, R83 ;  /* 0x0000005300b57213 */ /* 0x000fe20000000000 */
[C---:B------:R-:W-:Y:S01]  /*5a50*/  IMAD R175, R3.reuse, R175, R236 ;  /* 0x000000af03af7224 */ /* 0x040fe200078e02ec */
[----:B------:R-:W-:Y:S01]  /*5a60*/  IABS R236, R93 ;  /* 0x0000005d00ec7213 */ /* 0x000fe20000000000 */
[----:B------:R-:W-:Y:S01]  /*5a70*/  @!P4 IMAD.MOV R72, RZ, RZ, -R72 ;  /* 0x000000ffff48c224 */ /* 0x000fe200078e0a48 */
[----:B------:R-:W-:Y:S01]  /*5a80*/  ISETP.GT.U32.AND P4, PT, R3, R180, PT ;  /* 0x000000b40300720c */ /* 0x000fe20003f84070 */
[----:B------:R-:W-:Y:S01]  /*5a90*/  @!P5 IMAD.IADD R235, R235, 0x1, -R3 ;  /* 0x00000001ebebd824 */ /* 0x000fe200078e0a03 */
[----:B------:R-:W-:Y:S01]  /*5aa0*/  ISETP.GT.U32.AND P5, PT, R3, R175, PT ;  /* 0x000000af0300720c */ /* 0x000fe20003fa4070 */
[----:B------:R-:W-:-:S02]  /*5ab0*/  IMAD.MOV.U32 R73, RZ, RZ, R186 ;  /* 0x000000ffff497224 */ /* 0x000fc400078e00ba */
[----:B------:R-:W-:Y:S01]  /*5ac0*/  @!P1 IMAD.IADD R176, R176, 0x1, -R3 ;  /* 0x00000001b0b09824 */ /* 0x000fe200078e0a03 */
[----:B------:R-:W-:Y:S01]  /*5ad0*/  ISETP.GE.AND P1, PT, R75, RZ, PT ;  /* 0x000000ff4b00720c */ /* 0x000fe20003f26270 */
[----:B------:R-:W-:Y:S01]  /*5ae0*/  @!P6 IMAD.MOV R73, RZ, RZ, -R73 ;  /* 0x000000ffff49e224 */ /* 0x000fe200078e0a49 */
[----:B------:R-:W-:Y:S01]  /*5af0*/  ISETP.GE.AND P6, PT, R74, RZ, PT ;  /* 0x000000ff4a00720c */ /* 0x000fe20003fc6270 */
[----:B------:R-:W-:Y:S01]  /*5b00*/  IMAD.HI.U32 R74, R5, R181, RZ ;  /* 0x000000b5054a7227 */ /* 0x000fe200078e00ff */
[----:B------:R-:W-:-:S03]  /*5b10*/  IABS R75, R77 ;  /* 0x0000004d004b7213 */ /* 0x000fc60000000000 */
[--C-:B------:R-:W-:Y:S01]  /*5b20*/  @!P3 IMAD.IADD R124, R124, 0x1, -R3.reuse ;  /* 0x000000017c7cb824 */ /* 0x100fe200078e0a03 */
[----:B------:R-:W-:Y:S01]  /*5b30*/  ISETP.GE.AND P3, PT, R76, RZ, PT ;  /* 0x000000ff4c00720c */ /* 0x000fe20003f66270 */
[----:B------:R-:W-:Y:S02]  /*5b40*/  IMAD.MOV R76, RZ, RZ, -R74 ;  /* 0x000000ffff4c7224 */ /* 0x000fe400078e0a4a */
[----:B------:R-:W-:Y:S01]  /*5b50*/  @!P4 IMAD.IADD R180, R180, 0x1, -R3 ;  /* 0x00000001b4b4c824 */ /* 0x000fe200078e0a03 */
[----:B------:R-:W-:Y:S01]  /*5b60*/  ISETP.GE.AND P4, PT, R83, RZ, PT ;  /* 0x000000ff5300720c */ /* 0x000fe20003f86270 */
[----:B------:R-:W-:Y:S01]  /*5b70*/  IMAD.MOV.U32 R74, RZ, RZ, R235 ;  /* 0x000000ffff4a7224 */ /* 0x000fe200078e00eb */
[----:B------:R-:W-:Y:S01]  /*5b80*/  IABS R235, R91 ;  /* 0x0000005b00eb7213 */ /* 0x000fe20000000000 */
[----:B------:R-:W-:Y:S02]  /*5b90*/  @!P5 IMAD.IADD R175, R175, 0x1, -R3 ;  /* 0x00000001afafd824 */ /* 0x000fe400078e0a03 */
[----:B------:R-:W-:-:S02]  /*5ba0*/  IMAD.MOV.U32 R83, RZ, RZ, R75 ;  /* 0x000000ffff537224 */ /* 0x000fc400078e004b */
[C---:B------:R-:W-:Y:S01]  /*5bb0*/  IMAD R181, R3.reuse, R76, R181 ;  /* 0x0000004c03b57224 */ /* 0x040fe200078e02b5 */
[C---:B------:R-:W-:Y:S01]  /*5bc0*/  ISETP.GT.U32.AND P5, PT, R3.reuse, R175, PT ;  /* 0x000000af0300720c */ /* 0x040fe20003fa4070 */
[----:B------:R-:W-:Y:S01]  /*5bd0*/  IMAD.MOV.U32 R75, RZ, RZ, R176 ;  /* 0x000000ffff4b7224 */ /* 0x000fe200078e00b0 */
[----:B------:R-:W-:Y:S01]  /*5be0*/  IABS R176, R80 ;  /* 0x0000005000b07213 */ /* 0x000fe20000000000 */
[----:B------:R-:W-:Y:S01]  /*5bf0*/  @!P0 IMAD.MOV R74, RZ, RZ, -R74 ;  /* 0x000000ffff4a8224 */ /* 0x000fe200078e0a4a */
[C---:B------:R-:W-:Y:S01]  /*5c00*/  ISETP.GT.U32.AND P0, PT, R3.reuse, R180, PT ;  /* 0x000000b40300720c */ /* 0x040fe20003f04070 */
[----:B------:R-:W-:Y:S01]  /*5c10*/  @!P2 IMAD.MOV R75, RZ, RZ, -R75 ;  /* 0x000000ffff4ba224 */ /* 0x000fe200078e0a4b */
[----:B------:R-:W-:Y:S01]  /*5c20*/  ISETP.GT.U32.AND P2, PT, R3, R181, PT ;  /* 0x000000b50300720c */ /* 0x000fe20003f44070 */
[----:B------:R-:W-:-:S04]  /*5c30*/  IMAD.HI.U32 R182, R5, R83, RZ ;  /* 0x0000005305b67227 */ /* 0x000fc800078e00ff */
[----:B------:R-:W-:Y:S02]  /*5c40*/  IMAD.MOV R182, RZ, RZ, -R182 ;  /* 0x000000ffffb67224 */ /* 0x000fe400078e0ab6 */
[----:B------:R-:W-:-:S04]  /*5c50*/  IMAD.HI.U32 R186, R5, R176, RZ ;  /* 0x000000b005ba7227 */ /* 0x000fc800078e00ff */
[----:B------:R-:W-:Y:S02]  /*5c60*/  IMAD.MOV.U32 R76, RZ, RZ, R124 ;  /* 0x000000ffff4c7224 */ /* 0x000fe400078e007c */
[----:B------:R-:W-:Y:S01]  /*5c70*/  IMAD R124, R3, R182, R83 ;  /* 0x000000b6037c7224 */ /* 0x000fe200078e0253 */
[----:B------:R-:W-:Y:S01]  /*5c80*/  IABS R182, R78 ;  /* 0x0000004e00b67213 */ /* 0x000fe20000000000 */
[--C-:B------:R-:W-:Y:S01]  /*5c90*/  @!P0 IMAD.IADD R180, R180, 0x1, -R3.reuse ;  /* 0x00000001b4b48824 */ /* 0x100fe200078e0a03 */
[----:B------:R-:W-:Y:S01]  /*5ca0*/  IABS R83, R79 ;  /* 0x0000004f00537213 */ /* 0x000fe20000000000 */
[--C-:B------:R-:W-:Y:S01]  /*5cb0*/  @!P5 IMAD.IADD R175, R175, 0x1, -R3.reuse ;  /* 0x00000001afafd824 */ /* 0x100fe200078e0a03 */
[----:B------:R-:W-:Y:S01]  /*5cc0*/  ISETP.GT.U32.AND P5, PT, R3, R124, PT ;  /* 0x0000007c0300720c */ /* 0x000fe20003fa4070 */
[----:B------:R-:W-:Y:S01]  /*5cd0*/  IMAD.MOV R186, RZ, RZ, -R186 ;  /* 0x000000ffffba7224 */ /* 0x000fe200078e0aba */
[----:B------:R-:W-:Y:S01]  /*5ce0*/  ISETP.GE.AND P0, PT, R80, RZ, PT ;  /* 0x000000ff5000720c */ /* 0x000fe20003f06270 */
[----:B------:R-:W-:Y:S01]  /*5cf0*/  @!P6 IMAD.MOV R76, RZ, RZ, -R76 ;  /* 0x000000ffff4ce224 */ /* 0x000fe200078e0a4c */
[----:B------:R-:W-:Y:S01]  /*5d00*/  ISETP.GE.AND P6, PT, R77, RZ, PT ;  /* 0x000000ff4d00720c */ /* 0x000fe20003fc6270 */
[----:B------:R-:W-:Y:S01]  /*5d10*/  @!P2 IMAD.IADD R181, R181, 0x1, -R3 ;  /* 0x00000001b5b5a824 */ /* 0x000fe200078e0a03 */
[----:B------:R-:W-:Y:S01]  /*5d20*/  ISETP.GE.AND P2, PT, R78, RZ, PT ;  /* 0x000000ff4e00720c */ /* 0x000fe20003f46270 */
[----:B------:R-:W-:Y:S01]  /*5d30*/  IMAD.MOV.U32 R77, RZ, RZ, R180 ;  /* 0x000000ffff4d7224 */ /* 0x000fe200078e00b4 */
[----:B------:R-:W-:Y:S01]  /*5d40*/  IABS R180, R81 ;  /* 0x0000005100b47213 */ /* 0x000fe20000000000 */
[----:B------:R-:W-:Y:S01]  /*5d50*/  IMAD R186, R3, R186, R176 ;  /* 0x000000ba03ba7224 */ /* 0x000fe200078e02b0 */
[----:B------:R-:W-:Y:S01]  /*5d60*/  IABS R176, R82 ;  /* 0x0000005200b07213 */ /* 0x000fe20000000000 */
[----:B------:R-:W-:-:S02]  /*5d70*/  IMAD.MOV.U32 R78, RZ, RZ, R175 ;  /* 0x000000ffff4e7224 */ /* 0x000fc400078e00af */
[----:B------:R-:W-:Y:S01]  /*5d80*/  @!P1 IMAD.MOV R77, RZ, RZ, -R77 ;  /* 0x000000ffff4d9224 */ /* 0x000fe200078e0a4d */
[C---:B------:R-:W-:Y:S01]  /*5d90*/  ISETP.GT.U32.AND P1, PT, R3.reuse, R181, PT ;  /* 0x000000b50300720c */ /* 0x040fe20003f24070 */
[----:B------:R-:W-:Y:S01]  /*5da0*/  @!P3 IMAD.MOV R78, RZ, RZ, -R78 ;  /* 0x000000ffff4eb224 */ /* 0x000fe200078e0a4e */
[----:B------:R-:W-:Y:S01]  /*5db0*/  ISETP.GT.U32.AND P3, PT, R3, R186, PT ;  /* 0x000000ba0300720c */ /* 0x000fe20003f64070 */
[----:B------:R-:W-:Y:S02]  /*5dc0*/  @!P5 IMAD.IADD R124, R124, 0x1, -R3 ;  /* 0x000000017c7cd824 */ /* 0x000fe400078e0a03 */
[----:B------:R-:W-:-:S03]  /*5dd0*/  IMAD.HI.U32 R80, R5, R83, RZ ;  /* 0x0000005305507227 */ /* 0x000fc600078e00ff */
[----:B------:R-:W-:Y:S01]  /*5de0*/  ISETP.GT.U32.AND P5, PT, R3, R124, PT ;  /* 0x0000007c0300720c */ /* 0x000fe20003fa4070 */
[----:B------:R-:W-:Y:S02]  /*5df0*/  IMAD.MOV R80, RZ, RZ, -R80 ;  /* 0x000000ffff507224 */ /* 0x000fe400078e0a50 */
[----:B------:R-:W-:-:S04]  /*5e00*/  IMAD.HI.U32 R175, R5, R182, RZ ;  /* 0x000000b605af7227 */ /* 0x000fc800078e00ff */
[--C-:B------:R-:W-:Y:S01]  /*5e10*/  @!P1 IMAD.IADD R181, R181, 0x1, -R3.reuse ;  /* 0x00000001b5b59824 */ /* 0x100fe200078e0a03 */
[----:B------:R-:W-:Y:S01]  /*5e20*/  ISETP.GE.AND P1, PT, R79, RZ, PT ;  /* 0x000000ff4f00720c */ /* 0x000fe20003f26270 */
[----:B------:R-:W-:Y:S02]  /*5e30*/  @!P3 IMAD.IADD R186, R186, 0x1, -R3 ;  /* 0x00000001babab824 */ /* 0x000fe400078e0a03 */
[C---:B------:R-:W-:Y:S02]  /*5e40*/  IMAD R83, R3.reuse, R80, R83 ;  /* 0x0000005003537224 */ /* 0x040fe400078e0253 */
[----:B------:R-:W-:Y:S01]  /*5e50*/  IMAD.MOV.U32 R79, RZ, RZ, R181 ;  /* 0x000000ffff4f7224 */ /* 0x000fe200078e00b5 */
[C---:B------:R-:W-:Y:S01]  /*5e60*/  ISETP.GT.U32.AND P3, PT, R3.reuse, R186, PT ;  /* 0x000000ba0300720c */ /* 0x040fe20003f64070 */
[----:B------:R-:W-:Y:S02]  /*5e70*/  IMAD.MOV R175, RZ, RZ, -R175 ;  /* 0x000000ffffaf7224 */ /* 0x000fe400078e0aaf */
[----:B------:R-:W-:Y:S01]  /*5e80*/  @!P4 IMAD.MOV R79, RZ, RZ, -R79 ;  /* 0x000000ffff4fc224 */ /* 0x000fe200078e0a4f */
[C---:B------:R-:W-:Y:S01]  /*5e90*/  ISETP.GT.U32.AND P4, PT, R3.reuse, R83, PT ;  /* 0x000000530300720c */ /* 0x040fe20003f84070 */
[----:B------:R-:W-:-:S02]  /*5ea0*/  IMAD R182, R3, R175, R182 ;  /* 0x000000af03b67224 */ /* 0x000fc400078e02b6 */
[----:B------:R-:W-:Y:S02]  /*5eb0*/  @!P5 IMAD.IADD R124, R124, 0x1, -R3 ;  /* 0x000000017c7cd824 */ /* 0x000fe400078e0a03 */
[----:B------:R-:W-:Y:S01]  /*5ec0*/  IMAD.HI.U32 R175, R5, R180, RZ ;  /* 0x000000b405af7227 */ /* 0x000fe200078e00ff */
[----:B------:R-:W-:-:S03]  /*5ed0*/  ISETP.GT.U32.AND P5, PT, R3, R182, PT ;  /* 0x000000b60300720c */ /* 0x000fc60003fa4070 */
[----:B------:R-:W-:-:S04]  /*5ee0*/  IMAD.HI.U32 R181, R5, R176, RZ ;  /* 0x000000b005b57227 */ /* 0x000fc800078e00ff */
[----:B------:R-:W-:Y:S01]  /*5ef0*/  IMAD.MOV.U32 R80, RZ, RZ, R124 ;  /* 0x000000ffff507224 */ /* 0x000fe200078e007c */
[----:B------:R-:W-:Y:S01]  /*5f00*/  IABS R124, R95 ;  /* 0x0000005f007c7213 */ /* 0x000fe20000000000 */
[----:B------:R-:W-:Y:S02]  /*5f10*/  IMAD.MOV R175, RZ, RZ, -R175 ;  /* 0x000000ffffaf7224 */ /* 0x000fe400078e0aaf */
[----:B------:R-:W-:Y:S02]  /*5f20*/  IMAD.MOV R181, RZ, RZ, -R181 ;  /* 0x000000ffffb57224 */ /* 0x000fe400078e0ab5 */
[--C-:B------:R-:W-:Y:S02]  /*5f30*/  @!P3 IMAD.IADD R186, R186, 0x1, -R3.reuse ;  /* 0x00000001babab824 */ /* 0x100fe400078e0a03 */
[----:B------:R-:W-:Y:S01]  /*5f40*/  @!P6 IMAD.MOV R80, RZ, RZ, -R80 ;  /* 0x000000ffff50e224 */ /* 0x000fe200078e0a50 */
[----:B------:R-:W-:Y:S01]  /*5f50*/  ISETP.GE.AND P6, PT, R81, RZ, PT ;  /* 0x000000ff5100720c */ /* 0x000fe20003fc6270 */
[C---:B------:R-:W-:Y:S01]  /*5f60*/  IMAD R180, R3.reuse, R175, R180 ;  /* 0x000000af03b47224 */ /* 0x040fe200078e02b4 */
[----:B------:R-:W-:Y:S01]  /*5f70*/  IABS R175, R84 ;  /* 0x0000005400af7213 */ /* 0x000fe20000000000 */
[----:B------:R-:W-:Y:S01]  /*5f80*/  IMAD R176, R3, R181, R176 ;  /* 0x000000b503b07224 */ /* 0x000fe200078e02b0 */
[----:B------:R-:W-:Y:S01]  /*5f90*/  IABS R181, R85 ;  /* 0x0000005500b57213 */ /* 0x000fe20000000000 */
[----:B------:R-:W-:Y:S01]  /*5fa0*/  @!P4 IMAD.IADD R83, R83, 0x1, -R3 ;  /* 0x000000015353c824 */ /* 0x000fe200078e0a03 */
[----:B------:R-:W-:Y:S01]  /*5fb0*/  ISETP.GT.U32.AND P3, PT, R3, R180, PT ;  /* 0x000000b40300720c */ /* 0x000fe20003f64070 */
[----:B------:R-:W-:-:S02]  /*5fc0*/  IMAD.MOV.U32 R81, RZ, RZ, R186 ;  /* 0x000000ffff517224 */ /* 0x000fc400078e00ba */
[----:B------:R-:W-:Y:S01]  /*5fd0*/  IMAD.HI.U32 R186, R5, R175, RZ ;  /* 0x000000af05ba7227 */ /* 0x000fe200078e00ff */
[----:B------:R-:W-:-:S03]  /*5fe0*/  ISETP.GT.U32.AND P4, PT, R3, R83, PT ;  /* 0x000000530300720c */ /* 0x000fc60003f84070 */
[----:B------:R-:W-:Y:S01]  /*5ff0*/  @!P0 IMAD.MOV R81, RZ, RZ, -R81 ;  /* 0x000000ffff518224 */ /* 0x000fe200078e0a51 */
[C---:B------:R-:W-:Y:S01]  /*6000*/  ISETP.GT.U32.AND P0, PT, R3.reuse, R176, PT ;  /* 0x000000b00300720c */ /* 0x040fe20003f04070 */
[--C-:B------:R-:W-:Y:S02]  /*6010*/  @!P5 IMAD.IADD R182, R182, 0x1, -R3.reuse ;  /* 0x00000001b6b6d824 */ /* 0x100fe400078e0a03 */
[----:B------:R-:W-:Y:S02]  /*6020*/  IMAD.MOV R186, RZ, RZ, -R186 ;  /* 0x000000ffffba7224 */ /* 0x000fe400078e0aba */
[----:B------:R-:W-:Y:S01]  /*6030*/  @!P3 IMAD.IADD R180, R180, 0x1, -R3 ;  /* 0x00000001b4b4b824 */ /* 0x000fe200078e0a03 */
[C---:B------:R-:W-:Y:S01]  /*6040*/  ISETP.GT.U32.AND P5, PT, R3.reuse, R182, PT ;  /* 0x000000b60300720c */ /* 0x040fe20003fa4070 */
[----:B------:R-:W-:Y:S02]  /*6050*/  IMAD R175, R3, R186, R175 ;  /* 0x000000ba03af7224 */ /* 0x000fe400078e02af */
[----:B------:R-:W-:Y:S01]  /*6060*/  @!P4 IMAD.IADD R83, R83, 0x1, -R3 ;  /* 0x000000015353c824 */ /* 0x000fe200078e0a03 */
[----:B------:R-:W-:Y:S01]  /*6070*/  ISETP.GT.U32.AND P3, PT, R3, R180, PT ;  /* 0x000000b40300720c */ /* 0x000fe20003f64070 */
[----:B------:R-:W-:Y:S01]  /*6080*/  IMAD.HI.U32 R186, R5, R181, RZ ;  /* 0x000000b505ba7227 */ /* 0x000fe200078e00ff */
[----:B------:R-:W-:-:S03]  /*6090*/  ISETP.GT.U32.AND P4, PT, R3, R175, PT ;  /* 0x000000af0300720c */ /* 0x000fc60003f84070 */
[----:B------:R-:W-:Y:S02]  /*60a0*/  @!P0 IMAD.IADD R176, R176, 0x1, -R3 ;  /* 0x00000001b0b08824 */ /* 0x000fe400078e0a03 */
[----:B------:R-:W-:Y:S01]  /*60b0*/  @!P1 IMAD.MOV R83, RZ, RZ, -R83 ;  /* 0x000000ffff539224 */ /* 0x000fe200078e0a53 */
[----:B------:R-:W-:Y:S01]  /*60c0*/  ISETP.GE.AND P1, PT, R85, RZ, PT ;  /* 0x000000ff5500720c */ /* 0x000fe20003f26270 */
[----:B------:R-:W-:Y:S01]  /*60d0*/  @!P5 IMAD.IADD R182, R182, 0x1, -R3 ;  /* 0x00000001b6b6d824 */ /* 0x000fe200078e0a03 */
[----:B------:R-:W-:Y:S01]  /*60e0*/  ISETP.GT.U32.AND P0, PT, R3, R176, PT ;  /* 0x000000b00300720c */ /* 0x000fe20003f04070 */
[----:B------:R-:W-:Y:S01]  /*60f0*/  IMAD.MOV R186, RZ, RZ, -R186 ;  /* 0x000000ffffba7224 */ /* 0x000fe200078e0aba */
[----:B------:R-:W-:Y:S01]  /*6100*/  ISETP.GE.AND P5, PT, R82, RZ, PT ;  /* 0x000000ff5200720c */ /* 0x000fe20003fa6270 */
[----:B------:R-:W-:Y:S01]  /*6110*/  IMAD.MOV.U32 R82, RZ, RZ, R182 ;  /* 0x000000ffff527224 */ /* 0x000fe200078e00b6 */
[----:B------:R-:W-:Y:S01]  /*6120*/  IABS R85, R86 ;  /* 0x0000005600557213 */ /* 0x000fe20000000000 */
[----:B------:R-:W-:-:S04]  /*6130*/  IMAD.HI.U32 R182, R5, R124, RZ ;  /* 0x0000007c05b67227 */ /* 0x000fc800078e00ff */
[--C-:B------:R-:W-:Y:S02]  /*6140*/  @!P4 IMAD.IADD R175, R175, 0x1, -R3.reuse ;  /* 0x00000001afafc824 */ /* 0x100fe400078e0a03 */
[----:B------:R-:W-:Y:S01]  /*6150*/  @!P3 IMAD.IADD R180, R180, 0x1, -R3 ;  /* 0x00000001b4b4b824 */ /* 0x000fe200078e0a03 */
[----:B------:R-:W-:Y:S01]  /*6160*/  ISETP.GE.AND P3, PT, R95, RZ, PT ;  /* 0x000000ff5f00720c */ /* 0x000fe20003f66270 */
[----:B------:R-:W-:Y:S01]  /*6170*/  @!P2 IMAD.MOV R82, RZ, RZ, -R82 ;  /* 0x000000ffff52a224 */ /* 0x000fe200078e0a52 */
[----:B------:R-:W-:Y:S01]  /*6180*/  ISETP.GE.AND P2, PT, R84, RZ, PT ;  /* 0x000000ff5400720c */ /* 0x000fe20003f46270 */
[----:B------:R-:W-:Y:S01]  /*6190*/  IMAD.MOV R182, RZ, RZ, -R182 ;  /* 0x000000ffffb67224 */ /* 0x000fe200078e0ab6 */
[C---:B------:R-:W-:Y:S01]  /*61a0*/  ISETP.GT.U32.AND P4, PT, R3.reuse, R175, PT ;  /* 0x000000af0300720c */ /* 0x040fe20003f84070 */
[----:B------:R-:W-:Y:S01]  /*61b0*/  IMAD R95, R3, R186, R181 ;  /* 0x000000ba035f7224 */ /* 0x000fe200078e02b5 */
[----:B------:R-:W-:Y:S01]  /*61c0*/  IABS R181, R87 ;  /* 0x0000005700b57213 */ /* 0x000fe20000000000 */
[----:B------:R-:W-:-:S02]  /*61d0*/  @!P0 IMAD.IADD R176, R176, 0x1, -R3 ;  /* 0x00000001b0b08824 */ /* 0x000fc400078e0a03 */
[----:B------:R-:W-:Y:S01]  /*61e0*/  IMAD.MOV.U32 R84, RZ, RZ, R180 ;  /* 0x000000ffff547224 */ /* 0x000fe200078e00b4 */
[C---:B------:R-:W-:Y:S01]  /*61f0*/  ISETP.GT.U32.AND P0, PT, R3.reuse, R95, PT ;  /* 0x0000005f0300720c */ /* 0x040fe20003f04070 */
[----:B------:R-:W-:Y:S02]  /*6200*/  IMAD.MOV.U32 R180, RZ, RZ, R85 ;  /* 0x000000ffffb47224 */ /* 0x000fe400078e0055 */
[C---:B------:R-:W-:Y:S02]  /*6210*/  IMAD R124, R3.reuse, R182, R124 ;  /* 0x000000b6037c7224 */ /* 0x040fe400078e027c */
[----:B------:R-:W-:Y:S02]  /*6220*/  IMAD.MOV.U32 R85, RZ, RZ, R176 ;  /* 0x000000ffff557224 */ /* 0x000fe400078e00b0 */
[----:B------:R-:W-:Y:S01]  /*6230*/  @!P6 IMAD.MOV R84, RZ, RZ, -R84 ;  /* 0x000000ffff54e224 */ /* 0x000fe200078e0a54 */
[----:B------:R-:W-:Y:S01]  /*6240*/  ISETP.GE.AND P6, PT, R86, RZ, PT ;  /* 0x000000ff5600720c */ /* 0x000fe20003fc6270 */
[----:B------:R-:W-:Y:S01]  /*6250*/  @!P5 IMAD.MOV R85, RZ, RZ, -R85 ;  /* 0x000000ffff55d224 */ /* 0x000fe200078e0a55 */
[----:B------:R-:W-:Y:S01]  /*6260*/  ISETP.GT.U32.AND P5, PT, R3, R124, PT ;  /* 0x0000007c0300720c */ /* 0x000fe20003fa4070 */
[----:B------:R-:W-:Y:S01]  /*6270*/  IMAD.HI.U32 R176, R5, R180, RZ ;  /* 0x000000b405b07227 */ /* 0x000fe200078e00ff */
[----:B------:R-:W-:-:S03]  /*6280*/  IABS R86, R88 ;  /* 0x0000005800567213 */ /* 0x000fc60000000000 */
[----:B------:R-:W-:Y:S02]  /*6290*/  IMAD.MOV R176, RZ, RZ, -R176 ;  /* 0x000000ffffb07224 */ /* 0x000fe400078e0ab0 */
[--C-:B------:R-:W-:Y:S01]  /*62a0*/  @!P4 IMAD.IADD R175, R175, 0x1, -R3.reuse ;  /* 0x00000001afafc824 */ /* 0x100fe200078e0a03 */
[----:B------:R-:W-:Y:S01]  /*62b0*/  ISETP.GE.AND P4, PT, R87, RZ, PT ;  /* 0x000000ff5700720c */ /* 0x000fe20003f86270 */
[----:B------:R-:W-:Y:S02]  /*62c0*/  IMAD.MOV.U32 R87, RZ, RZ, R86 ;  /* 0x000000ffff577224 */ /* 0x000fe400078e0056 */
[----:B------:R-:W-:Y:S01]  /*62d0*/  IMAD R176, R3, R176, R180 ;  /* 0x000000b003b07224 */ /* 0x000fe200078e02b4 */
[----:B------:R-:W-:Y:S01]  /*62e0*/  IABS R180, R89 ;  /* 0x0000005900b47213 */ /* 0x000fe20000000000 */
[----:B------:R-:W-:Y:S02]  /*62f0*/  @!P0 IMAD.IADD R95, R95, 0x1, -R3 ;  /* 0x000000015f5f8824 */ /* 0x000fe400078e0a03 */
[----:B------:R-:W-:-:S02]  /*6300*/  IMAD.MOV.U32 R86, RZ, RZ, R175 ;  /* 0x000000ffff567224 */ /* 0x000fc400078e00af */
[----:B------:R-:W-:Y:S01]  /*6310*/  @!P5 IMAD.IADD R124, R124, 0x1, -R3 ;  /* 0x000000017c7cd824 */ /* 0x000fe200078e0a03 */
[C---:B------:R-:W-:Y:S01]  /*6320*/  ISETP.GT.U32.AND P0, PT, R3.reuse, R95, PT ;  /* 0x0000005f0300720c */ /* 0x040fe20003f04070 */
[----:B------:R-:W-:Y:S01]  /*6330*/  @!P2 IMAD.MOV R86, RZ, RZ, -R86 ;  /* 0x000000ffff56a224 */ /* 0x000fe200078e0a56 */
[----:B------:R-:W-:Y:S01]  /*6340*/  ISETP.GT.U32.AND P2, PT, R3, R176, PT ;  /* 0x000000b00300720c */ /* 0x000fe20003f44070 */
[----:B------:R-:W-:Y:S01]  /*6350*/  IMAD.HI.U32 R186, R5, R181, RZ ;  /* 0x000000b505ba7227 */ /* 0x000fe200078e00ff */
[----:B------:R-:W-:-:S03]  /*6360*/  ISETP.GT.U32.AND P5, PT, R3, R124, PT ;  /* 0x0000007c0300720c */ /* 0x000fc60003fa4070 */
[----:B------:R-:W-:-:S04]  /*6370*/  IMAD.HI.U32 R182, R5, R87, RZ ;  /* 0x0000005705b67227 */ /* 0x000fc800078e00ff */
[----:B------:R-:W-:Y:S02]  /*6380*/  IMAD.MOV R186, RZ, RZ, -R186 ;  /* 0x000000ffffba7224 */ /* 0x000fe400078e0aba */
[----:B------:R-:W-:Y:S02]  /*6390*/  IMAD.MOV R182, RZ, RZ, -R182 ;  /* 0x000000ffffb67224 */ /* 0x000fe400078e0ab6 */
[C---:B------:R-:W-:Y:S02]  /*63a0*/  IMAD R181, R3.reuse, R186, R181 ;  /* 0x000000ba03b57224 */ /* 0x040fe400078e02b5 */
[----:B------:R-:W-:Y:S01]  /*63b0*/  IMAD R175, R3, R182, R87 ;  /* 0x000000b603af7224 */ /* 0x000fe200078e0257 */
[----:B------:R-:W-:Y:S01]  /*63c0*/  IABS R182, R90 ;  /* 0x0000005a00b67213 */ /* 0x000fe20000000000 */
[--C-:B------:R-:W-:Y:S01]  /*63d0*/  @!P0 IMAD.IADD R95, R95, 0x1, -R3.reuse ;  /* 0x000000015f5f8824 */ /* 0x100fe200078e0a03 */
[----:B------:R-:W-:Y:S01]  /*63e0*/  ISETP.GT.U32.AND P0, PT, R3, R181, PT ;  /* 0x000000b50300720c */ /* 0x000fe20003f04070 */
[----:B------:R-:W-:-:S02]  /*63f0*/  @!P2 IMAD.IADD R176, R176, 0x1, -R3 ;  /* 0x00000001b0b0a824 */ /* 0x000fc400078e0a03 */
[----:B------:R-:W-:Y:S01]  /*6400*/  @!P5 IMAD.IADD R124, R124, 0x1, -R3 ;  /* 0x000000017c7cd824 */ /* 0x000fe200078e0a03 */
[C---:B------:R-:W-:Y:S01]  /*6410*/  ISETP.GT.U32.AND P5, PT, R3.reuse, R175, PT ;  /* 0x000000af0300720c */ /* 0x040fe20003fa4070 */
[----:B------:R-:W-:Y:S01]  /*6420*/  IMAD.MOV.U32 R87, RZ, RZ, R95 ;  /* 0x000000ffff577224 */ /* 0x000fe200078e005f */
[----:B------:R-:W-:Y:S01]  /*6430*/  ISETP.GT.U32.AND P2, PT, R3, R176, PT ;  /* 0x000000b00300720c */ /* 0x000fe20003f44070 */
[----:B------:R-:W-:-:S04]  /*6440*/  IMAD.HI.U32 R186, R5, R180, RZ ;  /* 0x000000b405ba7227 */ /* 0x000fc800078e00ff */
[----:B------:R-:W-:Y:S01]  /*6450*/  @!P1 IMAD.MOV R87, RZ, RZ, -R87 ;  /* 0x000000ffff579224 */ /* 0x000fe200078e0a57 */
[----:B------:R-:W-:Y:S01]  /*6460*/  ISETP.GE.AND P1, PT, R88, RZ, PT ;  /* 0x000000ff5800720c */ /* 0x000fe20003f26270 */
[----:B------:R-:W-:Y:S02]  /*6470*/  IMAD.MOV R88, RZ, RZ, -R186 ;  /* 0x000000ffff587224 */ /* 0x000fe400078e0aba */
[----:B------:R-:W-:Y:S02]  /*6480*/  IMAD.MOV.U32 R95, RZ, RZ, R235 ;  /* 0x000000ffff5f7224 */ /* 0x000fe400078e00eb */
[----:B------:R-:W-:-:S04]  /*6490*/  IMAD.HI.U32 R186, R5, R182, RZ ;  /* 0x000000b605ba7227 */ /* 0x000fc800078e00ff */
[----:B------:R-:W-:Y:S01]  /*64a0*/  @!P0 IMAD.IADD R181, R181, 0x1, -R3 ;  /* 0x00000001b5b58824 */ /* 0x000fe200078e0a03 */
[----:B------:R-:W-:Y:S01]  /*64b0*/  ISETP.GE.AND P0, PT, R89, RZ, PT ;  /* 0x000000ff5900720c */ /* 0x000fe20003f06270 */
[----:B------:R-:W-:Y:S02]  /*64c0*/  IMAD R180, R3, R88, R180 ;  /* 0x0000005803b47224 */ /* 0x000fe400078e02b4 */
[----:B------:R-:W-:-:S04]  /*64d0*/  IMAD.HI.U32 R89, R5, R95, RZ ;  /* 0x0000005f05597227 */ /* 0x000fc800078e00ff */
[----:B------:R-:W-:Y:S02]  /*64e0*/  IMAD.MOV.U32 R88, RZ, RZ, R124 ;  /* 0x000000ffff587224 */ /* 0x000fe400078e007c */
[----:B------:R-:W-:Y:S02]  /*64f0*/  IMAD.MOV R124, RZ, RZ, -R186 ;  /* 0x000000ffff7c7224 */ /* 0x000fe400078e0aba */
[--C-:B------:R-:W-:Y:S01]  /*6500*/  @!P5 IMAD.IADD R175, R175, 0x1, -R3.reuse ;  /* 0x00000001afafd824 */ /* 0x100fe200078e0a03 */
[C---:B------:R-:W-:Y:S01]  /*6510*/  ISETP.GT.U32.AND P5, PT, R3.reuse, R181, PT ;  /* 0x000000b50300720c */ /* 0x040fe20003fa4070 */
[----:B------:R-:W-:Y:S01]  /*6520*/  @!P2 IMAD.IADD R176, R176, 0x1, -R3 ;  /* 0x00000001b0b0a824 */ /* 0x000fe200078e0a03 */
[C---:B------:R-:W-:Y:S01]  /*6530*/  ISETP.GT.U32.AND P2, PT, R3.reuse, R180, PT ;  /* 0x000000b40300720c */ /* 0x040fe20003f44070 */
[----:B------:R-:W-:Y:S02]  /*6540*/  IMAD.MOV R186, RZ, RZ, -R89 ;  /* 0x000000ffffba7224 */ /* 0x000fe400078e0a59 */
[----:B------:R-:W-:Y:S01]  /*6550*/  IMAD R124, R3, R124, R182 ;  /* 0x0000007c037c7224 */ /* 0x000fe200078e02b6 */
[----:B------:R-:W-:Y:S01]  /*6560*/  IABS R182, R92 ;  /* 0x0000005c00b67213 */ /* 0x000fe20000000000 */
[----:B------:R-:W-:-:S02]  /*6570*/  IMAD.MOV.U32 R89, RZ, RZ, R176 ;  /* 0x000000ffff597224 */ /* 0x000fc400078e00b0 */
[C---:B------:R-:W-:Y:S01]  /*6580*/  IMAD R95, R3.reuse, R186, R95 ;  /* 0x000000ba035f7224 */ /* 0x040fe200078e025f */
[----:B------:R-:W-:Y:S01]  /*6590*/  IABS R186, R94 ;  /* 0x0000005e00ba7213 */ /* 0x000fe20000000000 */
[----:B------:R-:W-:Y:S01]  /*65a0*/  @!P6 IMAD.MOV R89, RZ, RZ, -R89 ;  /* 0x000000ffff59e224 */ /* 0x000fe200078e0a59 */
[C---:B------:R-:W-:Y:S01]  /*65b0*/  ISETP.GT.U32.AND P6, PT, R3.reuse, R124, PT ;  /* 0x0000007c0300720c */ /* 0x040fe20003fc4070 */
[----:B------:R-:W-:Y:S01]  /*65c0*/  @!P3 IMAD.MOV R88, RZ, RZ, -R88 ;  /* 0x000000ffff58b224 */ /* 0x000fe200078e0a58 */
[----:B------:R-:W-:Y:S01]  /*65d0*/  ISETP.GT.U32.AND P3, PT, R3, R175, PT ;  /* 0x000000af0300720c */ /* 0x000fe20003f64070 */
[--C-:B------:R-:W-:Y:S01]  /*65e0*/  @!P5 IMAD.IADD R181, R181, 0x1, -R3.reuse ;  /* 0x00000001b5b5d824 */ /* 0x100fe200078e0a03 */
[----:B------:R-:W-:Y:S01]  /*65f0*/  ISETP.GT.U32.AND P5, PT, R3, R95, PT ;  /* 0x0000005f0300720c */ /* 0x000fe20003fa4070 */
[----:B------:R-:W-:Y:S01]  /*6600*/  @!P2 IMAD.IADD R180, R180, 0x1, -R3 ;  /* 0x00000001b4b4a824 */ /* 0x000fe200078e0a03 */
[----:B------:R-:W-:Y:S01]  /*6610*/  ISETP.GE.AND P2, PT, R91, RZ, PT ;  /* 0x000000ff5b00720c */ /* 0x000fe20003f46270 */
[----:B------:R-:W-:-:S02]  /*6620*/  IMAD.MOV.U32 R176, RZ, RZ, R182 ;  /* 0x000000ffffb07224 */ /* 0x000fc400078e00b6 */
[----:B------:R-:W-:Y:S02]  /*6630*/  IMAD.MOV.U32 R182, RZ, RZ, R186 ;  /* 0x000000ffffb67224 */ /* 0x000fe400078e00ba */
[----:B------:R-:W-:-:S04]  /*6640*/  IMAD.HI.U32 R235, R5, R176, RZ ;  /* 0x000000b005eb7227 */ /* 0x000fc800078e00ff */
[--C-:B------:R-:W-:Y:S01]  /*6650*/  @!P6 IMAD.IADD R124, R124, 0x1, -R3.reuse ;  /* 0x000000017c7ce824 */ /* 0x100fe200078e0a03 */
[----:B------:R-:W-:Y:S01]  /*6660*/  ISETP.GT.U32.AND P6, PT, R3, R180, PT ;  /* 0x000000b40300720c */ /* 0x000fe20003fc4070 */
[----:B------:R-:W-:Y:S01]  /*6670*/  @!P3 IMAD.IADD R175, R175, 0x1, -R3 ;  /* 0x00000001afafb824 */ /* 0x000fe200078e0a03 */
[----:B------:R-:W-:Y:S01]  /*6680*/  ISETP.GE.AND P3, PT, R90, RZ, PT ;  /* 0x000000ff5a00720c */ /* 0x000fe20003f66270 */
[----:B------:R-:W-:Y:S02]  /*6690*/  IMAD.MOV R235, RZ, RZ, -R235 ;  /* 0x000000ffffeb7224 */ /* 0x000fe400078e0aeb */
[----:B------:R-:W-:Y:S01]  /*66a0*/  @!P5 IMAD.IADD R95, R95, 0x1, -R3 ;  /* 0x000000015f5fd824 */ /* 0x000fe200078e0a03 */
[----:B------:R-:W-:Y:S01]  /*66b0*/  ISETP.GT.U32.AND P5, PT, R3, R124, PT ;  /* 0x0000007c0300720c */ /* 0x000fe20003fa4070 */
[----:B------:R-:W-:-:S04]  /*66c0*/  IMAD.HI.U32 R186, R5, R182, RZ ;  /* 0x000000b605ba7227 */ /* 0x000fc800078e00ff */
[----:B------:R-:W-:Y:S02]  /*66d0*/  IMAD.MOV.U32 R91, RZ, RZ, R175 ;  /* 0x000000ffff5b7224 */ /* 0x000fe400078e00af */
[C---:B------:R-:W-:Y:S01]  /*66e0*/  IMAD R175, R3.reuse, R235, R176 ;  /* 0x000000eb03af7224 */ /* 0x040fe200078e02b0 */
[----:B------:R-:W-:Y:S01]  /*66f0*/  IABS R176, R97 ;  /* 0x0000006100b07213 */ /* 0x000fe20000000000 */
[----:B------:R-:W-:Y:S02]  /*6700*/  IMAD.MOV.U32 R90, RZ, RZ, R181 ;  /* 0x000000ffff5a7224 */ /* 0x000fe400078e00b5 */
[----:B------:R-:W-:Y:S02]  /*6710*/  IMAD.MOV R186, RZ, RZ, -R186 ;  /* 0x000000ffffba7224 */ /* 0x000fe400078e0aba */
[----:B------:R-:W-:Y:S01]  /*6720*/  IMAD.MOV.U32 R181, RZ, RZ, R236 ;  /* 0x000000ffffb57224 */ /* 0x000fe200078e00ec */
[----:B------:R-:W-:Y:S01]  /*6730*/  IABS R236, R96 ;  /* 0x0000006000ec7213 */ /* 0x000fe20000000000 */
[----:B------:R-:W-:Y:S01]  /*6740*/  @!P1 IMAD.MOV R91, RZ, RZ, -R91 ;  /* 0x000000ffff5b9224 */ /* 0x000fe200078e0a5b */
[----:B------:R-:W-:Y:S01]  /*6750*/  ISETP.GE.AND P1, PT, R92, RZ, PT ;  /* 0x000000ff5c00720c */ /* 0x000fe20003f26270 */
[----:B------:R-:W-:Y:S01]  /*6760*/  @!P6 IMAD.IADD R180, R180, 0x1, -R3 ;  /* 0x00000001b4b4e824 */ /* 0x000fe200078e0a03 */
[C---:B------:R-:W-:Y:S01]  /*6770*/  ISETP.GT.U32.AND P6, PT, R3.reuse, R175, PT ;  /* 0x000000af0300720c */ /* 0x040fe20003fc4070 */
[----:B------:R-:W-:Y:S01]  /*6780*/  IMAD R182, R3, R186, R182 ;  /* 0x000000ba03b67224 */ /* 0x000fe200078e02b6 */
[----:B------:R-:W-:Y:S01]  /*6790*/  IABS R186, R105 ;  /* 0x0000006900ba7213 */ /* 0x000fe20000000000 */
[----:B------:R-:W-:-:S04]  /*67a0*/  IMAD.HI.U32 R92, R5, R181, RZ ;  /* 0x000000b5055c7227 */ /* 0x000fc800078e00ff */
[----:B------:R-:W-:Y:S01]  /*67b0*/  @!P4 IMAD.MOV R90, RZ, RZ, -R90 ;  /* 0x000000ffff5ac224 */ /* 0x000fe200078e0a5a */
[C---:B------:R-:W-:Y:S01]  /*67c0*/  ISETP.GT.U32.AND P4, PT, R3.reuse, R95, PT ;  /* 0x0000005f0300720c */ /* 0x040fe20003f84070 */
[----:B------:R-:W-:Y:S02]  /*67d0*/  IMAD.MOV R92, RZ, RZ, -R92 ;  /* 0x000000ffff5c7224 */ /* 0x000fe400078e0a5c */
[----:B------:R-:W-:Y:S01]  /*67e0*/  @!P5 IMAD.IADD R124, R124, 0x1, -R3 ;  /* 0x000000017c7cd824 */ /* 0x000fe200078e0a03 */
[C---:B------:R-:W-:Y:S01]  /*67f0*/  ISETP.GT.U32.AND P5, PT, R3.reuse, R182, PT ;  /* 0x000000b60300720c */ /* 0x040fe20003fa4070 */
[----:B------:R-:W-:Y:S02]  /*6800*/  IMAD R181, R3, R92, R181 ;  /* 0x0000005c03b57224 */ /* 0x000fe400078e02b5 */
[----:B------:R-:W-:Y:S02]  /*6810*/  @!P6 IMAD.IADD R175, R175, 0x1, -R3 ;  /* 0x00000001afafe824 */ /* 0x000fe400078e0a03 */
[----:B------:R-:W-:Y:S01]  /*6820*/  IMAD.HI.U32 R235, R5, R176, RZ ;  /* 0x000000b005eb7227 */ /* 0x000fe200078e00ff */
[----:B------:R-:W-:-:S03]  /*6830*/  ISETP.GT.U32.AND P6, PT, R3, R181, PT ;  /* 0x000000b50300720c */ /* 0x000fc60003fc4070 */
[----:B------:R-:W-:Y:S01]  /*6840*/  @!P4 IMAD.IADD R95, R95, 0x1, -R3 ;  /* 0x000000015f5fc824 */ /* 0x000fe200078e0a03 */
[----:B------:R-:W-:Y:S01]  /*6850*/  ISETP.GE.AND P4, PT, R94, RZ, PT ;  /* 0x000000ff5e00720c */ /* 0x000fe20003f86270 */
[----:B------:R-:W-:-:S04]  /*6860*/  IMAD.HI.U32 R94, R5, R236, RZ ;  /* 0x000000ec055e7227 */ /* 0x000fc800078e00ff */
[--C-:B------:R-:W-:Y:S01]  /*6870*/  @!P5 IMAD.IADD R182, R182, 0x1, -R3.reuse ;  /* 0x00000001b6b6d824 */ /* 0x100fe200078e0a03 */
[----:B------:R-:W-:Y:S01]  /*6880*/  ISETP.GT.U32.AND P5, PT, R3, R175, PT ;  /* 0x000000af0300720c */ /* 0x000fe20003fa4070 */
[----:B------:R-:W-:Y:S02]  /*6890*/  IMAD.MOV R94, RZ, RZ, -R94 ;  /* 0x000000ffff5e7224 */ /* 0x000fe400078e0a5e */
[----:B------:R-:W-:Y:S02]  /*68a0*/  @!P6 IMAD.IADD R181, R181, 0x1, -R3 ;  /* 0x00000001b5b5e824 */ /* 0x000fe400078e0a03 */
[----:B------:R-:W-:Y:S02]  /*68b0*/  IMAD.MOV.U32 R92, RZ, RZ, R180 ;  /* 0x000000ffff5c7224 */ /* 0x000fe400078e00b4 */
[----:B------:R-:W-:Y:S01]  /*68c0*/  IMAD.MOV R235, RZ, RZ, -R235 ;  /* 0x000000ffffeb7224 */ /* 0x000fe200078e0aeb */
[C---:B------:R-:W-:Y:S01]  /*68d0*/  ISETP.GT.U32.AND P6, PT, R3.reuse, R181, PT ;  /* 0x000000b50300720c */ /* 0x040fe20003fc4070 */
[----:B------:R-:W-:Y:S01]  /*68e0*/  IMAD R180, R3, R94, R236 ;  /* 0x0000005e03b47224 */ /* 0x000fe200078e02ec */
[----:B------:R-:W-:Y:S01]  /*68f0*/  IABS R94, R98 ;  /* 0x00000062005e7213 */ /* 0x000fe20000000000 */
[----:B------:R-:W-:Y:S01]  /*6900*/  @!P0 IMAD.MOV R92, RZ, RZ, -R92 ;  /* 0x000000ffff5c8224 */ /* 0x000fe200078e0a5c */
[----:B------:R-:W-:Y:S01]  /*6910*/  ISETP.GE.AND P0, PT, R93, RZ, PT ;  /* 0x000000ff5d00720c */ /* 0x000fe20003f06270 */
[----:B------:R-:W-:Y:S01]  /*6920*/  IMAD R176, R3, R235, R176 ;  /* 0x000000eb03b07224 */ /* 0x000fe200078e02b0 */
[----:B------:R-:W-:Y:S01]  /*6930*/  IABS R236, R101 ;  /* 0x0000006500ec7213 */ /* 0x000fe20000000000 */
[----:B------:R-:W-:-:S04]  /*6940*/  IMAD.HI.U32 R235, R5, R186, RZ ;  /* 0x000000ba05eb7227 */ /* 0x000fc800078e00ff */
[----:B------:R-:W-:Y:S01]  /*6950*/  @!P5 IMAD.IADD R175, R175, 0x1, -R3 ;  /* 0x00000001afafd824 */ /* 0x000fe200078e0a03 */
[----:B------:R-:W-:Y:S01]  /*6960*/  ISETP.GT.U32.AND P5, PT, R3, R180, PT ;  /* 0x000000b40300720c */ /* 0x000fe20003fa4070 */
[----:B------:R-:W-:Y:S02]  /*6970*/  IMAD.MOV.U32 R93, RZ, RZ, R124 ;  /* 0x000000ffff5d7224 */ /* 0x000fe400078e007c */
[----:B------:R-:W-:Y:S02]  /*6980*/  IMAD.MOV.U32 R124, RZ, RZ, R94 ;  /* 0x000000ffff7c7224 */ /* 0x000fe400078e005e */
[----:B------:R-:W-:Y:S02]  /*6990*/  IMAD.MOV.U32 R94, RZ, RZ, R95 ;  /* 0x000000ffff5e7224 */ /* 0x000fe400078e005f */
[----:B------:R-:W-:Y:S02]  /*69a0*/  IMAD.MOV R235, RZ, RZ, -R235 ;  /* 0x000000ffffeb7224 */ /* 0x000fe400078e0aeb */
[----:B------:R-:W-:-:S02]  /*69b0*/  IMAD.MOV.U32 R95, RZ, RZ, R175 ;  /* 0x000000ffff5f7224 */ /* 0x000fc400078e00af */
[C---:B------:R-:W-:Y:S01]  /*69c0*/  IMAD R175, R3.reuse, R235, R186 ;  /* 0x000000eb03af7224 */ /* 0x040fe200078e02ba */
[----:B------:R-:W-:Y:S01]  /*69d0*/  IABS R186, R99 ;  /* 0x0000006300ba7213 */ /* 0x000fe20000000000 */
[----:B------:R-:W-:Y:S01]  /*69e0*/  @!P1 IMAD.MOV R95, RZ, RZ, -R95 ;  /* 0x000000ffff5f9224 */ /* 0x000fe200078e0a5f */
[C---:B------:R-:W-:Y:S01]  /*69f0*/  ISETP.GT.U32.AND P1, PT, R3.reuse, R176, PT ;  /* 0x000000b00300720c */ /* 0x040fe20003f24070 */
[----:B------:R-:W-:Y:S01]  /*6a00*/  @!P3 IMAD.MOV R93, RZ, RZ, -R93 ;  /* 0x000000ffff5db224 */ /* 0x000fe200078e0a5d */
[----:B------:R-:W-:Y:S01]  /*6a10*/  ISETP.GT.U32.AND P3, PT, R3, R182, PT ;  /* 0x000000b60300720c */ /* 0x000fe20003f64070 */
[----:B------:R-:W-:Y:S01]  /*6a20*/  @!P6 IMAD.IADD R181, R181, 0x1, -R3 ;  /* 0x00000001b5b5e824 */ /* 0x000fe200078e0a03 */
[----:B------:R-:W-:Y:S01]  /*6a30*/  ISETP.GT.U32.AND P6, PT, R3, R175, PT ;  /* 0x000000af0300720c */ /* 0x000fe20003fc4070 */
[----:B------:R-:W-:Y:S01]  /*6a40*/  @!P2 IMAD.MOV R94, RZ, RZ, -R94 ;  /* 0x000000ffff5ea224 */ /* 0x000fe200078e0a5e */
[----:B------:R-:W-:Y:S01]  /*6a50*/  ISETP.GE.AND P2, PT, R96, RZ, PT ;  /* 0x000000ff6000720c */ /* 0x000fe20003f46270 */
[----:B------:R-:W-:Y:S01]  /*6a60*/  IMAD.HI.U32 R96, R5, R124, RZ ;  /* 0x0000007c05607227 */ /* 0x000fe200078e00ff */
[----:B------:R-:W-:-:S03]  /*6a70*/  IABS R235, R100 ;  /* 0x0000006400eb7213 */ /* 0x000fc60000000000 */
[----:B------:R-:W-:Y:S02]  /*6a80*/  IMAD.MOV R96, RZ, RZ, -R96 ;  /* 0x000000ffff607224 */ /* 0x000fe400078e0a60 */
[--C-:B------:R-:W-:Y:S02]  /*6a90*/  @!P1 IMAD.IADD R176, R176, 0x1, -R3.reuse ;  /* 0x00000001b0b09824 */ /* 0x100fe400078e0a03 */
[--C-:B------:R-:W-:Y:S01]  /*6aa0*/  @!P3 IMAD.IADD R182, R182, 0x1, -R3.reuse ;  /* 0x00000001b6b6b824 */ /* 0x100fe200078e0a03 */
[----:B------:R-:W-:Y:S01]  /*6ab0*/  ISETP.GE.AND P3, PT, R97, RZ, PT ;  /* 0x000000ff6100720c */ /* 0x000fe20003f66270 */
[----:B------:R-:W-:Y:S02]  /*6ac0*/  IMAD R124, R3, R96, R124 ;  /* 0x00000060037c7224 */ /* 0x000fe400078e027c */
[----:B------:R-:W-:Y:S01]  /*6ad0*/  @!P6 IMAD.IADD R175, R175, 0x1, -R3 ;  /* 0x00000001afafe824 */ /* 0x000fe200078e0a03 */
[----:B------:R-:W-:Y:S01]  /*6ae0*/  ISETP.GT.U32.AND P6, PT, R3, R176, PT ;  /* 0x000000b00300720c */ /* 0x000fe20003fc4070 */
[----:B------:R-:W-:-:S02]  /*6af0*/  IMAD.MOV.U32 R96, RZ, RZ, R182 ;  /* 0x000000ffff607224 */ /* 0x000fc400078e00b6 */
[----:B------:R-:W-:-:S04]  /*6b00*/  IMAD.HI.U32 R182, R5, R186, RZ ;  /* 0x000000ba05b67227 */ /* 0x000fc800078e00ff */
[----:B------:R-:W-:Y:S01]  /*6b10*/  @!P5 IMAD.IADD R180, R180, 0x1, -R3 ;  /* 0x00000001b4b4d824 */ /* 0x000fe200078e0a03 */
[----:B------:R-:W-:Y:S01]  /*6b20*/  ISETP.GE.AND P5, PT, R105, RZ, PT ;  /* 0x000000ff6900720c */ /* 0x000fe20003fa6270 */
[----:B------:R-:W-:Y:S01]  /*6b30*/  IMAD.MOV R182, RZ, RZ, -R182 ;  /* 0x000000ffffb67224 */ /* 0x000fe200078e0ab6 */
[----:B------:R-:W-:Y:S01]  /*6b40*/  IABS R105, R102 ;  /* 0x0000006600697213 */ /* 0x000fe20000000000 */
[----:B------:R-:W-:Y:S01]  /*6b50*/  IMAD.MOV.U32 R97, RZ, RZ, R181 ;  /* 0x000000ffff617224 */ /* 0x000fe200078e00b5 */
[C---:B------:R-:W-:Y:S01]  /*6b60*/  ISETP.GT.U32.AND P1, PT, R3.reuse, R180, PT ;  /* 0x000000b40300720c */ /* 0x040fe20003f24070 */
[----:B------:R-:W-:Y:S02]  /*6b70*/  IMAD R186, R3, R182, R186 ;  /* 0x000000b603ba7224 */ /* 0x000fe400078e02ba */
[----:B------:R-:W-:Y:S02]  /*6b80*/  @!P6 IMAD.IADD R176, R176, 0x1, -R3 ;  /* 0x00000001b0b0e824 */ /* 0x000fe400078e0a03 */
[----:B------:R-:W-:Y:S01]  /*6b90*/  IMAD.HI.U32 R182, R5, R235, RZ ;  /* 0x000000eb05b67227 */ /* 0x000fe200078e00ff */
[----:B------:R-:W-:-:S03]  /*6ba0*/  ISETP.GT.U32.AND P6, PT, R3, R186, PT ;  /* 0x000000ba0300720c */ /* 0x000fc60003fc4070 */
[----:B------:R-:W-:Y:S01]  /*6bb0*/  @!P0 IMAD.MOV R97, RZ, RZ, -R97 ;  /* 0x000000ffff618224 */ /* 0x000fe200078e0a61 */
[C---:B------:R-:W-:Y:S01]  /*6bc0*/  ISETP.GT.U32.AND P0, PT, R3.reuse, R124, PT ;  /* 0x0000007c0300720c */ /* 0x040fe20003f04070 */
[----:B------:R-:W-:Y:S01]  /*6bd0*/  @!P4 IMAD.MOV R96, RZ, RZ, -R96 ;  /* 0x000000ffff60c224 */ /* 0x000fe200078e0a60 */
[----:B------:R-:W-:Y:S01]  /*6be0*/  ISETP.GT.U32.AND P4, PT, R3, R175, PT ;  /* 0x000000af0300720c */ /* 0x000fe20003f84070 */
[----:B------:R-:W-:Y:S01]  /*6bf0*/  IMAD.MOV.U32 R181, RZ, RZ, R236 ;  /* 0x000000ffffb57224 */ /* 0x000fe200078e00ec */
[----:B------:R-:W-:Y:S01]  /*6c00*/  IABS R236, R106 ;  /* 0x0000006a00ec7213 */ /* 0x000fe20000000000 */
[----:B------:R-:W-:Y:S02]  /*6c10*/  IMAD.MOV R182, RZ, RZ, -R182 ;  /* 0x000000ffffb67224 */ /* 0x000fe400078e0ab6 */
[----:B------:R-:W-:Y:S01]  /*6c20*/  @!P1 IMAD.IADD R180, R180, 0x1, -R3 ;  /* 0x00000001b4b49824 */ /* 0x000fe200078e0a03 */
[----:B------:R-:W-:Y:S01]  /*6c30*/  ISETP.GE.AND P1, PT, R98, RZ, PT ;  /* 0x000000ff6200720c */ /* 0x000fe20003f26270 */
[----:B------:R-:W-:-:S04]  /*6c40*/  IMAD.HI.U32 R98, R5, R181, RZ ;  /* 0x000000b505627227 */ /* 0x000fc800078e00ff */
[C---:B------:R-:W-:Y:S01]  /*6c50*/  IMAD R235, R3.reuse, R182, R235 ;  /* 0x000000b603eb7224 */ /* 0x040fe200078e02eb */
[----:B------:R-:W-:Y:S01]  /*6c60*/  IABS R182, R103 ;  /* 0x0000006700b67213 */ /* 0x000fe20000000000 */
[----:B------:R-:W-:Y:S02]  /*6c70*/  IMAD.MOV R98, RZ, RZ, -R98 ;  /* 0x000000ffff627224 */ /* 0x000fe400078e0a62 */
[----:B------:R-:W-:Y:S01]  /*6c80*/  @!P6 IMAD.IADD R186, R186, 0x1, -R3 ;  /* 0x00000001babae824 */ /* 0x000fe200078e0a03 */
[C---:B------:R-:W-:Y:S01]  /*6c90*/  ISETP.GT.U32.AND P6, PT, R3.reuse, R235, PT ;  /* 0x000000eb0300720c */ /* 0x040fe20003fc4070 */
[----:B------:R-:W-:Y:S02]  /*6ca0*/  IMAD R181, R3, R98, R181 ;  /* 0x0000006203b57224 */ /* 0x000fe400078e02b5 */
[----:B------:R-:W-:Y:S01]  /*6cb0*/  @!P0 IMAD.IADD R124, R124, 0x1, -R3 ;  /* 0x000000017c7c8824 */ /* 0x000fe200078e0a03 */
[----:B------:R-:W-:Y:S01]  /*6cc0*/  ISETP.GE.AND P0, PT, R100, RZ, PT ;  /* 0x000000ff6400720c */ /* 0x000fe20003f06270 */
[----:B------:R-:W-:-:S02]  /*6cd0*/  IMAD.MOV.U32 R98, RZ, RZ, R180 ;  /* 0x000000ffff627224 */ /* 0x000fc400078e00b4 */
[----:B------:R-:W-:Y:S01]  /*6ce0*/  @!P4 IMAD.IADD R175, R175, 0x1, -R3 ;  /* 0x00000001afafc824 */ /* 0x000fe200078e0a03 */
[----:B------:R-:W-:Y:S01]  /*6cf0*/  ISETP.GE.AND P4, PT, R99, RZ, PT ;  /* 0x000000ff6300720c */ /* 0x000fe20003f86270 */
[----:B------:R-:W-:-:S04]  /*6d00*/  IMAD.HI.U32 R99, R5, R105, RZ ;  /* 0x0000006905637227 */ /* 0x000fc800078e00ff */
[----:B------:R-:W-:Y:S01]  /*6d10*/  @!P2 IMAD.MOV R98, RZ, RZ, -R98 ;  /* 0x000000ffff62a224 */ /* 0x000fe200078e0a62 */
[----:B------:R-:W-:Y:S01]  /*6d20*/  ISETP.GT.U32.AND P2, PT, R3, R124, PT ;  /* 0x0000007c0300720c */ /* 0x000fe20003f44070 */
[----:B------:R-:W-:Y:S02]  /*6d30*/  IMAD.MOV R180, RZ, RZ, -R99 ;  /* 0x000000ffffb47224 */ /* 0x000fe400078e0a63 */
[----:B------:R-:W-:Y:S01]  /*6d40*/  IMAD.MOV.U32 R99, RZ, RZ, R176 ;  /* 0x000000ffff637224 */ /* 0x000fe200078e00b0 */
[----:B------:R-:W-:Y:S01]  /*6d50*/  IABS R176, R104 ;  /* 0x0000006800b07213 */ /* 0x000fe20000000000 */
[----:B------:R-:W-:Y:S02]  /*6d60*/  IMAD.MOV.U32 R100, RZ, RZ, R175 ;  /* 0x000000ffff647224 */ /* 0x000fe400078e00af */
[----:B------:R-:W-:Y:S02]  /*6d70*/  @!P6 IMAD.IADD R235, R235, 0x1, -R3 ;  /* 0x00000001ebebe824 */ /* 0x000fe400078e0a03 */
[----:B------:R-:W-:Y:S01]  /*6d80*/  @!P3 IMAD.MOV R99, RZ, RZ, -R99 ;  /* 0x000000ffff63b224 */ /* 0x000fe200078e0a63 */
[C---:B------:R-:W-:Y:S01]  /*6d90*/  ISETP.GT.U32.AND P3, PT, R3.reuse, R186, PT ;  /* 0x000000ba0300720c */ /* 0x040fe20003f64070 */
[----:B------:R-:W-:Y:S01]  /*6da0*/  @!P5 IMAD.MOV R100, RZ, RZ, -R100 ;  /* 0x000000ffff64d224 */ /* 0x000fe200078e0a64 */
[C---:B------:R-:W-:Y:S01]  /*6db0*/  ISETP.GT.U32.AND P5, PT, R3.reuse, R181, PT ;  /* 0x000000b50300720c */ /* 0x040fe20003fa4070 */
[C---:B------:R-:W-:Y:S01]  /*6dc0*/  IMAD R105, R3.reuse, R180, R105 ;  /* 0x000000b403697224 */ /* 0x040fe200078e0269 */
[----:B------:R-:W-:Y:S01]  /*6dd0*/  ISETP.GT.U32.AND P6, PT, R3, R235, PT ;  /* 0x000000eb0300720c */ /* 0x000fe20003fc4070 */
[----:B------:R-:W-:-:S04]  /*6de0*/  IMAD.HI.U32 R175, R5, R182, RZ ;  /* 0x000000b605af7227 */ /* 0x000fc800078e00ff */
[----:B------:R-:W-:Y:S01]  /*6df0*/  @!P2 IMAD.IADD R124, R124, 0x1, -R3 ;  /* 0x000000017c7ca824 */ /* 0x000fe200078e0a03 */
[----:B------:R-:W-:Y:S01]  /*6e00*/  ISETP.GT.U32.AND P2, PT, R3, R105, PT ;  /* 0x000000690300720c */ /* 0x000fe20003f44070 */
[----:B------:R-:W-:Y:S02]  /*6e10*/  IMAD.MOV R175, RZ, RZ, -R175 ;  /* 0x000000ffffaf7224 */ /* 0x000fe400078e0aaf */
[--C-:B------:R-:W-:Y:S01]  /*6e20*/  @!P3 IMAD.IADD R186, R186, 0x1, -R3.reuse ;  /* 0x00000001babab824 */ /* 0x100fe200078e0a03 */
[----:B------:R-:W-:Y:S01]  /*6e30*/  ISETP.GE.AND P3, PT, R101, RZ, PT ;  /* 0x000000ff6500720c */ /* 0x000fe20003f66270 */
[----:B------:R-:W-:Y:S01]  /*6e40*/  IMAD R182, R3, R175, R182 ;  /* 0x000000af03b67224 */ /* 0x000fe200078e02b6 */
[----:B------:R-:W-:Y:S01]  /*6e50*/  IABS R175, R107 ;  /* 0x0000006b00af7213 */ /* 0x000fe20000000000 */
[--C-:B------:R-:W-:Y:S02]  /*6e60*/  @!P5 IMAD.IADD R181, R181, 0x1, -R3.reuse ;  /* 0x00000001b5b5d824 */ /* 0x100fe400078e0a03 */
[----:B------:R-:W-:Y:S01]  /*6e70*/  @!P6 IMAD.IADD R235, R235, 0x1, -R3 ;  /* 0x00000001ebebe824 */ /* 0x000fe200078e0a03 */
[C---:B------:R-:W-:Y:S01]  /*6e80*/  ISETP.GT.U32.AND P6, PT, R3.reuse, R182, PT ;  /* 0x000000b60300720c */ /* 0x040fe20003fc4070 */
[----:B------:R-:W-:Y:S01]  /*6e90*/  IMAD.MOV.U32 R101, RZ, RZ, R124 ;  /* 0x000000ffff657224 */ /* 0x000fe200078e007c */
[----:B------:R-:W-:Y:S01]  /*6ea0*/  ISETP.GT.U32.AND P5, PT, R3, R181, PT ;  /* 0x000000b50300720c */ /* 0x000fe20003fa4070 */
[----:B------:R-:W-:-:S04]  /*6eb0*/  IMAD.HI.U32 R124, R5, R236, RZ ;  /* 0x000000ec057c7227 */ /* 0x000fc800078e00ff */
[----:B------:R-:W-:-:S04]  /*6ec0*/  IMAD.HI.U32 R180, R5, R176, RZ ;  /* 0x000000b005b47227 */ /* 0x000fc800078e00ff */
[--C-:B------:R-:W-:Y:S02]  /*6ed0*/  @!P2 IMAD.IADD R105, R105, 0x1, -R3.reuse ;  /* 0x000000016969a824 */ /* 0x100fe400078e0a03 */
[----:B------:R-:W-:Y:S02]  /*6ee0*/  IMAD.MOV R124, RZ, RZ, -R124 ;  /* 0x000000ffff7c7224 */ /* 0x000fe400078e0a7c */
[----:B------:R-:W-:Y:S01]  /*6ef0*/  IMAD.MOV R180, RZ, RZ, -R180 ;  /* 0x000000ffffb47224 */ /* 0x000fe200078e0ab4 */
[C---:B------:R-:W-:Y:S01]  /*6f00*/  ISETP.GT.U32.AND P2, PT, R3.reuse, R105, PT ;  /* 0x000000690300720c */ /* 0x040fe20003f44070 */
[C---:B------:R-:W-:Y:S01]  /*6f10*/  IMAD R124, R3.reuse, R124, R236 ;  /* 0x0000007c037c7224 */ /* 0x040fe200078e02ec */
[----:B------:R-:W-:Y:S01]  /*6f20*/  IABS R236, R110 ;  /* 0x0000006e00ec7213 */ /* 0x000fe20000000000 */
[C---:B------:R-:W-:Y:S01]  /*6f30*/  IMAD R176, R3.reuse, R180, R176 ;  /* 0x000000b403b07224 */ /* 0x040fe200078e02b0 */
[----:B------:R-:W-:Y:S01]  /*6f40*/  IABS R180, R109 ;  /* 0x0000006d00b47213 */ /* 0x000fe20000000000 */
[--C-:B------:R-:W-:Y:S01]  /*6f50*/  @!P6 IMAD.IADD R182, R182, 0x1, -R3.reuse ;  /* 0x00000001b6b6e824 */ /* 0x100fe200078e0a03 */
[----:B------:R-:W-:Y:S01]  /*6f60*/  ISETP.GT.U32.AND P6, PT, R3, R124, PT ;  /* 0x0000007c0300720c */ /* 0x000fe20003fc4070 */
[----:B------:R-:W-:Y:S01]  /*6f70*/  @!P5 IMAD.IADD R181, R181, 0x1, -R3 ;  /* 0x00000001b5b5d824 */ /* 0x000fe200078e0a03 */
[----:B------:R-:W-:Y:S01]  /*6f80*/  ISETP.GT.U32.AND P5, PT, R3, R176, PT ;  /* 0x000000b00300720c */ /* 0x000fe20003fa4070 */
[----:B------:R-:W-:Y:S01]  /*6f90*/  @!P1 IMAD.MOV R101, RZ, RZ, -R101 ;  /* 0x000000ffff659224 */ /* 0x000fe200078e0a65 */
[----:B------:R-:W-:Y:S01]  /*6fa0*/  ISETP.GE.AND P1, PT, R102, RZ, PT ;  /* 0x000000ff6600720c */ /* 0x000fe20003f26270 */
[----:B------:R-:W-:-:S04]  /*6fb0*/  IMAD.HI.U32 R102, R5, R175, RZ ;  /* 0x000000af05667227 */ /* 0x000fc800078e00ff */
[----:B------:R-:W-:Y:S01]  /*6fc0*/  @!P2 IMAD.IADD R105, R105, 0x1, -R3 ;  /* 0x000000016969a824 */ /* 0x000fe200078e0a03 */
[----:B------:R-:W-:Y:S01]  /*6fd0*/  ISETP.GE.AND P2, PT, R103, RZ, PT ;  /* 0x000000ff6700720c */ /* 0x000fe20003f46270 */
[----:B------:R-:W-:Y:S02]  /*6fe0*/  IMAD.MOV R102, RZ, RZ, -R102 ;  /* 0x000000ffff667224 */ /* 0x000fe400078e0a66 */
[----:B------:R-:W-:-:S04]  /*6ff0*/  IMAD.HI.U32 R103, R5, R180, RZ ;  /* 0x000000b405677227 */ /* 0x000fc800078e00ff */
[C---:B------:R-:W-:Y:S02]  /*7000*/  IMAD R175, R3.reuse, R102, R175 ;  /* 0x0000006603af7224 */ /* 0x040fe400078e02af */
[----:B------:R-:W-:Y:S02]  /*7010*/  @!P6 IMAD.IADD R124, R124, 0x1, -R3 ;  /* 0x000000017c7ce824 */ /* 0x000fe400078e0a03 */
[----:B------:R-:W-:Y:S02]  /*7020*/  IMAD.MOV R103, RZ, RZ, -R103 ;  /* 0x000000ffff677224 */ /* 0x000fe400078e0a67 */
[----:B------:R-:W-:Y:S01]  /*7030*/  IMAD.MOV.U32 R102, RZ, RZ, R186 ;  /* 0x000000ffff667224 */ /* 0x000fe200078e00ba */
[C---:B------:R-:W-:Y:S01]  /*7040*/  ISETP.GT.U32.AND P6, PT, R3.reuse, R124, PT ;  /* 0x0000007c0300720c */ /* 0x040fe20003fc4070 */
[----:B------:R-:W-:Y:S01]  /*7050*/  @!P5 IMAD.IADD R176, R176, 0x1, -R3 ;  /* 0x00000001b0b0d824 */ /* 0x000fe200078e0a03 */
[----:B------:R-:W-:Y:S01]  /*7060*/  ISETP.GE.AND P5, PT, R104, RZ, PT ;  /* 0x000000ff6800720c */ /* 0x000fe20003fa6270 */
[----:B------:R-:W-:-:S02]  /*7070*/  IMAD R180, R3, R103, R180 ;  /* 0x0000006703b47224 */ /* 0x000fc400078e02b4 */
[----:B------:R-:W-:Y:S01]  /*7080*/  @!P4 IMAD.MOV R102, RZ, RZ, -R102 ;  /* 0x000000ffff66c224 */ /* 0x000fe200078e0a66 */
[----:B------:R-:W-:Y:S01]  /*7090*/  ISETP.GT.U32.AND P4, PT, R3, R182, PT ;  /* 0x000000b60300720c */ /* 0x000fe20003f84070 */
[----:B------:R-:W-:Y:S02]  /*70a0*/  IMAD.MOV.U32 R104, RZ, RZ, R181 ;  /* 0x000000ffff687224 */ /* 0x000fe400078e00b5 */
[----:B------:R-:W-:-:S04]  /*70b0*/  IMAD.HI.U32 R186, R5, R239, RZ ;  /* 0x000000ef05ba7227 */ /* 0x000fc800078e00ff */
[----:B------:R-:W-:Y:S02]  /*70c0*/  IMAD.MOV.U32 R103, RZ, RZ, R235 ;  /* 0x000000ffff677224 */ /* 0x000fe400078e00eb */
[----:B------:R-:W-:Y:S01]  /*70d0*/  @!P3 IMAD.MOV R104, RZ, RZ, -R104 ;  /* 0x000000ffff68b224 */ /* 0x000fe200078e0a68 */
[C---:B------:R-:W-:Y:S01]  /*70e0*/  ISETP.GT.U32.AND P3, PT, R3.reuse, R180, PT ;  /* 0x000000b40300720c */ /* 0x040fe20003f64070 */
[----:B------:R-:W-:Y:S02]  /*70f0*/  IMAD.MOV R186, RZ, RZ, -R186 ;  /* 0x000000ffffba7224 */ /* 0x000fe400078e0aba */
[----:B------:R-:W-:Y:S01]  /*7100*/  @!P0 IMAD.MOV R103, RZ, RZ, -R103 ;  /* 0x000000ffff678224 */ /* 0x000fe200078e0a67 */
[C---:B------:R-:W-:Y:S01]  /*7110*/  ISETP.GT.U32.AND P0, PT, R3.reuse, R176, PT ;  /* 0x000000b00300720c */ /* 0x040fe20003f04070 */
[----:B------:R-:W-:Y:S01]  /*7120*/  IMAD R181, R3, R186, R239 ;  /* 0x000000ba03b57224 */ /* 0x000fe200078e02ef */
[----:B------:R-:W-:Y:S01]  /*7130*/  IABS R186, R111 ;  /* 0x0000006f00ba7213 */ /* 0x000fe20000000000 */
[----:B------:R-:W-:-:S02]  /*7140*/  @!P6 IMAD.IADD R124, R124, 0x1, -R3 ;  /* 0x000000017c7ce824 */ /* 0x000fc400078e0a03 */
[----:B------:R-:W-:Y:S01]  /*7150*/  @!P4 IMAD.IADD R182, R182, 0x1, -R3 ;  /* 0x00000001b6b6c824 */ /* 0x000fe200078e0a03 */
[C---:B------:R-:W-:Y:S01]  /*7160*/  ISETP.GT.U32.AND P6, PT, R3.reuse, R181, PT ;  /* 0x000000b50300720c */ /* 0x040fe20003fc4070 */
[----:B------:R-:W-:Y:S01]  /*7170*/  @!P1 IMAD.MOV R105, RZ, RZ, -R105 ;  /* 0x000000ffff699224 */ /* 0x000fe200078e0a69 */
[----:B------:R-:W-:Y:S01]  /*7180*/  ISETP.GT.U32.AND P4, PT, R3, R175, PT ;  /* 0x000000af0300720c */ /* 0x000fe20003f84070 */
[--C-:B------:R-:W-:Y:S01]  /*7190*/  @!P3 IMAD.IADD R180, R180, 0x1, -R3.reuse ;  /* 0x00000001b4b4b824 */ /* 0x100fe200078e0a03 */
[----:B------:R-:W-:Y:S01]  /*71a0*/  ISETP.GE.AND P1, PT, R106, RZ, PT ;  /* 0x000000ff6a00720c */ /* 0x000fe20003f26270 */
[----:B------:R-:W-:Y:S02]  /*71b0*/  IMAD.MOV.U32 R106, RZ, RZ, R182 ;  /* 0x000000ffff6a7224 */ /* 0x000fe400078e00b6 */
[----:B------:R-:W-:Y:S01]  /*71c0*/  @!P0 IMAD.IADD R176, R176, 0x1, -R3 ;  /* 0x00000001b0b08824 */ /* 0x000fe200078e0a03 */
[----:B------:R-:W-:Y:S01]  /*71d0*/  ISETP.GE.AND P0, PT, R109, RZ, PT ;  /* 0x000000ff6d00720c */ /* 0x000fe20003f06270 */
[----:B------:R-:W-:Y:S01]  /*71e0*/  IMAD.HI.U32 R109, R5, R236, RZ ;  /* 0x000000ec056d7227 */ /* 0x000fe200078e00ff */
[----:B------:R-:W-:-:S03]  /*71f0*/  ISETP.GT.U32.AND P3, PT, R3, R180, PT ;  /* 0x000000b40300720c */ /* 0x000fc60003f64070 */
[----:B------:R-:W-:Y:S02]  /*7200*/  @!P6 IMAD.IADD R181, R181, 0x1, -R3 ;  /* 0x00000001b5b5e824 */ /* 0x000fe400078e0a03 */
[----:B------:R-:W-:Y:S02]  /*7210*/  IMAD.MOV R109, RZ, RZ, -R109 ;  /* 0x000000ffff6d7224 */ /* 0x000fe400078e0a6d */
[----:B------:R-:W-:Y:S01]  /*7220*/  @!P4 IMAD.IADD R175, R175, 0x1, -R3 ;  /* 0x00000001afafc824 */ /* 0x000fe200078e0a03 */
[----:B------:R-:W-:Y:S01]  /*7230*/  ISETP.GE.AND P4, PT, R108, RZ, PT ;  /* 0x000000ff6c00720c */ /* 0x000fe20003f86270 */
[----:B------:R-:W-:Y:S01]  /*7240*/  @!P2 IMAD.MOV R106, RZ, RZ, -R106 ;  /* 0x000000ffff6aa224 */ /* 0x000fe200078e0a6a */
[----:B------:R-:W-:Y:S01]  /*7250*/  IABS R108, R113 ;  /* 0x00000071006c7213 */ /* 0x000fe20000000000 */
[----:B------:R-:W-:Y:S01]  /*7260*/  IMAD R182, R3, R109, R236 ;  /* 0x0000006d03b67224 */ /* 0x000fe200078e02ec */
[----:B------:R-:W-:Y:S01]  /*7270*/  ISETP.GE.AND P2, PT, R107, RZ, PT ;  /* 0x000000ff6b00720c */ /* 0x000fe20003f46270 */
[----:B------:R-:W-:Y:S01]  /*7280*/  IMAD.MOV.U32 R107, RZ, RZ, R176 ;  /* 0x000000ffff6b7224 */ /* 0x000fe200078e00b0 */
[----:B------:R-:W-:Y:S01]  /*7290*/  ISETP.GT.U32.AND P6, PT, R3, R181, PT ;  /* 0x000000b50300720c */ /* 0x000fe20003fc4070 */
[----:B------:R-:W-:-:S04]  /*72a0*/  IMAD.HI.U32 R109, R5, R186, RZ ;  /* 0x000000ba056d7227 */ /* 0x000fc800078e00ff */
[----:B------:R-:W-:Y:S02]  /*72b0*/  IMAD.MOV.U32 R176, RZ, RZ, R108 ;  /* 0x000000ffffb07224 */ /* 0x000fe400078e006c */
[----:B------:R-:W-:Y:S01]  /*72c0*/  @!P3 IMAD.IADD R180, R180, 0x1, -R3 ;  /* 0x00000001b4b4b824 */ /* 0x000fe200078e0a03 */
[C---:B------:R-:W-:Y:S01]  /*72d0*/  ISETP.GT.U32.AND P3, PT, R3.reuse, R182, PT ;  /* 0x000000b60300720c */ /* 0x040fe20003f64070 */
[----:B------:R-:W-:Y:S02]  /*72e0*/  IMAD.MOV.U32 R108, RZ, RZ, R124 ;  /* 0x000000ffff6c7224 */ /* 0x000fe400078e007c */
[----:B------:R-:W-:Y:S01]  /*72f0*/  @!P5 IMAD.MOV R107, RZ, RZ, -R107 ;  /* 0x000000ffff6bd224 */ /* 0x000fe200078e0a6b */
[----:B------:R-:W-:Y:S01]  /*7300*/  ISETP.GT.U32.AND P5, PT, R3, R175, PT ;  /* 0x000000af0300720c */ /* 0x000fe20003fa4070 */
[----:B------:R-:W-:Y:S02]  /*7310*/  IMAD.MOV R124, RZ, RZ, -R109 ;  /* 0x000000ffff7c7224 */ /* 0x000fe400078e0a6d */
[----:B------:R-:W-:-:S02]  /*7320*/  IMAD.MOV.U32 R109, RZ, RZ, R180 ;  /* 0x000000ffff6d7224 */ /* 0x000fc400078e00b4 */
[----:B------:R-:W-:Y:S01]  /*7330*/  IMAD R180, R3, R124, R186 ;  /* 0x0000007c03b47224 */ /* 0x000fe200078e02ba */
[----:B------:R-:W-:Y:S01]  /*7340*/  IABS R186, R114 ;  /* 0x0000007200ba7213 */ /* 0x000fe20000000000 */
[----:B------:R-:W-:Y:S01]  /*7350*/  @!P1 IMAD.MOV R108, RZ, RZ, -R108 ;  /* 0x000000ffff6c9224 */ /* 0x000fe200078e0a6c */
[----:B------:R-:W-:Y:S01]  /*7360*/  ISETP.GE.AND P1, PT, R110, RZ, PT ;  /* 0x000000ff6e00720c */ /* 0x000fe20003f26270 */
[----:B------:R-:W-:Y:S01]  /*7370*/  @!P6 IMAD.IADD R181, R181, 0x1, -R3 ;  /* 0x00000001b5b5e824 */ /* 0x000fe200078e0a03 */
[----:B------:R-:W-:Y:S01]  /*7380*/  ISETP.GT.U32.AND P6, PT, R3, R180, PT ;  /* 0x000000b40300720c */ /* 0x000fe20003fc4070 */
[----:B------:R-:W-:-:S04]  /*7390*/  IMAD.HI.U32 R110, R5, R176, RZ ;  /* 0x000000b0056e7227 */ /* 0x000fc800078e00ff */
[----:B------:R-:W-:Y:S02]  /*73a0*/  IMAD.MOV R110, RZ, RZ, -R110 ;  /* 0x000000ffff6e7224 */ /* 0x000fe400078e0a6e */
[--C-:B------:R-:W-:Y:S01]  /*73b0*/  @!P5 IMAD.IADD R175, R175, 0x1, -R3.reuse ;  /* 0x00000001afafd824 */ /* 0x100fe200078e0a03 */
[----:B------:R-:W-:Y:S01]  /*73c0*/  ISETP.GE.AND P5, PT, R113, RZ, PT ;  /* 0x000000ff7100720c */ /* 0x000fe20003fa6270 */
[C---:B------:R-:W-:Y:S01]  /*73d0*/  IMAD R124, R3.reuse, R110, R176 ;  /* 0x0000006e037c7224 */ /* 0x040fe200078e02b0 */
[----:B------:R-:W-:Y:S01]  /*73e0*/  IABS R113, R116 ;  /* 0x0000007400717213 */ /* 0x000fe20000000000 */
[----:B------:R-:W-:Y:S01]  /*73f0*/  @!P3 IMAD.IADD R182, R182, 0x1, -R3 ;  /* 0x00000001b6b6b824 */ /* 0x000fe200078e0a03 */
[----:B------:R-:W-:Y:S01]  /*7400*/  ISETP.GE.AND P3, PT, R116, RZ, PT ;  /* 0x000000ff7400720c */ /* 0x000fe20003f66270 */
[----:B------:R-:W-:Y:S01]  /*7410*/  IMAD.MOV.U32 R110, RZ, RZ, R175 ;  /* 0x000000ffff6e7224 */ /* 0x000fe200078e00af */
[----:B------:R-:W-:Y:S01]  /*7420*/  IABS R116, R112 ;  /* 0x0000007000747213 */ /* 0x000fe20000000000 */
[----:B------:R-:W-:Y:S01]  /*7430*/  @!P6 IMAD.IADD R180, R180, 0x1, -R3 ;  /* 0x00000001b4b4e824 */ /* 0x000fe200078e0a03 */
[----:B------:R-:W-:Y:S01]  /*7440*/  IABS R176, R115 ;  /* 0x0000007300b07213 */ /* 0x000fe20000000000 */
[----:B------:R-:W-:Y:S01]  /*7450*/  @!P2 IMAD.MOV R110, RZ, RZ, -R110 ;  /* 0x000000ffff6ea224 */ /* 0x000fe200078e0a6e */
[----:B------:R-:W-:Y:S01]  /*7460*/  ISETP.GT.U32.AND P2, PT, R3, R182, PT ;  /* 0x000000b60300720c */ /* 0x000fe20003f44070 */
[----:B------:R-:W-:Y:S01]  /*7470*/  IMAD.HI.U32 R235, R5, R113, RZ ;  /* 0x0000007105eb7227 */ /* 0x000fe200078e00ff */
[----:B------:R-:W-:-:S03]  /*7480*/  ISETP.GT.U32.AND P6, PT, R3, R180, PT ;  /* 0x000000b40300720c */ /* 0x000fc60003fc4070 */
[----:B------:R-:W-:Y:S01]  /*7490*/  @!P0 IMAD.MOV R109, RZ, RZ, -R109 ;  /* 0x000000ffff6d8224 */ /* 0x000fe200078e0a6d */
[----:B------:R-:W-:Y:S01]  /*74a0*/  ISETP.GE.AND P0, PT, R111, RZ, PT ;  /* 0x000000ff6f00720c */ /* 0x000fe20003f06270 */
[----:B------:R-:W-:Y:S02]  /*74b0*/  IMAD.MOV.U32 R111, RZ, RZ, R181 ;  /* 0x000000ffff6f7224 */ /* 0x000fe400078e00b5 */
[----:B------:R-:W-:-:S04]  /*74c0*/  IMAD.HI.U32 R175, R5, R116, RZ ;  /* 0x0000007405af7227 */ /* 0x000fc800078e00ff */
[----:B------:R-:W-:Y:S02]  /*74d0*/  IMAD.MOV R181, RZ, RZ, -R235 ;  /* 0x000000ffffb57224 */ /* 0x000fe400078e0aeb */
[----:B------:R-:W-:Y:S02]  /*74e0*/  IMAD.MOV R175, RZ, RZ, -R175 ;  /* 0x000000ffffaf7224 */ /* 0x000fe400078e0aaf */
[----:B------:R-:W-:Y:S01]  /*74f0*/  @!P4 IMAD.MOV R111, RZ, RZ, -R111 ;  /* 0x000000ffff6fc224 */ /* 0x000fe200078e0a6f */
[C---:B------:R-:W-:Y:S01]  /*7500*/  ISETP.GT.U32.AND P4, PT, R3.reuse, R124, PT ;  /* 0x0000007c0300720c */ /* 0x040fe20003f84070 */
[C---:B------:R-:W-:Y:S02]  /*7510*/  IMAD R181, R3.reuse, R181, R113 ;  /* 0x000000b503b57224 */ /* 0x040fe400078e0271 */
[C---:B------:R-:W-:Y:S01]  /*7520*/  IMAD R116, R3.reuse, R175, R116 ;  /* 0x000000af03747224 */ /* 0x040fe200078e0274 */
[----:B------:R-:W-:Y:S01]  /*7530*/  IABS R175, R117 ;  /* 0x0000007500af7213 */ /* 0x000fe20000000000 */
[--C-:B------:R-:W-:Y:S01]  /*7540*/  @!P2 IMAD.IADD R182, R182, 0x1, -R3.reuse ;  /* 0x00000001b6b6a824 */ /* 0x100fe200078e0a03 */
[C---:B------:R-:W-:Y:S01]  /*7550*/  ISETP.GT.U32.AND P2, PT, R3.reuse, R181, PT ;  /* 0x000000b50300720c */ /* 0x040fe20003f44070 */
[----:B------:R-:W-:Y:S01]  /*7560*/  @!P6 IMAD.IADD R180, R180, 0x1, -R3 ;  /* 0x00000001b4b4e824 */ /* 0x000fe200078e0a03 */
[----:B------:R-:W-:Y:S01]  /*7570*/  ISETP.GT.U32.AND P6, PT, R3, R116, PT ;  /* 0x000000740300720c */ /* 0x000fe20003fc4070 */
[----:B------:R-:W-:-:S04]  /*7580*/  IMAD.HI.U32 R113, R5, R176, RZ ;  /* 0x000000b005717227 */ /* 0x000fc800078e00ff */
[----:B------:R-:W-:Y:S01]  /*7590*/  @!P4 IMAD.IADD R124, R124, 0x1, -R3 ;  /* 0x000000017c7cc824 */ /* 0x000fe200078e0a03 */
[----:B------:R-:W-:Y:S01]  /*75a0*/  ISETP.GE.AND P4, PT, R112, RZ, PT ;  /* 0x000000ff7000720c */ /* 0x000fe20003f86270 */
[----:B------:R-:W-:-:S04]  /*75b0*/  IMAD.HI.U32 R235, R5, R186, RZ ;  /* 0x000000ba05eb7227 */ /* 0x000fc800078e00ff */
[----:B------:R-:W-:Y:S01]  /*75c0*/  @!P2 IMAD.IADD R181, R181, 0x1, -R3 ;  /* 0x00000001b5b5a824 */ /* 0x000fe200078e0a03 */
[C---:B------:R-:W-:Y:S01]  /*75d0*/  ISETP.GT.U32.AND P2, PT, R3.reuse, R124, PT ;  /* 0x0000007c0300720c */ /* 0x040fe20003f44070 */
[----:B------:R-:W-:Y:S02]  /*75e0*/  IMAD.MOV R113, RZ, RZ, -R113 ;  /* 0x000000ffff717224 */ /* 0x000fe400078e0a71 */
[----:B------:R-:W-:Y:S02]  /*75f0*/  IMAD.MOV R235, RZ, RZ, -R235 ;  /* 0x000000ffffeb7224 */ /* 0x000fe400078e0aeb */
[----:B------:R-:W-:Y:S01]  /*7600*/  @!P6 IMAD.IADD R116, R116, 0x1, -R3 ;  /* 0x000000017474e824 */ /* 0x000fe200078e0a03 */
[----:B------:R-:W-:Y:S01]  /*7610*/  ISETP.GT.U32.AND P6, PT, R3, R181, PT ;  /* 0x000000b50300720c */ /* 0x000fe20003fc4070 */
[----:B------:R-:W-:-:S04]  /*7620*/  IMAD.HI.U32 R236, R5, R175, RZ ;  /* 0x000000af05ec7227 */ /* 0x000fc800078e00ff */
[C---:B------:R-:W-:Y:S02]  /*7630*/  IMAD R176, R3.reuse, R113, R176 ;  /* 0x0000007103b07224 */ /* 0x040fe400078e02b0 */
[C---:B------:R-:W-:Y:S01]  /*7640*/  IMAD R186, R3.reuse, R235, R186 ;  /* 0x000000eb03ba7224 */ /* 0x040fe200078e02ba */
[----:B------:R-:W-:Y:S01]  /*7650*/  IABS R235, R118 ;  /* 0x0000007600eb7213 */ /* 0x000fe20000000000 */
[----:B------:R-:W-:Y:S02]  /*7660*/  IMAD.MOV.U32 R113, RZ, RZ, R180 ;  /* 0x000000ffff717224 */ /* 0x000fe400078e00b4 */
[----:B------:R-:W-:Y:S01]  /*7670*/  IMAD.MOV.U32 R112, RZ, RZ, R182 ;  /* 0x000000ffff707224 */ /* 0x000fe200078e00b6 */
[----:B------:R-:W-:Y:S01]  /*7680*/  IABS R182, R119 ;  /* 0x0000007700b67213 */ /* 0x000fe20000000000 */
[----:B------:R-:W-:Y:S02]  /*7690*/  IMAD.MOV R236, RZ, RZ, -R236 ;  /* 0x000000ffffec7224 */ /* 0x000fe400078e0aec */
[----:B------:R-:W-:Y:S01]  /*76a0*/  @!P0 IMAD.MOV R113, RZ, RZ, -R113 ;  /* 0x000000ffff718224 */ /* 0x000fe200078e0a71 */
[C---:B------:R-:W-:Y:S01]  /*76b0*/  ISETP.GT.U32.AND P0, PT, R3.reuse, R186, PT ;  /* 0x000000ba0300720c */ /* 0x040fe20003f04070 */
[----:B------:R-:W-:Y:S01]  /*76c0*/  @!P1 IMAD.MOV R112, RZ, RZ, -R112 ;  /* 0x000000ffff709224 */ /* 0x000fe200078e0a70 */
[C---:B------:R-:W-:Y:S01]  /*76d0*/  ISETP.GT.U32.AND P1, PT, R3.reuse, R116, PT ;  /* 0x000000740300720c */ /* 0x040fe20003f24070 */
[----:B------:R-:W-:-:S02]  /*76e0*/  IMAD R180, R3, R236, R175 ;  /* 0x000000ec03b47224 */ /* 0x000fc400078e02af */
[--C-:B------:R-:W-:Y:S01]  /*76f0*/  @!P2 IMAD.IADD R124, R124, 0x1, -R3.reuse ;  /* 0x000000017c7ca824 */ /* 0x100fe200078e0a03 */
[----:B------:R-:W-:Y:S01]  /*7700*/  ISETP.GT.U32.AND P2, PT, R3, R176, PT ;  /* 0x000000b00300720c */ /* 0x000fe20003f44070 */
[----:B------:R-:W-:Y:S01]  /*7710*/  @!P6 IMAD.IADD R181, R181, 0x1, -R3 ;  /* 0x00000001b5b5e824 */ /* 0x000fe200078e0a03 */
[----:B------:R-:W-:Y:S01]  /*7720*/  ISETP.GT.U32.AND P6, PT, R3, R180, PT ;  /* 0x000000b40300720c */ /* 0x000fe20003fc4070 */
[----:B------:R-:W-:-:S04]  /*7730*/  IMAD.HI.U32 R175, R5, R235, RZ ;  /* 0x000000eb05af7227 */ /* 0x000fc800078e00ff */
[----:B------:R-:W-:Y:S02]  /*7740*/  IMAD.MOV R175, RZ, RZ, -R175 ;  /* 0x000000ffffaf7224 */ /* 0x000fe400078e0aaf */
[--C-:B------:R-:W-:Y:S01]  /*7750*/  @!P0 IMAD.IADD R186, R186, 0x1, -R3.reuse ;  /* 0x00000001baba8824 */ /* 0x100fe200078e0a03 */
[----:B------:R-:W-:Y:S01]  /*7760*/  ISETP.GE.AND P0, PT, R115, RZ, PT ;  /* 0x000000ff7300720c */ /* 0x000fe20003f06270 */
[----:B------:R-:W-:Y:S01]  /*7770*/  @!P1 IMAD.IADD R116, R116, 0x1, -R3 ;  /* 0x0000000174749824 */ /* 0x000fe200078e0a03 */
[----:B------:R-:W-:Y:S01]  /*7780*/  ISETP.GE.AND P1, PT, R114, RZ, PT ;  /* 0x000000ff7200720c */ /* 0x000fe20003f26270 */
[C---:B------:R-:W-:Y:S01]  /*7790*/  IMAD R175, R3.reuse, R175, R235 ;  /* 0x000000af03af7224 */ /* 0x040fe200078e02eb */
[----:B------:R-:W-:Y:S01]  /*77a0*/  IABS R235, R158 ;  /* 0x0000009e00eb7213 */ /* 0x000fe20000000000 */
[--C-:B------:R-:W-:Y:S01]  /*77b0*/  @!P2 IMAD.IADD R176, R176, 0x1, -R3.reuse ;  /* 0x00000001b0b0a824 */ /* 0x100fe200078e0a03 */
[C---:B------:R-:W-:Y:S01]  /*77c0*/  ISETP.GT.U32.AND P2, PT, R3.reuse, R186, PT ;  /* 0x000000ba0300720c */ /* 0x040fe20003f44070 */
[----:B------:R-:W-:Y:S01]  /*77d0*/  @!P4 IMAD.MOV R116, RZ, RZ, -R116 ;  /* 0x000000ffff74c224 */ /* 0x000fe200078e0a74 */
[C---:B------:R-:W-:Y:S01]  /*77e0*/  ISETP.GT.U32.AND P4, PT, R3.reuse, R175, PT ;  /* 0x000000af0300720c */ /* 0x040fe20003f84070 */
[----:B------:R-:W-:Y:S01]  /*77f0*/  @!P6 IMAD.IADD R180, R180, 0x1, -R3 ;  /* 0x00000001b4b4e824 */ /* 0x000fe200078e0a03 */
[----:B------:R-:W-:Y:S01]  /*7800*/  ISETP.GT.U32.AND P6, PT, R3, R176, PT ;  /* 0x000000b00300720c */ /* 0x000fe20003fc4070 */
[----:B------:R-:W-:-:S04]  /*7810*/  IMAD.HI.U32 R236, R5, R182, RZ ;  /* 0x000000b605ec7227 */ /* 0x000fc800078e00ff */
[----:B------:R-:W-:Y:S02]  /*7820*/  IMAD.MOV.U32 R115, RZ, RZ, R181 ;  /* 0x000000ffff737224 */ /* 0x000fe400078e00b5 */
[----:B------:R-:W-:Y:S02]  /*7830*/  IMAD.MOV R236, RZ, RZ, -R236 ;  /* 0x000000ffffec7224 */ /* 0x000fe400078e0aec */
[----:B------:R-:W-:Y:S01]  /*7840*/  @!P3 IMAD.MOV R115, RZ, RZ, -R115 ;  /* 0x000000ffff73b224 */ /* 0x000fe200078e0a73 */
[----:B------:R-:W-:Y:S01]  /*7850*/  ISETP.GE.AND P3, PT, R117, RZ, PT ;  /* 0x000000ff7500720c */ /* 0x000fe20003f66270 */
[----:B------:R-:W-:Y:S01]  /*7860*/  IMAD.MOV.U32 R114, RZ, RZ, R124 ;  /* 0x000000ffff727224 */ /* 0x000fe200078e007c */
[----:B------:R-:W-:Y:S01]  /*7870*/  IABS R117, R121 ;  /* 0x0000007900757213 */ /* 0x000fe20000000000 */
[----:B------:R-:W-:Y:S01]  /*7880*/  IMAD R124, R3, R236, R182 ;  /* 0x000000ec037c7224 */ /* 0x000fe200078e02b6 */
[----:B------:R-:W-:Y:S01]  /*7890*/  IABS R182, R120 ;  /* 0x0000007800b67213 */ /* 0x000fe20000000000 */
[--C-:B------:R-:W-:Y:S01]  /*78a0*/  @!P2 IMAD.IADD R186, R186, 0x1, -R3.reuse ;  /* 0x00000001babaa824 */ /* 0x100fe200078e0a03 */
[----:B------:R-:W-:Y:S01]  /*78b0*/  ISETP.GE.AND P2, PT, R118, RZ, PT ;  /* 0x000000ff7600720c */ /* 0x000fe20003f46270 */
[--C-:B------:R-:W-:Y:S01]  /*78c0*/  @!P4 IMAD.IADD R175, R175, 0x1, -R3.reuse ;  /* 0x00000001afafc824 */ /* 0x100fe200078e0a03 */
[----:B------:R-:W-:Y:S01]  /*78d0*/  ISETP.GE.AND P4, PT, R158, RZ, PT ;  /* 0x000000ff9e00720c */ /* 0x000fe20003f86270 */
[----:B------:R-:W-:Y:S01]  /*78e0*/  @!P6 IMAD.IADD R176, R176, 0x1, -R3 ;  /* 0x00000001b0b0e824 */ /* 0x000fe200078e0a03 */
[----:B------:R-:W-:Y:S01]  /*78f0*/  ISETP.GT.U32.AND P6, PT, R3, R124, PT ;  /* 0x0000007c0300720c */ /* 0x000fe20003fc4070 */
[----:B------:R-:W-:-:S02]  /*7900*/  IMAD.MOV.U32 R158, RZ, RZ, R117 ;  /* 0x000000ffff9e7224 */ /* 0x000fc400078e0075 */
[----:B------:R-:W-:Y:S02]  /*7910*/  IMAD.MOV.U32 R117, RZ, RZ, R186 ;  /* 0x000000ffff757224 */ /* 0x000fe400078e00ba */
[----:B------:R-:W-:Y:S01]  /*7920*/  @!P5 IMAD.MOV R114, RZ, RZ, -R114 ;  /* 0x000000ffff72d224 */ /* 0x000fe200078e0a72 */
[C---:B------:R-:W-:Y:S01]  /*7930*/  ISETP.GT.U32.AND P5, PT, R3.reuse, R180, PT ;  /* 0x000000b40300720c */ /* 0x040fe20003fa4070 */
[----:B------:R-:W-:Y:S01]  /*7940*/  @!P1 IMAD.MOV R117, RZ, RZ, -R117 ;  /* 0x000000ffff759224 */ /* 0x000fe200078e0a75 */
[----:B------:R-:W-:Y:S01]  /*7950*/  ISETP.GT.U32.AND P1, PT, R3, R175, PT ;  /* 0x000000af0300720c */ /* 0x000fe20003f24070 */
[----:B------:R-:W-:-:S04]  /*7960*/  IMAD.HI.U32 R236, R5, R182, RZ ;  /* 0x000000b605ec7227 */ /* 0x000fc800078e00ff */
[----:B------:R-:W-:-:S04]  /*7970*/  IMAD.HI.U32 R181, R5, R235, RZ ;  /* 0x000000eb05b57227 */ /* 0x000fc800078e00ff */
[----:B------:R-:W-:Y:S02]  /*7980*/  IMAD.MOV R236, RZ, RZ, -R236 ;  /* 0x000000ffffec7224 */ /* 0x000fe400078e0aec */
[----:B------:R-:W-:Y:S02]  /*7990*/  @!P6 IMAD.IADD R124, R124, 0x1, -R3 ;  /* 0x000000017c7ce824 */ /* 0x000fe400078e0a03 */
[----:B------:R-:W-:Y:S02]  /*79a0*/  IMAD.MOV.U32 R118, RZ, RZ, R176 ;  /* 0x000000ffff767224 */ /* 0x000fe400078e00b0 */
[----:B------:R-:W-:Y:S02]  /*79b0*/  IMAD.MOV R181, RZ, RZ, -R181 ;  /* 0x000000ffffb57224 */ /* 0x000fe400078e0ab5 */
[----:B------:R-:W-:Y:S01]  /*79c0*/  IMAD R176, R3, R236, R182 ;  /* 0x000000ec03b07224 */ /* 0x000fe200078e02b6 */
[----:B------:R-:W-:Y:S01]  /*79d0*/  IABS R182, R123 ;  /* 0x0000007b00b67213 */ /* 0x000fe20000000000 */
[----:B------:R-:W-:Y:S01]  /*79e0*/  @!P5 IMAD.IADD R180, R180, 0x1, -R3 ;  /* 0x00000001b4b4d824 */ /* 0x000fe200078e0a03 */
[----:B------:R-:W-:Y:S01]  /*79f0*/  ISETP.GE.AND P5, PT, R119, RZ, PT ;  /* 0x000000ff7700720c */ /* 0x000fe20003fa6270 */
[----:B------:R-:W-:Y:S01]  /*7a00*/  @!P0 IMAD.MOV R118, RZ, RZ, -R118 ;  /* 0x000000ffff768224 */ /* 0x000fe200078e0a76 */
[----:B------:R-:W-:Y:S01]  /*7a10*/  IABS R119, R122 ;  /* 0x0000007a00777213 */ /* 0x000fe20000000000 */
[C---:B------:R-:W-:Y:S01]  /*7a20*/  IMAD R181, R3.reuse, R181, R235 ;  /* 0x000000b503b57224 */ /* 0x040fe200078e02eb */
[----:B------:R-:W-:Y:S01]  /*7a30*/  ISETP.GT.U32.AND P0, PT, R3, R124, PT ;  /* 0x0000007c0300720c */ /* 0x000fe20003f04070 */
[----:B------:R-:W-:Y:S01]  /*7a40*/  @!P1 IMAD.IADD R175, R175, 0x1, -R3 ;  /* 0x00000001afaf9824 */ /* 0x000fe200078e0a03 */
[C---:B------:R-:W-:Y:S01]  /*7a50*/  ISETP.GT.U32.AND P1, PT, R3.reuse, R176, PT ;  /* 0x000000b00300720c */ /* 0x040fe20003f24070 */
[----:B------:R-:W-:Y:S01]  /*7a60*/  IMAD.MOV.U32 R186, RZ, RZ, R119 ;  /* 0x000000ffffba7224 */ /* 0x000fe200078e0077 */
[----:B------:R-:W-:Y:S01]  /*7a70*/  ISETP.GT.U32.AND P6, PT, R3, R181, PT ;  /* 0x000000b50300720c */ /* 0x000fe20003fc4070 */
[----:B------:R-:W-:Y:S01]  /*7a80*/  IMAD.HI.U32 R235, R5, R158, RZ ;  /* 0x0000009e05eb7227 */ /* 0x000fe200078e00ff */
[----:B------:R-:W-:-:S03]  /*7a90*/  IABS R236, R127 ;  /* 0x0000007f00ec7213 */ /* 0x000fc60000000000 */
[----:B------:R-:W-:Y:S02]  /*7aa0*/  IMAD.MOV.U32 R119, RZ, RZ, R180 ;  /* 0x000000ffff777224 */ /* 0x000fe400078e00b4 */
[----:B------:R-:W-:-:S04]  /*7ab0*/  IMAD.HI.U32 R180, R5, R186, RZ ;  /* 0x000000ba05b47227 */ /* 0x000fc800078e00ff */
[----:B------:R-:W-:Y:S02]  /*7ac0*/  IMAD.MOV R235, RZ, RZ, -R235 ;  /* 0x000000ffffeb7224 */ /* 0x000fe400078e0aeb */
[----:B------:R-:W-:Y:S01]  /*7ad0*/  @!P3 IMAD.MOV R119, RZ, RZ, -R119 ;  /* 0x000000ffff77b224 */ /* 0x000fe200078e0a77 */
[----:B------:R-:W-:Y:S01]  /*7ae0*/  ISETP.GE.AND P3, PT, R120, RZ, PT ;  /* 0x000000ff7800720c */ /* 0x000fe20003f66270 */
[----:B------:R-:W-:Y:S02]  /*7af0*/  IMAD.MOV R180, RZ, RZ, -R180 ;  /* 0x000000ffffb47224 */ /* 0x000fe400078e0ab4 */
[--C-:B------:R-:W-:Y:S01]  /*7b00*/  @!P0 IMAD.IADD R124, R124, 0x1, -R3.reuse ;  /* 0x000000017c7c8824 */ /* 0x100fe200078e0a03 */
[----:B------:R-:W-:Y:S01]  /*7b10*/  ISETP.GE.AND P0, PT, R121, RZ, PT ;  /* 0x000000ff7900720c */ /* 0x000fe20003f06270 */
[----:B------:R-:W-:Y:S01]  /*7b20*/  IMAD R158, R3, R235, R158 ;  /* 0x000000eb039e7224 */ /* 0x000fe200078e029e */
[----:B------:R-:W-:Y:S01]  /*7b30*/  IABS R235, R128 ;  /* 0x0000008000eb7213 */ /* 0x000fe20000000000 */
[----:B------:R-:W-:-:S02]  /*7b40*/  @!P1 IMAD.IADD R176, R176, 0x1, -R3 ;  /* 0x00000001b0b09824 */ /* 0x000fc400078e0a03 */
[----:B------:R-:W-:Y:S02]  /*7b50*/  IMAD.MOV.U32 R120, RZ, RZ, R175 ;  /* 0x000000ffff787224 */ /* 0x000fe400078e00af */
[----:B------:R-:W-:Y:S01]  /*7b60*/  IMAD R180, R3, R180, R186 ;  /* 0x000000b403b47224 */ /* 0x000fe200078e02ba */
[----:B------:R-:W-:Y:S01]  /*7b70*/  IABS R186, R126 ;  /* 0x0000007e00ba7213 */ /* 0x000fe20000000000 */
[----:B------:R-:W-:Y:S02]  /*7b80*/  IMAD.MOV.U32 R121, RZ, RZ, R124 ;  /* 0x000000ffff797224 */ /* 0x000fe400078e007c */
[----:B------:R-:W-:Y:S01]  /*7b90*/  @!P6 IMAD.IADD R181, R181, 0x1, -R3 ;  /* 0x00000001b5b5e824 */ /* 0x000fe200078e0a03 */
[C---:B------:R-:W-:Y:S01]  /*7ba0*/  ISETP.GT.U32.AND P6, PT, R3.reuse, R158, PT ;  /* 0x0000009e0300720c */ /* 0x040fe20003fc4070 */
[----:B------:R-:W-:Y:S01]  /*7bb0*/  @!P2 IMAD.MOV R120, RZ, RZ, -R120 ;  /* 0x000000ffff78a224 */ /* 0x000fe200078e0a78 */
[----:B------:R-:W-:Y:S01]  /*7bc0*/  ISETP.GT.U32.AND P2, PT, R3, R176, PT ;  /* 0x000000b00300720c */ /* 0x000fe20003f44070 */
[----:B------:R-:W-:Y:S01]  /*7bd0*/  IMAD.HI.U32 R239, R5, R182, RZ ;  /* 0x000000b605ef7227 */ /* 0x000fe200078e00ff */
[----:B------:R-:W-:-:S03]  /*7be0*/  ISETP.GT.U32.AND P1, PT, R3, R181, PT ;  /* 0x000000b50300720c */ /* 0x000fc60003f24070 */
[----:B------:R-:W-:Y:S01]  /*7bf0*/  @!P5 IMAD.MOV R121, RZ, RZ, -R121 ;  /* 0x000000ffff79d224 */ /* 0x000fe200078e0a79 */
[----:B------:R-:W-:Y:S01]  /*7c00*/  ISETP.GT.U32.AND P5, PT, R3, R180, PT ;  /* 0x000000b40300720c */ /* 0x000fe20003fa4070 */
[----:B------:R-:W-:Y:S02]  /*7c10*/  IMAD.MOV R239, RZ, RZ, -R239 ;  /* 0x000000ffffef7224 */ /* 0x000fe400078e0aef */
[----:B------:R-:W-:-:S04]  /*7c20*/  IMAD.HI.U32 R175, R5, R186, RZ ;  /* 0x000000ba05af7227 */ /* 0x000fc800078e00ff */
[C---:B------:R-:W-:Y:S02]  /*7c30*/  IMAD R182, R3.reuse, R239, R182 ;  /* 0x000000ef03b67224 */ /* 0x040fe400078e02b6 */
[--C-:B------:R-:W-:Y:S02]  /*7c40*/  @!P6 IMAD.IADD R158, R158, 0x1, -R3.reuse ;  /* 0x000000019e9ee824 */ /* 0x100fe400078e0a03 */
[--C-:B------:R-:W-:Y:S01]  /*7c50*/  @!P2 IMAD.IADD R176, R176, 0x1, -R3.reuse ;  /* 0x00000001b0b0a824 */ /* 0x100fe200078e0a03 */
[C---:B------:R-:W-:Y:S01]  /*7c60*/  ISETP.GT.U32.AND P2, PT, R3.reuse, R182, PT ;  /* 0x000000b60300720c */ /* 0x040fe20003f44070 */
[--C-:B------:R-:W-:Y:S01]  /*7c70*/  @!P5 IMAD.IADD R180, R180, 0x1, -R3.reuse ;  /* 0x00000001b4b4d824 */ /* 0x100fe200078e0a03 */
[----:B------:R-:W-:Y:S01]  /*7c80*/  ISETP.GT.U32.AND P6, PT, R3, R158, PT ;  /* 0x0000009e0300720c */ /* 0x000fe20003fc4070 */
[----:B------:R-:W-:Y:S01]  /*7c90*/  @!P1 IMAD.IADD R181, R181, 0x1, -R3 ;  /* 0x00000001b5b59824 */ /* 0x000fe200078e0a03 */
[----:B------:R-:W-:Y:S01]  /*7ca0*/  ISETP.GE.AND P1, PT, R122, RZ, PT ;  /* 0x000000ff7a00720c */ /* 0x000fe20003f26270 */
[----:B------:R-:W-:Y:S01]  /*7cb0*/  IMAD.MOV R175, RZ, RZ, -R175 ;  /* 0x000000ffffaf7224 */ /* 0x000fe200078e0aaf */
[----:B------:R-:W-:Y:S01]  /*7cc0*/  ISETP.GT.U32.AND P5, PT, R3, R180, PT ;  /* 0x000000b40300720c */ /* 0x000fe20003fa4070 */
[----:B------:R-:W-:Y:S01]  /*7cd0*/  IMAD.MOV.U32 R122, RZ, RZ, R181 ;  /* 0x000000ffff7a7224 */ /* 0x000fe200078e00b5 */
[----:B------:R-:W-:Y:S01]  /*7ce0*/  IABS R181, R133 ;  /* 0x0000008500b57213 */ /* 0x000fe20000000000 */
[----:B------:R-:W-:-:S04]  /*7cf0*/  IMAD.HI.U32 R124, R5, R235, RZ ;  /* 0x000000eb057c7227 */ /* 0x000fc800078e00ff */
[----:B------:R-:W-:Y:S01]  /*7d00*/  @!P4 IMAD.MOV R122, RZ, RZ, -R122 ;  /* 0x000000ffff7ac224 */ /* 0x000fe200078e0a7a */
[----:B------:R-:W-:Y:S01]  /*7d10*/  ISETP.GE.AND P4, PT, R123, RZ, PT ;  /* 0x000000ff7b00720c */ /* 0x000fe20003f86270 */
[--C-:B------:R-:W-:Y:S01]  /*7d20*/  @!P2 IMAD.IADD R182, R182, 0x1, -R3.reuse ;  /* 0x00000001b6b6a824 */ /* 0x100fe200078e0a03 */
[----:B------:R-:W-:Y:S01]  /*7d30*/  ISETP.GE.AND P2, PT, R126, RZ, PT ;  /* 0x000000ff7e00720c */ /* 0x000fe20003f46270 */
[----:B------:R-:W-:Y:S02]  /*7d40*/  IMAD.MOV.U32 R123, RZ, RZ, R176 ;  /* 0x000000ffff7b7224 */ /* 0x000fe400078e00b0 */
[C---:B------:R-:W-:Y:S02]  /*7d50*/  IMAD R175, R3.reuse, R175, R186 ;  /* 0x000000af03af7224 */ /* 0x040fe400078e02ba */
[----:B------:R-:W-:Y:S02]  /*7d60*/  IMAD.MOV R124, RZ, RZ, -R124 ;  /* 0x000000ffff7c7224 */ /* 0x000fe400078e0a7c */
[----:B------:R-:W-:Y:S01]  /*7d70*/  @!P6 IMAD.IADD R158, R158, 0x1, -R3 ;  /* 0x000000019e9ee824 */ /* 0x000fe200078e0a03 */
[C---:B------:R-:W-:Y:S01]  /*7d80*/  ISETP.GT.U32.AND P6, PT, R3.reuse, R175, PT ;  /* 0x000000af0300720c */ /* 0x040fe20003fc4070 */
[----:B------:R-:W-:Y:S01]  /*7d90*/  @!P3 IMAD.MOV R123, RZ, RZ, -R123 ;  /* 0x000000ffff7bb224 */ /* 0x000fe200078e0a7b */
[----:B------:R-:W-:Y:S01]  /*7da0*/  ISETP.GT.U32.AND P3, PT, R3, R182, PT ;  /* 0x000000b60300720c */ /* 0x000fe20003f64070 */
[----:B------:R-:W-:-:S04]  /*7db0*/  IMAD.HI.U32 R126, R5, R181, RZ ;  /* 0x000000b5057e7227 */ /* 0x000fc800078e00ff */
[----:B------:R-:W-:Y:S02]  /*7dc0*/  @!P5 IMAD.IADD R180, R180, 0x1, -R3 ;  /* 0x00000001b4b4d824 */ /* 0x000fe400078e0a03 */
[----:B------:R-:W-:Y:S02]  /*7dd0*/  IMAD R235, R3, R124, R235 ;  /* 0x0000007c03eb7224 */ /* 0x000fe400078e02eb */
[----:B------:R-:W-:Y:S02]  /*7de0*/  IMAD.MOV.U32 R124, RZ, RZ, R158 ;  /* 0x000000ffff7c7224 */ /* 0x000fe400078e009e */
[----:B------:R-:W-:Y:S02]  /*7df0*/  IMAD.MOV R158, RZ, RZ, -R126 ;  /* 0x000000ffff9e7224 */ /* 0x000fe400078e0a7e */
[----:B------:R-:W-:Y:S01]  /*7e00*/  IMAD.MOV.U32 R126, RZ, RZ, R180 ;  /* 0x000000ffff7e7224 */ /* 0x000fe200078e00b4 */
[----:B------:R-:W-:Y:S01]  /*7e10*/  IABS R180, R131 ;  /* 0x0000008300b47213 */ /* 0x000fe20000000000 */
[----:B------:R-:W-:-:S04]  /*7e20*/  IMAD.HI.U32 R186, R5, R236, RZ ;  /* 0x000000ec05ba7227 */ /* 0x000fc800078e00ff */
[C---:B------:R-:W-:Y:S01]  /*7e30*/  IMAD R181, R3.reuse, R158, R181 ;  /* 0x0000009e03b57224 */ /* 0x040fe200078e02b5 */
[----:B------:R-:W-:Y:S01]  /*7e40*/  IABS R158, R129 ;  /* 0x00000081009e7213 */ /* 0x000fe20000000000 */
[----:B------:R-:W-:Y:S01]  /*7e50*/  @!P1 IMAD.MOV R126, RZ, RZ, -R126 ;  /* 0x000000ffff7e9224 */ /* 0x000fe200078e0a7e */
[C---:B------:R-:W-:Y:S01]  /*7e60*/  ISETP.GT.U32.AND P1, PT, R3.reuse, R235, PT ;  /* 0x000000eb0300720c */ /* 0x040fe20003f24070 */
[----:B------:R-:W-:Y:S02]  /*7e70*/  IMAD.MOV R186, RZ, RZ, -R186 ;  /* 0x000000ffffba7224 */ /* 0x000fe400078e0aba */
[--C-:B------:R-:W-:Y:S01]  /*7e80*/  @!P3 IMAD.IADD R182, R182, 0x1, -R3.reuse ;  /* 0x00000001b6b6b824 */ /* 0x100fe200078e0a03 */
[----:B------:R-:W-:Y:S01]  /*7e90*/  ISETP.GT.U32.AND P3, PT, R3, R181, PT ;  /* 0x000000b50300720c */ /* 0x000fe20003f64070 */
[----:B------:R-:W-:Y:S02]  /*7ea0*/  @!P6 IMAD.IADD R175, R175, 0x1, -R3 ;  /* 0x00000001afafe824 */ /* 0x000fe400078e0a03 */
[----:B------:R-:W-:Y:S01]  /*7eb0*/  IMAD R236, R3, R186, R236 ;  /* 0x000000ba03ec7224 */ /* 0x000fe200078e02ec */
[----:B------:R-:W-:Y:S01]  /*7ec0*/  IABS R186, R134 ;  /* 0x0000008600ba7213 */ /* 0x000fe20000000000 */
[----:B------:R-:W-:Y:S01]  /*7ed0*/  IMAD.HI.U32 R176, R5, R158, RZ ;  /* 0x0000009e05b07227 */ /* 0x000fe200078e00ff */
[----:B------:R-:W-:-:S02]  /*7ee0*/  ISETP.GT.U32.AND P6, PT, R3, R175, PT ;  /* 0x000000af0300720c */ /* 0x000fc40003fc4070 */
[----:B------:R-:W-:Y:S01]  /*7ef0*/  ISETP.GT.U32.AND P5, PT, R3, R236, PT ;  /* 0x000000ec0300720c */ /* 0x000fe20003fa4070 */
[--C-:B------:R-:W-:Y:S02]  /*7f00*/  @!P1 IMAD.IADD R235, R235, 0x1, -R3.reuse ;  /* 0x00000001ebeb9824 */ /* 0x100fe400078e0a03 */
[----:B------:R-:W-:Y:S02]  /*7f10*/  IMAD.MOV R176, RZ, RZ, -R176 ;  /* 0x000000ffffb07224 */ /* 0x000fe400078e0ab0 */
[--C-:B------:R-:W-:Y:S01]  /*7f20*/  @!P3 IMAD.IADD R181, R181, 0x1, -R3.reuse ;  /* 0x00000001b5b5b824 */ /* 0x100fe200078e0a03 */
[----:B------:R-:W-:Y:S01]  /*7f30*/  ISETP.GT.U32.AND P3, PT, R3, R235, PT ;  /* 0x000000eb0300720c */ /* 0x000fe20003f64070 */
[----:B------:R-:W-:Y:S01]  /*7f40*/  @!P0 IMAD.MOV R124, RZ, RZ, -R124 ;  /* 0x000000ffff7c8224 */ /* 0x000fe200078e0a7c */
[----:B------:R-:W-:Y:S02]  /*7f50*/  ISETP.GE.AND P0, PT, R127, RZ, PT ;  /* 0x000000ff7f00720c */ /* 0x000fe40003f06270 */
[----:B------:R-:W-:Y:S01]  /*7f60*/  IABS R127, R130 ;  /* 0x00000082007f7213 */ /* 0x000fe20000000000 */
[--C-:B------:R-:W-:Y:S01]  /*7f70*/  @!P6 IMAD.IADD R175, R175, 0x1, -R3.reuse ;  /* 0x00000001afafe824 */ /* 0x100fe200078e0a03 */
[----:B------:R-:W-:Y:S01]  /*7f80*/  ISETP.GE.AND P6, PT, R128, RZ, PT ;  /* 0x000000ff8000720c */ /* 0x000fe20003fc6270 */
[----:B------:R-:W-:Y:S01]  /*7f90*/  @!P5 IMAD.IADD R236, R236, 0x1, -R3 ;  /* 0x00000001ececd824 */ /* 0x000fe200078e0a03 */
[----:B------:R-:W-:Y:S01]  /*7fa0*/  ISETP.GE.AND P5, PT, R133, RZ, PT ;  /* 0x000000ff8500720c */ /* 0x000fe20003fa6270 */
[----:B------:R-:W-:-:S02]  /*7fb0*/  IMAD.MOV.U32 R128, RZ, RZ, R175 ;  /* 0x000000ffff807224 */ /* 0x000fc400078e00af */
[C---:B------:R-:W-:Y:S01]  /*7fc0*/  IMAD R175, R3.reuse, R176, R158 ;  /* 0x000000b003af7224 */ /* 0x040fe200078e029e */
[----:B------:R-:W-:Y:S01]  /*7fd0*/  ISETP.GT.U32.AND P1, PT, R3, R236, PT ;  /* 0x000000ec0300720c */ /* 0x000fe20003f24070 */
[----:B------:R-:W-:Y:S01]  /*7fe0*/  @!P3 IMAD.IADD R235, R235, 0x1, -R3 ;  /* 0x00000001ebebb824 */ /* 0x000fe200078e0a03 */
[----:B------:R-:W-:Y:S01]  /*7ff0*/  IABS R176, R136 ;  /* 0x0000008800b07213 */ /* 0x000fe20000000000 */
[----:B------:R-:W-:Y:S01]  /*8000*/  IMAD.MOV.U32 R133, RZ, RZ, R127 ;  /* 0x000000ffff857224 */ /* 0x000fe200078e007f */
[----:B------:R-:W-:Y:S01]  /*8010*/  ISETP.GT.U32.AND P3, PT, R3, R175, PT ;  /* 0x000000af0300720c */ /* 0x000fe20003f64070 */
[----:B------:R-:W-:Y:S01]  /*8020*/  @!P2 IMAD.MOV R128, RZ, RZ, -R128 ;  /* 0x000000ffff80a224 */ /* 0x000fe200078e0a80 */
[----:B------:R-:W-:Y:S01]  /*8030*/  ISETP.GE.AND P2, PT, R129, RZ, PT ;  /* 0x000000ff8100720c */ /* 0x000fe20003f46270 */
[----:B------:R-:W-:Y:S02]  /*8040*/  IMAD.MOV.U32 R127, RZ, RZ, R182 ;  /* 0x000000ffff7f7224 */ /* 0x000fe400078e00b6 */
[----:B------:R-:W-:-:S04]  /*8050*/  IMAD.HI.U32 R129, R5, R133, RZ ;  /* 0x0000008505817227 */ /* 0x000fc800078e00ff */
[----:B------:R-:W-:-:S04]  /*8060*/  IMAD.HI.U32 R182, R5, R180, RZ ;  /* 0x000000b405b67227 */ /* 0x000fc800078e00ff */
[----:B------:R-:W-:Y:S02]  /*8070*/  IMAD.MOV R129, RZ, RZ, -R129 ;  /* 0x000000ffff817224 */ /* 0x000fe400078e0a81 */
[----:B------:R-:W-:Y:S01]  /*8080*/  @!P1 IMAD.IADD R236, R236, 0x1, -R3 ;  /* 0x00000001ecec9824 */ /* 0x000fe200078e0a03 */
[----:B------:R-:W-:Y:S01]  /*8090*/  ISETP.GE.AND P1, PT, R130, RZ, PT ;  /* 0x000000ff8200720c */ /* 0x000fe20003f26270 */
[----:B------:R-:W-:Y:S02]  /*80a0*/  IMAD.MOV R182, RZ, RZ, -R182 ;  /* 0x000000ffffb67224 */ /* 0x000fe400078e0ab6 */
[C---:B------:R-:W-:Y:S02]  /*80b0*/  IMAD R133, R3.reuse, R129, R133 ;  /* 0x0000008103857224 */ /* 0x040fe400078e0285 */
[----:B------:R-:W-:Y:S01]  /*80c0*/  @!P4 IMAD.MOV R127, RZ, RZ, -R127 ;  /* 0x000000ffff7fc224 */ /* 0x000fe200078e0a7f */
[C---:B------:R-:W-:Y:S01]  /*80d0*/  ISETP.GT.U32.AND P4, PT, R3.reuse, R181, PT ;  /* 0x000000b50300720c */ /* 0x040fe20003f84070 */
[----:B------:R-:W-:Y:S01]  /*80e0*/  IMAD R158, R3, R182, R180 ;  /* 0x000000b6039e7224 */ /* 0x000fe200078e02b4 */
[----:B------:R-:W-:Y:S01]  /*80f0*/  IABS R182, R132 ;  /* 0x0000008400b67213 */ /* 0x000fe20000000000 */
[----:B------:R-:W-:Y:S01]  /*8100*/  IMAD.MOV.U32 R129, RZ, RZ, R236 ;  /* 0x000000ffff817224 */ /* 0x000fe200078e00ec */
[----:B------:R-:W-:Y:S01]  /*8110*/  IABS R180, R135 ;  /* 0x0000008700b47213 */ /* 0x000fe20000000000 */
[----:B------:R-:W-:Y:S01]  /*8120*/  @!P3 IMAD.IADD R175, R175, 0x1, -R3 ;  /* 0x00000001afafb824 */ /* 0x000fe200078e0a03 */
[----:B------:R-:W-:Y:S01]  /*8130*/  ISETP.GT.U32.AND P3, PT, R3, R133, PT ;  /* 0x000000850300720c */ /* 0x000fe20003f64070 */
[----:B------:R-:W-:-:S02]  /*8140*/  IMAD.MOV.U32 R130, RZ, RZ, R235 ;  /* 0x000000ffff827224 */ /* 0x000fc400078e00eb */
[----:B------:R-:W-:Y:S01]  /*8150*/  @!P0 IMAD.MOV R129, RZ, RZ, -R129 ;  /* 0x000000ffff818224 */ /* 0x000fe200078e0a81 */
[----:B------:R-:W-:Y:S01]  /*8160*/  ISETP.GT.U32.AND P0, PT, R3, R175, PT ;  /* 0x000000af0300720c */ /* 0x000fe20003f04070 */
[----:B------:R-:W-:-:S04]  /*8170*/  IMAD.HI.U32 R239, R5, R182, RZ ;  /* 0x000000b605ef7227 */ /* 0x000fc800078e00ff */
[----:B------:R-:W-:Y:S01]  /*8180*/  @!P6 IMAD.MOV R130, RZ, RZ, -R130 ;  /* 0x000000ffff82e224 */ /* 0x000fe200078e0a82 */
[----:B------:R-:W-:Y:S01]  /*8190*/  ISETP.GT.U32.AND P6, PT, R3, R158, PT ;  /* 0x0000009e0300720c */ /* 0x000fe20003fc4070 */
[----:B------:R-:W-:Y:S02]  /*81a0*/  IMAD.MOV R239, RZ, RZ, -R239 ;  /* 0x000000ffffef7224 */ /* 0x000fe400078e0aef */
[----:B------:R-:W-:Y:S01]  /*81b0*/  @!P4 IMAD.IADD R181, R181, 0x1, -R3 ;  /* 0x00000001b5b5c824 */ /* 0x000fe200078e0a03 */
[----:B------:R-:W-:Y:S01]  /*81c0*/  ISETP.GE.AND P4, PT, R131, RZ, PT ;  /* 0x000000ff8300720c */ /* 0x000fe20003f86270 */
[----:B------:R-:W-:Y:S02]  /*81d0*/  IMAD R182, R3, R239, R182 ;  /* 0x000000ef03b67224 */ /* 0x000fe400078e02b6 */
[----:B------:R-:W-:-:S04]  /*81e0*/  IMAD.HI.U32 R236, R5, R186, RZ ;  /* 0x000000ba05ec7227 */ /* 0x000fc800078e00ff */
[----:B------:R-:W-:Y:S02]  /*81f0*/  IMAD.MOV.U32 R131, RZ, RZ, R181 ;  /* 0x000000ffff837224 */ /* 0x000fe400078e00b5 */
[--C-:B------:R-:W-:Y:S01]  /*8200*/  @!P0 IMAD.IADD R175, R175, 0x1, -R3.reuse ;  /* 0x00000001afaf8824 */ /* 0x100fe200078e0a03 */
[----:B------:R-:W-:Y:S01]  /*8210*/  ISETP.GT.U32.AND P0, PT, R3, R182, PT ;  /* 0x000000b60300720c */ /* 0x000fe20003f04070 */
[----:B------:R-:W-:Y:S02]  /*8220*/  IMAD.MOV R236, RZ, RZ, -R236 ;  /* 0x000000ffffec7224 */ /* 0x000fe400078e0aec */
[--C-:B------:R-:W-:Y:S02]  /*8230*/  @!P3 IMAD.IADD R133, R133, 0x1, -R3.reuse ;  /* 0x000000018585b824 */ /* 0x100fe400078e0a03 */
[----:B------:R-:W-:Y:S02]  /*8240*/  @!P6 IMAD.IADD R158, R158, 0x1, -R3 ;  /* 0x000000019e9ee824 */ /* 0x000fe400078e0a03 */
[----:B------:R-:W-:Y:S01]  /*8250*/  @!P5 IMAD.MOV R131, RZ, RZ, -R131 ;  /* 0x000000ffff83d224 */ /* 0x000fe200078e0a83 */
[----:B------:R-:W-:Y:S01]  /*8260*/  ISETP.GE.AND P5, PT, R132, RZ, PT ;  /* 0x000000ff8400720c */ /* 0x000fe20003fa6270 */
[C---:B------:R-:W-:Y:S01]  /*8270*/  IMAD R181, R3.reuse, R236, R186 ;  /* 0x000000ec03b57224 */ /* 0x040fe200078e02ba */
[C---:B------:R-:W-:Y:S01]  /*8280*/  ISETP.GT.U32.AND P3, PT, R3.reuse, R133, PT ;  /* 0x000000850300720c */ /* 0x040fe20003f64070 */
[----:B------:R-:W-:Y:S01]  /*8290*/  IMAD.MOV.U32 R132, RZ, RZ, R175 ;  /* 0x000000ffff847224 */ /* 0x000fe200078e00af */
[----:B------:R-:W-:Y:S01]  /*82a0*/  ISETP.GT.U32.AND P6, PT, R3, R158, PT ;  /* 0x0000009e0300720c */ /* 0x000fe20003fc4070 */
[----:B------:R-:W-:Y:S01]  /*82b0*/  IMAD.HI.U32 R235, R5, R180, RZ ;  /* 0x000000b405eb7227 */ /* 0x000fe200078e00ff */
[----:B------:R-:W-:-:S03]  /*82c0*/  IABS R175, R137 ;  /* 0x0000008900af7213 */ /* 0x000fc60000000000 */
[----:B------:R-:W-:-:S04]  /*82d0*/  IMAD.HI.U32 R186, R5, R176, RZ ;  /* 0x000000b005ba7227 */ /* 0x000fc800078e00ff */
[----:B------:R-:W-:Y:S01]  /*82e0*/  @!P2 IMAD.MOV R132, RZ, RZ, -R132 ;  /* 0x000000ffff84a224 */ /* 0x000fe200078e0a84 */
[C---:B------:R-:W-:Y:S01]  /*82f0*/  ISETP.GT.U32.AND P2, PT, R3.reuse, R181, PT ;  /* 0x000000b50300720c */ /* 0x040fe20003f44070 */
[----:B------:R-:W-:Y:S02]  /*8300*/  IMAD.MOV R235, RZ, RZ, -R235 ;  /* 0x000000ffffeb7224 */ /* 0x000fe400078e0aeb */
[----:B------:R-:W-:Y:S02]  /*8310*/  IMAD.MOV R186, RZ, RZ, -R186 ;  /* 0x000000ffffba7224 */ /* 0x000fe400078e0aba */
[--C-:B------:R-:W-:Y:S02]  /*8320*/  @!P0 IMAD.IADD R182, R182, 0x1, -R3.reuse ;  /* 0x00000001b6b68824 */ /* 0x100fe400078e0a03 */
[C---:B------:R-:W-:Y:S02]  /*8330*/  IMAD R180, R3.reuse, R235, R180 ;  /* 0x000000eb03b47224 */ /* 0x040fe400078e02b4 */
[C---:B------:R-:W-:Y:S01]  /*8340*/  IMAD R176, R3.reuse, R186, R176 ;  /* 0x000000ba03b07224 */ /* 0x040fe200078e02b0 */
[----:B------:R-:W-:Y:S01]  /*8350*/  ISETP.GT.U32.AND P0, PT, R3, R182, PT ;  /* 0x000000b60300720c */ /* 0x000fe20003f04070 */
[--C-:B------:R-:W-:Y:S01]  /*8360*/  @!P3 IMAD.IADD R133, R133, 0x1, -R3.reuse ;  /* 0x000000018585b824 */ /* 0x100fe200078e0a03 */
[C---:B------:R-:W-:Y:S01]  /*8370*/  ISETP.GT.U32.AND P3, PT, R3.reuse, R180, PT ;  /* 0x000000b40300720c */ /* 0x040fe20003f64070 */
[--C-:B------:R-:W-:Y:S01]  /*8380*/  @!P6 IMAD.IADD R158, R158, 0x1, -R3.reuse ;  /* 0x000000019e9ee824 */ /* 0x100fe200078e0a03 */
[----:B------:R-:W-:Y:S01]  /*8390*/  ISETP.GT.U32.AND P6, PT, R3, R176, PT ;  /* 0x000000b00300720c */ /* 0x000fe20003fc4070 */
[----:B------:R-:W-:Y:S01]  /*83a0*/  @!P2 IMAD.IADD R181, R181, 0x1, -R3 ;  /* 0x00000001b5b5a824 */ /* 0x000fe200078e0a03 */
[----:B------:R-:W-:Y:S01]  /*83b0*/  IABS R186, R138 ;  /* 0x0000008a00ba7213 */ /* 0x000fe20000000000 */
[----:B------:R-:W-:Y:S01]  /*83c0*/  @!P1 IMAD.MOV R133, RZ, RZ, -R133 ;  /* 0x000000ffff859224 */ /* 0x000fe200078e0a85 */
[----:B------:R-:W-:Y:S01]  /*83d0*/  ISETP.GE.AND P2, PT, R134, RZ, PT ;  /* 0x000000ff8600720c */ /* 0x000fe20003f46270 */
[----:B------:R-:W-:Y:S01]  /*83e0*/  IMAD.HI.U32 R235, R5, R175, RZ ;  /* 0x000000af05eb7227 */ /* 0x000fe200078e00ff */
[----:B------:R-:W-:-:S03]  /*83f0*/  ISETP.GT.U32.AND P1, PT, R3, R181, PT ;  /* 0x000000b50300720c */ /* 0x000fc60003f24070 */
[----:B------:R-:W-:-:S04]  /*8400*/  IMAD.HI.U32 R134, R5, R186, RZ ;  /* 0x000000ba05867227 */ /* 0x000fc800078e00ff */
[----:B------:R-:W-:Y:S01]  /*8410*/  @!P0 IMAD.IADD R182, R182, 0x1, -R3 ;  /* 0x00000001b6b68824 */ /* 0x000fe200078e0a03 */
[----:B------:R-:W-:Y:S01]  /*8420*/  ISETP.GE.AND P0, PT, R135, RZ, PT ;  /* 0x000000ff8700720c */ /* 0x000fe20003f06270 */
[----:B------:R-:W-:Y:S02]  /*8430*/  IMAD.MOV R235, RZ, RZ, -R235 ;  /* 0x000000ffffeb7224 */ /* 0x000fe400078e0aeb */
[----:B------:R-:W-:Y:S02]  /*8440*/  IMAD.MOV R135, RZ, RZ, -R134 ;  /* 0x000000ffff877224 */ /* 0x000fe400078e0a86 */
[--C-:B------:R-:W-:Y:S01]  /*8450*/  @!P3 IMAD.IADD R180, R180, 0x1, -R3.reuse ;  /* 0x00000001b4b4b824 */ /* 0x100fe200078e0a03 */
[----:B------:R-:W-:Y:S01]  /*8460*/  ISETP.GE.AND P3, PT, R136, RZ, PT ;  /* 0x000000ff8800720c */ /* 0x000fe20003f66270 */
[----:B------:R-:W-:Y:S02]  /*8470*/  IMAD.MOV.U32 R134, RZ, RZ, R158 ;  /* 0x000000ffff867224 */ /* 0x000fe400078e009e */
[----:B------:R-:W-:Y:S01]  /*8480*/  @!P6 IMAD.IADD R176, R176, 0x1, -R3 ;  /* 0x00000001b0b0e824 */ /* 0x000fe200078e0a03 */
[C---:B------:R-:W-:Y:S01]  /*8490*/  ISETP.GT.U32.AND P6, PT, R3.reuse, R180, PT ;  /* 0x000000b40300720c */ /* 0x040fe20003fc4070 */
[C---:B------:R-:W-:Y:S01]  /*84a0*/  IMAD R175, R3.reuse, R235, R175 ;  /* 0x000000eb03af7224 */ /* 0x040fe200078e02af */
[----:B------:R-:W-:Y:S01]  /*84b0*/  IABS R235, R141 ;  /* 0x0000008d00eb7213 */ /* 0x000fe20000000000 */
[----:B------:R-:W-:Y:S01]  /*84c0*/  @!P4 IMAD.MOV R134, RZ, RZ, -R134 ;  /* 0x000000ffff86c224 */ /* 0x000fe200078e0a86 */
[----:B------:R-:W-:Y:S01]  /*84d0*/  ISETP.GT.U32.AND P4, PT, R3, R176, PT ;  /* 0x000000b00300720c */ /* 0x000fe20003f84070 */
[----:B------:R-:W-:Y:S01]  /*84e0*/  @!P1 IMAD.IADD R181, R181, 0x1, -R3 ;  /* 0x00000001b5b59824 */ /* 0x000fe200078e0a03 */
[C---:B------:R-:W-:Y:S01]  /*84f0*/  ISETP.GT.U32.AND P1, PT, R3.reuse, R175, PT ;  /* 0x000000af0300720c */ /* 0x040fe20003f24070 */
[----:B------:R-:W-:Y:S01]  /*8500*/  IMAD R158, R3, R135, R186 ;  /* 0x00000087039e7224 */ /* 0x000fe200078e02ba */
[----:B------:R-:W-:Y:S01]  /*8510*/  IABS R186, R147 ;  /* 0x0000009300ba7213 */ /* 0x000fe20000000000 */
[----:B------:R-:W-:Y:S01]  /*8520*/  IMAD.MOV.U32 R135, RZ, RZ, R182 ;  /* 0x000000ffff877224 */ /* 0x000fe200078e00b6 */
[----:B------:R-:W-:Y:S01]  /*8530*/  IABS R182, R140 ;  /* 0x0000008c00b67213 */ /* 0x000fe20000000000 */
[----:B------:R-:W-:-:S02]  /*8540*/  IMAD.MOV.U32 R136, RZ, RZ, R181 ;  /* 0x000000ffff887224 */ /* 0x000fc400078e00b5 */
[----:B------:R-:W-:Y:S01]  /*8550*/  @!P5 IMAD.MOV R135, RZ, RZ, -R135 ;  /* 0x000000ffff87d224 */ /* 0x000fe200078e0a87 */
[----:B------:R-:W-:Y:S01]  /*8560*/  ISETP.GE.AND P5, PT, R137, RZ, PT ;  /* 0x000000ff8900720c */ /* 0x000fe20003fa6270 */
[--C-:B------:R-:W-:Y:S01]  /*8570*/  @!P6 IMAD.IADD R180, R180, 0x1, -R3.reuse ;  /* 0x00000001b4b4e824 */ /* 0x100fe200078e0a03 */
[----:B------:R-:W-:Y:S01]  /*8580*/  IABS R137, R142 ;  /* 0x0000008e00897213 */ /* 0x000fe20000000000 */
[--C-:B------:R-:W-:Y:S01]  /*8590*/  @!P4 IMAD.IADD R176, R176, 0x1, -R3.reuse ;  /* 0x00000001b0b0c824 */ /* 0x100fe200078e0a03 */
[----:B------:R-:W-:Y:S01]  /*85a0*/  ISETP.GE.AND P4, PT, R140, RZ, PT ;  /* 0x000000ff8c00720c */ /* 0x000fe20003f86270 */
[----:B------:R-:W-:Y:S01]  /*85b0*/  @!P1 IMAD.IADD R175, R175, 0x1, -R3 ;  /* 0x00000001afaf9824 */ /* 0x000fe200078e0a03 */
[----:B------:R-:W-:Y:S01]  /*85c0*/  ISETP.GE.AND P6, PT, R138, RZ, PT ;  /* 0x000000ff8a00720c */ /* 0x000fe20003fc6270 */
[----:B------:R-:W-:Y:S01]  /*85d0*/  IMAD.MOV.U32 R140, RZ, RZ, R137 ;  /* 0x000000ffff8c7224 */ /* 0x000fe200078e0089 */
[----:B------:R-:W-:Y:S01]  /*85e0*/  ISETP.GE.AND P1, PT, R142, RZ, PT ;  /* 0x000000ff8e00720c */ /* 0x000fe20003f26270 */
[----:B------:R-:W-:Y:S01]  /*85f0*/  IMAD.MOV.U32 R137, RZ, RZ, R180 ;  /* 0x000000ffff897224 */ /* 0x000fe200078e00b4 */
[----:B------:R-:W-:Y:S01]  /*8600*/  IABS R142, R139 ;  /* 0x0000008b008e7213 */ /* 0x000fe20000000000 */
[----:B------:R-:W-:-:S02]  /*8610*/  IMAD.MOV.U32 R181, RZ, RZ, R182 ;  /* 0x000000ffffb57224 */ /* 0x000fc400078e00b6 */
[----:B------:R-:W-:Y:S01]  /*8620*/  @!P2 IMAD.MOV R136, RZ, RZ, -R136 ;  /* 0x000000ffff88a224 */ /* 0x000fe200078e0a88 */
[C---:B------:R-:W-:Y:S01]  /*8630*/  ISETP.GT.U32.AND P2, PT, R3.reuse, R158, PT ;  /* 0x0000009e0300720c */ /* 0x040fe20003f44070 */
[----:B------:R-:W-:Y:S01]  /*8640*/  @!P0 IMAD.MOV R137, RZ, RZ, -R137 ;  /* 0x000000ffff898224 */ /* 0x000fe200078e0a89 */
[----:B------:R-:W-:Y:S01]  /*8650*/  ISETP.GT.U32.AND P0, PT, R3, R175, PT ;  /* 0x000000af0300720c */ /* 0x000fe20003f04070 */
[----:B------:R-:W-:-:S04]  /*8660*/  IMAD.HI.U32 R138, R5, R181, RZ ;  /* 0x000000b5058a7227 */ /* 0x000fc800078e00ff */
[----:B------:R-:W-:Y:S02]  /*8670*/  IMAD.MOV R180, RZ, RZ, -R138 ;  /* 0x000000ffffb47224 */ /* 0x000fe400078e0a8a */
[----:B------:R-:W-:Y:S02]  /*8680*/  IMAD.MOV.U32 R138, RZ, RZ, R176 ;  /* 0x000000ffff8a7224 */ /* 0x000fe400078e00b0 */
[----:B------:R-:W-:Y:S01]  /*8690*/  IMAD R180, R3, R180, R181 ;  /* 0x000000b403b47224 */ /* 0x000fe200078e02b5 */
[----:B------:R-:W-:Y:S01]  /*86a0*/  IABS R181, R144 ;  /* 0x0000009000b57213 */ /* 0x000fe20000000000 */
[--C-:B------:R-:W-:Y:S01]  /*86b0*/  @!P2 IMAD.IADD R158, R158, 0x1, -R3.reuse ;  /* 0x000000019e9ea824 */ /* 0x100fe200078e0a03 */
[----:B------:R-:W-:Y:S01]  /*86c0*/  ISETP.GE.AND P2, PT, R139, RZ, PT ;  /* 0x000000ff8b00720c */ /* 0x000fe20003f46270 */
[----:B------:R-:W-:Y:S02]  /*86d0*/  IMAD.MOV.U32 R176, RZ, RZ, R142 ;  /* 0x000000ffffb07224 */ /* 0x000fe400078e008e */
[----:B------:R-:W-:Y:S01]  /*86e0*/  @!P0 IMAD.IADD R175, R175, 0x1, -R3 ;  /* 0x00000001afaf8824 */ /* 0x000fe200078e0a03 */
[C---:B------:R-:W-:Y:S01]  /*86f0*/  ISETP.GT.U32.AND P0, PT, R3.reuse, R180, PT ;  /* 0x000000b40300720c */ /* 0x040fe20003f04070 */
[----:B------:R-:W-:Y:S01]  /*8700*/  @!P3 IMAD.MOV R138, RZ, RZ, -R138 ;  /* 0x000000ffff8ab224 */ /* 0x000fe200078e0a8a */
        /* <DEDUP_REMOVED lines=9> */
[C---:B------:R-:W-:Y:S01]  /*87a0*/  ISETP.GT.U32.AND P0, PT, R3.reuse, R176, PT ;  /* 0x000000b00300720c */ /* 0x040fe20003f04070 */
[----:B------:R-:W-:Y:S01]  /*87b0*/  @!P3 IMAD.IADD R158, R158, 0x1, -R3 ;  /* 0x000000019e9eb824 */ /* 0x000fe200078e0a03 */
[----:B------:R-:W-:Y:S01]  /*87c0*/  ISETP.GT.U32.AND P3, PT, R3, R142, PT ;  /* 0x0000008e0300720c */ /* 0x000fe20003f64070 */
[----:B------:R-:W-:-:S02]  /*87d0*/  IMAD.MOV.U32 R139, RZ, RZ, R175 ;  /* 0x000000ffff8b7224 */ /* 0x000fc400078e00af */
[----:B------:R-:W-:-:S04]  /*87e0*/  IMAD.HI.U32 R140, R5, R235, RZ ;  /* 0x000000eb058c7227 */ /* 0x000fc800078e00ff */
[----:B------:R-:W-:Y:S01]  /*87f0*/  @!P5 IMAD.MOV R139, RZ, RZ, -R139 ;  /* 0x000000ffff8bd224 */ /* 0x000fe200078e0a8b */
[----:B------:R-:W-:Y:S01]  /*8800*/  ISETP.GT.U32.AND P5, PT, R3, R180, PT ;  /* 0x000000b40300720c */ /* 0x000fe20003fa4070 */
[----:B------:R-:W-:-:S04]  /*8810*/  IMAD.HI.U32 R239, R5, R186, RZ ;  /* 0x000000ba05ef7227 */ /* 0x000fc800078e00ff */
[--C-:B------:R-:W-:Y:S02]  /*8820*/  @!P0 IMAD.IADD R176, R176, 0x1, -R3.reuse ;  /* 0x00000001b0b08824 */ /* 0x100fe400078e0a03 */
[----:B------:R-:W-:Y:S02]  /*8830*/  @!P3 IMAD.IADD R142, R142, 0x1, -R3 ;  /* 0x000000018e8eb824 */ /* 0x000fe400078e0a03 */
[----:B------:R-:W-:Y:S01]  /*8840*/  IMAD.MOV R175, RZ, RZ, -R140 ;  /* 0x000000ffffaf7224 */ /* 0x000fe200078e0a8c */
[C---:B------:R-:W-:Y:S01]  /*8850*/  ISETP.GT.U32.AND P0, PT, R3.reuse, R176, PT ;  /* 0x000000b00300720c */ /* 0x040fe20003f04070 */
[----:B------:R-:W-:Y:S01]  /*8860*/  IMAD.MOV.U32 R140, RZ, RZ, R158 ;  /* 0x000000ffff8c7224 */ /* 0x000fe200078e009e */
[----:B------:R-:W-:Y:S01]  /*8870*/  ISETP.GT.U32.AND P3, PT, R3, R142, PT ;  /* 0x0000008e0300720c */ /* 0x000fe20003f64070 */
[----:B------:R-:W-:Y:S01]  /*8880*/  IMAD.HI.U32 R236, R5, R181, RZ ;  /* 0x000000b505ec7227 */ /* 0x000fe200078e00ff */
[----:B------:R-:W-:-:S03]  /*8890*/  IABS R158, R145 ;  /* 0x00000091009e7213 */ /* 0x000fc60000000000 */
[----:B------:R-:W-:Y:S02]  /*88a0*/  IMAD.MOV R239, RZ, RZ, -R239 ;  /* 0x000000ffffef7224 */ /* 0x000fe400078e0aef */
[----:B------:R-:W-:Y:S02]  /*88b0*/  @!P5 IMAD.IADD R180, R180, 0x1, -R3 ;  /* 0x00000001b4b4d824 */ /* 0x000fe400078e0a03 */
[----:B------:R-:W-:-:S04]  /*88c0*/  IMAD.HI.U32 R240, R5, R182, RZ ;  /* 0x000000b605f07227 */ /* 0x000fc800078e00ff */
[----:B------:R-:W-:Y:S01]  /*88d0*/  @!P6 IMAD.MOV R140, RZ, RZ, -R140 ;  /* 0x000000ffff8ce224 */ /* 0x000fe200078e0a8c */
[----:B------:R-:W-:Y:S01]  /*88e0*/  ISETP.GE.AND P6, PT, R141, RZ, PT ;  /* 0x000000ff8d00720c */ /* 0x000fe20003fc6270 */
[C---:B------:R-:W-:Y:S01]  /*88f0*/  IMAD R175, R3.reuse, R175, R235 ;  /* 0x000000af03af7224 */ /* 0x040fe200078e02eb */
[----:B------:R-:W-:Y:S01]  /*8900*/  IABS R235, R153 ;  /* 0x0000009900eb7213 */ /* 0x000fe20000000000 */
[----:B------:R-:W-:Y:S02]  /*8910*/  IMAD.MOV R236, RZ, RZ, -R236 ;  /* 0x000000ffffec7224 */ /* 0x000fe400078e0aec */
[C---:B------:R-:W-:Y:S01]  /*8920*/  IMAD R186, R3.reuse, R239, R186 ;  /* 0x000000ef03ba7224 */ /* 0x040fe200078e02ba */
[----:B------:R-:W-:Y:S01]  /*8930*/  ISETP.GT.U32.AND P5, PT, R3, R175, PT ;  /* 0x000000af0300720c */ /* 0x000fe20003fa4070 */
[----:B------:R-:W-:Y:S02]  /*8940*/  IMAD.MOV.U32 R141, RZ, RZ, R180 ;  /* 0x000000ffff8d7224 */ /* 0x000fe400078e00b4 */
[----:B------:R-:W-:-:S02]  /*8950*/  IMAD.MOV R240, RZ, RZ, -R240 ;  /* 0x000000fffff07224 */ /* 0x000fc400078e0af0 */
[C---:B------:R-:W-:Y:S01]  /*8960*/  IMAD R181, R3.reuse, R236, R181 ;  /* 0x000000ec03b57224 */ /* 0x040fe200078e02b5 */
[----:B------:R-:W-:Y:S01]  /*8970*/  IABS R236, R149 ;  /* 0x0000009500ec7213 */ /* 0x000fe20000000000 */
[----:B------:R-:W-:Y:S01]  /*8980*/  @!P4 IMAD.MOV R141, RZ, RZ, -R141 ;  /* 0x000000ffff8dc224 */ /* 0x000fe200078e0a8d */
[C---:B------:R-:W-:Y:S01]  /*8990*/  ISETP.GT.U32.AND P4, PT, R3.reuse, R186, PT ;  /* 0x000000ba0300720c */ /* 0x040fe20003f84070 */
[C---:B------:R-:W-:Y:S02]  /*89a0*/  IMAD R182, R3.reuse, R240, R182 ;  /* 0x000000f003b67224 */ /* 0x040fe400078e02b6 */
[--C-:B------:R-:W-:Y:S01]  /*89b0*/  @!P0 IMAD.IADD R176, R176, 0x1, -R3.reuse ;  /* 0x00000001b0b08824 */ /* 0x100fe200078e0a03 */
[C---:B------:R-:W-:Y:S01]  /*89c0*/  ISETP.GT.U32.AND P0, PT, R3.reuse, R181, PT ;  /* 0x000000b50300720c */ /* 0x040fe20003f04070 */
[--C-:B------:R-:W-:Y:S01]  /*89d0*/  @!P3 IMAD.IADD R142, R142, 0x1, -R3.reuse ;  /* 0x000000018e8eb824 */ /* 0x100fe200078e0a03 */
[----:B------:R-:W-:Y:S01]  /*89e0*/  ISETP.GT.U32.AND P3, PT, R3, R182, PT ;  /* 0x000000b60300720c */ /* 0x000fe20003f64070 */
[----:B------:R-:W-:Y:S01]  /*89f0*/  @!P5 IMAD.IADD R175, R175, 0x1, -R3 ;  /* 0x00000001afafd824 */ /* 0x000fe200078e0a03 */
[----:B------:R-:W-:Y:S01]  /*8a00*/  ISETP.GE.AND P5, PT, R147, RZ, PT ;  /* 0x000000ff9300720c */ /* 0x000fe20003fa6270 */
[----:B------:R-:W-:Y:S01]  /*8a10*/  @!P1 IMAD.MOV R142, RZ, RZ, -R142 ;  /* 0x000000ffff8e9224 */ /* 0x000fe200078e0a8e */
[----:B------:R-:W-:Y:S01]  /*8a20*/  IABS R147, R146 ;  /* 0x0000009200937213 */ /* 0x000fe20000000000 */
[----:B------:R-:W-:Y:S01]  /*8a30*/  IMAD.HI.U32 R180, R5, R158, RZ ;  /* 0x0000009e05b47227 */ /* 0x000fe200078e00ff */
[----:B------:R-:W-:-:S03]  /*8a40*/  ISETP.GE.AND P1, PT, R143, RZ, PT ;  /* 0x000000ff8f00720c */ /* 0x000fc60003f26270 */
[--C-:B------:R-:W-:Y:S02]  /*8a50*/  @!P4 IMAD.IADD R186, R186, 0x1, -R3.reuse ;  /* 0x00000001babac824 */ /* 0x100fe400078e0a03 */
[--C-:B------:R-:W-:Y:S02]  /*8a60*/  @!P0 IMAD.IADD R181, R181, 0x1, -R3.reuse ;  /* 0x00000001b5b58824 */ /* 0x100fe400078e0a03 */
[----:B------:R-:W-:Y:S01]  /*8a70*/  IMAD.MOV.U32 R143, RZ, RZ, R176 ;  /* 0x000000ffff8f7224 */ /* 0x000fe200078e00b0 */
[C---:B------:R-:W-:Y:S01]  /*8a80*/  ISETP.GT.U32.AND P0, PT, R3.reuse, R186, PT ;  /* 0x000000ba0300720c */ /* 0x040fe20003f04070 */
[----:B------:R-:W-:Y:S01]  /*8a90*/  @!P3 IMAD.IADD R182, R182, 0x1, -R3 ;  /* 0x00000001b6b6b824 */ /* 0x000fe200078e0a03 */
[----:B------:R-:W-:Y:S01]  /*8aa0*/  ISETP.GT.U32.AND P3, PT, R3, R175, PT ;  /* 0x000000af0300720c */ /* 0x000fe20003f64070 */
[----:B------:R-:W-:-:S03]  /*8ab0*/  IMAD.HI.U32 R176, R5, R147, RZ ;  /* 0x0000009305b07227 */ /* 0x000fc600078e00ff */
[C---:B------:R-:W-:Y:S01]  /*8ac0*/  ISETP.GT.U32.AND P4, PT, R3.reuse, R182, PT ;  /* 0x000000b60300720c */ /* 0x040fe20003f84070 */
        /* <DEDUP_REMOVED lines=8> */
[----:B------:R-:W-:Y:S01]  /*8b50*/  ISETP.GE.AND P3, PT, R144, RZ, PT ;  /* 0x000000ff9000720c */ /* 0x000fe20003f66270 */
[----:B------:R-:W-:-:S04]  /*8b60*/  IMAD.HI.U32 R144, R5, R158, RZ ;  /* 0x0000009e05907227 */ /* 0x000fc800078e00ff */
[----:B------:R-:W-:Y:S01]  /*8b70*/  @!P4 IMAD.IADD R182, R182, 0x1, -R3 ;  /* 0x00000001b6b6c824 */ /* 0x000fe200078e0a03 */
[C---:B------:R-:W-:Y:S01]  /*8b80*/  ISETP.GT.U32.AND P4, PT, R3.reuse, R180, PT ;  /* 0x000000b40300720c */ /* 0x040fe20003f84070 */
[----:B------:R-:W-:Y:S01]  /*8b90*/  @!P2 IMAD.MOV R143, RZ, RZ, -R143 ;  /* 0x000000ffff8fa224 */ /* 0x000fe200078e0a8f */
[C---:B------:R-:W-:Y:S01]  /*8ba0*/  ISETP.GT.U32.AND P2, PT, R3.reuse, R181, PT ;  /* 0x000000b50300720c */ /* 0x040fe20003f44070 */
[----:B------:R-:W-:Y:S02]  /*8bb0*/  IMAD.MOV R144, RZ, RZ, -R144 ;  /* 0x000000ffff907224 */ /* 0x000fe400078e0a90 */
[----:B------:R-:W-:Y:S02]  /*8bc0*/  @!P0 IMAD.IADD R176, R176, 0x1, -R3 ;  /* 0x00000001b0b08824 */ /* 0x000fe400078e0a03 */
[----:B------:R-:W-:Y:S02]  /*8bd0*/  IMAD R158, R3, R144, R158 ;  /* 0x00000090039e7224 */ /* 0x000fe400078e029e */
[----:B------:R-:W-:-:S02]  /*8be0*/  IMAD.MOV.U32 R144, RZ, RZ, R175 ;  /* 0x000000ffff907224 */ /* 0x000fc400078e00af */
[----:B------:R-:W-:-:S04]  /*8bf0*/  IMAD.HI.U32 R239, R5, R236, RZ ;  /* 0x000000ec05ef7227 */ /* 0x000fc800078e00ff */
[----:B------:R-:W-:Y:S01]  /*8c00*/  @!P6 IMAD.MOV R144, RZ, RZ, -R144 ;  /* 0x000000ffff90e224 */ /* 0x000fe200078e0a90 */
[----:B------:R-:W-:Y:S01]  /*8c10*/  ISETP.GT.U32.AND P6, PT, R3, R176, PT ;  /* 0x000000b00300720c */ /* 0x000fe20003fc4070 */
[--C-:B------:R-:W-:Y:S01]  /*8c20*/  @!P4 IMAD.IADD R180, R180, 0x1, -R3.reuse ;  /* 0x00000001b4b4c824 */ /* 0x100fe200078e0a03 */
[----:B------:R-:W-:Y:S01]  /*8c30*/  ISETP.GE.AND P4, PT, R146, RZ, PT ;  /* 0x000000ff9200720c */ /* 0x000fe20003f86270 */
[----:B------:R-:W-:Y:S01]  /*8c40*/  @!P2 IMAD.IADD R181, R181, 0x1, -R3 ;  /* 0x00000001b5b5a824 */ /* 0x000fe200078e0a03 */
[----:B------:R-:W-:Y:S01]  /*8c50*/  ISETP.GE.AND P2, PT, R145, RZ, PT ;  /* 0x000000ff9100720c */ /* 0x000fe20003f46270 */
[----:B------:R-:W-:Y:S01]  /*8c60*/  IMAD.MOV R239, RZ, RZ, -R239 ;  /* 0x000000ffffef7224 */ /* 0x000fe200078e0aef */
[----:B------:R-:W-:Y:S01]  /*8c70*/  ISETP.GT.U32.AND P0, PT, R3, R180, PT ;  /* 0x000000b40300720c */ /* 0x000fe20003f04070 */
[----:B------:R-:W-:Y:S02]  /*8c80*/  IMAD.MOV.U32 R145, RZ, RZ, R182 ;  /* 0x000000ffff917224 */ /* 0x000fe400078e00b6 */
[----:B------:R-:W-:-:S02]  /*8c90*/  IMAD.MOV.U32 R147, RZ, RZ, R181 ;  /* 0x000000ffff937224 */ /* 0x000fc400078e00b5 */
[----:B------:R-:W-:Y:S01]  /*8ca0*/  @!P1 IMAD.MOV R145, RZ, RZ, -R145 ;  /* 0x000000ffff919224 */ /* 0x000fe200078e0a91 */
[C---:B------:R-:W-:Y:S01]  /*8cb0*/  ISETP.GT.U32.AND P1, PT, R3.reuse, R158, PT ;  /* 0x0000009e0300720c */ /* 0x040fe20003f24070 */
[C---:B------:R-:W-:Y:S01]  /*8cc0*/  IMAD R181, R3.reuse, R239, R236 ;  /* 0x000000ef03b57224 */ /* 0x040fe200078e02ec */
[----:B------:R-:W-:Y:S01]  /*8cd0*/  IABS R236, R151 ;  /* 0x0000009700ec7213 */ /* 0x000fe20000000000 */
[--C-:B------:R-:W-:Y:S01]  /*8ce0*/  @!P6 IMAD.IADD R176, R176, 0x1, -R3.reuse ;  /* 0x00000001b0b0e824 */ /* 0x100fe200078e0a03 */
[----:B------:R-:W-:Y:S01]  /*8cf0*/  IABS R239, R152 ;  /* 0x0000009800ef7213 */ /* 0x000fe20000000000 */
[----:B------:R-:W-:Y:S01]  /*8d00*/  IMAD.MOV.U32 R146, RZ, RZ, R186 ;  /* 0x000000ffff927224 */ /* 0x000fe200078e00ba */
[----:B------:R-:W-:Y:S01]  /*8d10*/  ISETP.GT.U32.AND P6, PT, R3, R181, PT ;  /* 0x000000b50300720c */ /* 0x000fe20003fc4070 */
[--C-:B------:R-:W-:Y:S01]  /*8d20*/  @!P0 IMAD.IADD R180, R180, 0x1, -R3.reuse ;  /* 0x00000001b4b48824 */ /* 0x100fe200078e0a03 */
[----:B------:R-:W-:Y:S01]  /*8d30*/  ISETP.GE.AND P0, PT, R153, RZ, PT ;  /* 0x000000ff9900720c */ /* 0x000fe20003f06270 */
[----:B------:R-:W-:Y:S01]  /*8d40*/  @!P5 IMAD.MOV R146, RZ, RZ, -R146 ;  /* 0x000000ffff92d224 */ /* 0x000fe200078e0a92 */
[----:B------:R-:W-:Y:S01]  /*8d50*/  ISETP.GE.AND P5, PT, R148, RZ, PT ;  /* 0x000000ff9400720c */ /* 0x000fe20003fa6270 */
[----:B------:R-:W-:Y:S01]  /*8d60*/  IMAD.MOV.U32 R148, RZ, RZ, R180 ;  /* 0x000000ffff947224 */ /* 0x000fe200078e00b4 */
[----:B------:R-:W-:Y:S01]  /*8d70*/  IABS R153, R150 ;  /* 0x0000009600997213 */ /* 0x000fe20000000000 */
[----:B------:R-:W-:Y:S01]  /*8d80*/  @!P1 IMAD.IADD R158, R158, 0x1, -R3 ;  /* 0x000000019e9e9824 */ /* 0x000fe200078e0a03 */
[----:B------:R-:W-:Y:S01]  /*8d90*/  ISETP.GE.AND P1, PT, R150, RZ, PT ;  /* 0x000000ff9600720c */ /* 0x000fe20003f26270 */
[----:B------:R-:W-:Y:S01]  /*8da0*/  @!P2 IMAD.MOV R148, RZ, RZ, -R148 ;  /* 0x000000ffff94a224 */ /* 0x000fe200078e0a94 */
[----:B------:R-:W-:Y:S01]  /*8db0*/  IABS R186, R155 ;  /* 0x0000009b00ba7213 */ /* 0x000fe20000000000 */
[----:B------:R-:W-:Y:S01]  /*8dc0*/  IMAD.HI.U32 R175, R5, R235, RZ ;  /* 0x000000eb05af7227 */ /* 0x000fe200078e00ff */
[----:B------:R-:W-:-:S03]  /*8dd0*/  ISETP.GT.U32.AND P2, PT, R3, R158, PT ;  /* 0x0000009e0300720c */ /* 0x000fc60003f44070 */
[----:B------:R-:W-:Y:S02]  /*8de0*/  @!P6 IMAD.IADD R181, R181, 0x1, -R3 ;  /* 0x00000001b5b5e824 */ /* 0x000fe400078e0a03 */
[----:B------:R-:W-:Y:S02]  /*8df0*/  IMAD.MOV R175, RZ, RZ, -R175 ;  /* 0x000000ffffaf7224 */ /* 0x000fe400078e0aaf */
[----:B------:R-:W-:Y:S01]  /*8e00*/  IMAD.HI.U32 R150, R5, R153, RZ ;  /* 0x0000009905967227 */ /* 0x000fe200078e00ff */
[----:B------:R-:W-:-:S03]  /*8e10*/  ISETP.GT.U32.AND P6, PT, R3, R181, PT ;  /* 0x000000b50300720c */ /* 0x000fc60003fc4070 */
[C---:B------:R-:W-:Y:S01]  /*8e20*/  IMAD R175, R3.reuse, R175, R235 ;  /* 0x000000af03af7224 */ /* 0x040fe200078e02eb */
[----:B------:R-:W-:Y:S01]  /*8e30*/  IABS R235, R154 ;  /* 0x0000009a00eb7213 */ /* 0x000fe20000000000 */
[----:B------:R-:W-:Y:S02]  /*8e40*/  IMAD.MOV R150, RZ, RZ, -R150 ;  /* 0x000000ffff967224 */ /* 0x000fe400078e0a96 */
[----:B------:R-:W-:Y:S01]  /*8e50*/  @!P2 IMAD.IADD R158, R158, 0x1, -R3 ;  /* 0x000000019e9ea824 */ /* 0x000fe200078e0a03 */
[C---:B------:R-:W-:Y:S01]  /*8e60*/  ISETP.GT.U32.AND P2, PT, R3.reuse, R175, PT ;  /* 0x000000af0300720c */ /* 0x040fe20003f44070 */
[----:B------:R-:W-:Y:S02]  /*8e70*/  IMAD R153, R3, R150, R153 ;  /* 0x0000009603997224 */ /* 0x000fe400078e0299 */
[----:B------:R-:W-:Y:S01]  /*8e80*/  @!P3 IMAD.MOV R147, RZ, RZ, -R147 ;  /* 0x000000ffff93b224 */ /* 0x000fe200078e0a93 */
[----:B------:R-:W-:Y:S01]  /*8e90*/  ISETP.GE.AND P3, PT, R149, RZ, PT ;  /* 0x000000ff9500720c */ /* 0x000fe20003f66270 */
[----:B------:R-:W-:Y:S01]  /*8ea0*/  @!P6 IMAD.IADD R181, R181, 0x1, -R3 ;  /* 0x00000001b5b5e824 */ /* 0x000fe200078e0a03 */
[----:B------:R-:W-:Y:S01]  /*8eb0*/  ISETP.GT.U32.AND P6, PT, R3, R153, PT ;  /* 0x000000990300720c */ /* 0x000fe20003fc4070 */
[----:B------:R-:W-:-:S02]  /*8ec0*/  IMAD.MOV.U32 R149, RZ, RZ, R176 ;  /* 0x000000ffff957224 */ /* 0x000fc400078e00b0 */
[----:B------:R-:W-:-:S04]  /*8ed0*/  IMAD.HI.U32 R150, R5, R235, RZ ;  /* 0x000000eb05967227 */ /* 0x000fc800078e00ff */
[----:B------:R-:W-:Y:S01]  /*8ee0*/  @!P4 IMAD.MOV R149, RZ, RZ, -R149 ;  /* 0x000000ffff95c224 */ /* 0x000fe200078e0a95 */
[----:B------:R-:W-:Y:S01]  /*8ef0*/  ISETP.GE.AND P4, PT, R151, RZ, PT ;  /* 0x000000ff9700720c */ /* 0x000fe20003f86270 */
[----:B------:R-:W-:Y:S01]  /*8f00*/  @!P2 IMAD.IADD R175, R175, 0x1, -R3 ;  /* 0x00000001afafa824 */ /* 0x000fe200078e0a03 */
[----:B------:R-:W-:Y:S01]  /*8f10*/  ISETP.GE.AND P2, PT, R152, RZ, PT ;  /* 0x000000ff9800720c */ /* 0x000fe20003f46270 */
[----:B------:R-:W-:-:S04]  /*8f20*/  IMAD.HI.U32 R151, R5, R186, RZ ;  /* 0x000000ba05977227 */ /* 0x000fc800078e00ff */
[----:B------:R-:W-:Y:S02]  /*8f30*/  IMAD.MOV R150, RZ, RZ, -R150 ;  /* 0x000000ffff967224 */ /* 0x000fe400078e0a96 */
[----:B------:R-:W-:-:S04]  /*8f40*/  IMAD.HI.U32 R180, R5, R236, RZ ;  /* 0x000000ec05b47227 */ /* 0x000fc800078e00ff */
[----:B------:R-:W-:Y:S01]  /*8f50*/  @!P6 IMAD.IADD R153, R153, 0x1, -R3 ;  /* 0x000000019999e824 */ /* 0x000fe200078e0a03 */
[----:B------:R-:W-:Y:S01]  /*8f60*/  ISETP.GT.U32.AND P6, PT, R3, R175, PT ;  /* 0x000000af0300720c */ /* 0x000fe20003fc4070 */
[----:B------:R-:W-:-:S04]  /*8f70*/  IMAD.HI.U32 R176, R5, R239, RZ ;  /* 0x000000ef05b07227 */ /* 0x000fc800078e00ff */
[----:B------:R-:W-:Y:S02]  /*8f80*/  IMAD.MOV R151, RZ, RZ, -R151 ;  /* 0x000000ffff977224 */ /* 0x000fe400078e0a97 */
[C---:B------:R-:W-:Y:S02]  /*8f90*/  IMAD R235, R3.reuse, R150, R235 ;  /* 0x0000009603eb7224 */ /* 0x040fe400078e02eb */
[----:B------:R-:W-:Y:S02]  /*8fa0*/  IMAD.MOV R180, RZ, RZ, -R180 ;  /* 0x000000ffffb47224 */ /* 0x000fe400078e0ab4 */
[----:B------:R-:W-:Y:S01]  /*8fb0*/  IMAD.MOV.U32 R150, RZ, RZ, R158 ;  /* 0x000000ffff967224 */ /* 0x000fe200078e009e */
[----:B------:R-:W-:Y:S01]  /*8fc0*/  IABS R158, R156 ;  /* 0x0000009c009e7213 */ /* 0x000fe20000000000 */
[----:B------:R-:W-:Y:S02]  /*8fd0*/  IMAD.MOV R176, RZ, RZ, -R176 ;  /* 0x000000ffffb07224 */ /* 0x000fe400078e0ab0 */
[----:B------:R-:W-:-:S02]  /*8fe0*/  IMAD R186, R3, R151, R186 ;  /* 0x0000009703ba7224 */ /* 0x000fc400078e02ba */
[C---:B------:R-:W-:Y:S01]  /*8ff0*/  IMAD R236, R3.reuse, R180, R236 ;  /* 0x000000b403ec7224 */ /* 0x040fe200078e02ec */
[----:B------:R-:W-:Y:S01]  /*9000*/  IABS R180, R157 ;  /* 0x0000009d00b47213 */ /* 0x000fe20000000000 */
[----:B------:R-:W-:Y:S01]  /*9010*/  @!P5 IMAD.MOV R150, RZ, RZ, -R150 ;  /* 0x000000ffff96d224 */ /* 0x000fe200078e0a96 */
        /* <DEDUP_REMOVED lines=9> */
[----:B------:R-:W-:-:S04]  /*90b0*/  IMAD.HI.U32 R182, R5, R158, RZ ;  /* 0x0000009e05b67227 */ /* 0x000fc800078e00ff */
[----:B------:R-:W-:Y:S02]  /*90c0*/  IMAD.MOV R182, RZ, RZ, -R182 ;  /* 0x000000ffffb67224 */ /* 0x000fe400078e0ab6 */
[--C-:B------:R-:W-:Y:S01]  /*90d0*/  @!P5 IMAD.IADD R153, R153, 0x1, -R3.reuse ;  /* 0x000000019999d824 */ /* 0x100fe200078e0a03 */
[C---:B------:R-:W-:Y:S01]  /*90e0*/  ISETP.GT.U32.AND P5, PT, R3.reuse, R235, PT ;  /* 0x000000eb0300720c */ /* 0x040fe20003fa4070 */
[C---:B------:R-:W-:Y:S02]  /*90f0*/  IMAD R158, R3.reuse, R182, R158 ;  /* 0x000000b6039e7224 */ /* 0x040fe400078e029e */
[----:B------:R-:W-:Y:S01]  /*9100*/  @!P3 IMAD.IADD R236, R236, 0x1, -R3 ;  /* 0x00000001ececb824 */ /* 0x000fe200078e0a03 */
[----:B------:R-:W-:Y:S01]  /*9110*/  ISETP.GT.U32.AND P3, PT, R3, R186, PT ;  /* 0x000000ba0300720c */ /* 0x000fe20003f64070 */
[----:B------:R-:W-:-:S04]  /*9120*/  IMAD.HI.U32 R152, R5, R176, RZ ;  /* 0x000000b005987227 */ /* 0x000fc800078e00ff */
[--C-:B------:R-:W-:Y:S01]  /*9130*/  @!P6 IMAD.IADD R239, R239, 0x1, -R3.reuse ;  /* 0x00000001efefe824 */ /* 0x100fe200078e0a03 */
[----:B------:R-:W-:Y:S01]  /*9140*/  ISETP.GT.U32.AND P6, PT, R3, R158, PT ;  /* 0x0000009e0300720c */ /* 0x000fe20003fc4070 */
[----:B------:R-:W-:Y:S02]  /*9150*/  IMAD.MOV R152, RZ, RZ, -R152 ;  /* 0x000000ffff987224 */ /* 0x000fe400078e0a98 */
[----:B------:R-:W-:Y:S01]  /*9160*/  @!P5 IMAD.IADD R235, R235, 0x1, -R3 ;  /* 0x00000001ebebd824 */ /* 0x000fe200078e0a03 */
[C---:B------:R-:W-:Y:S01]  /*9170*/  ISETP.GT.U32.AND P5, PT, R3.reuse, R236, PT ;  /* 0x000000ec0300720c */ /* 0x040fe20003fa4070 */
[----:B------:R-:W-:Y:S02]  /*9180*/  IMAD R176, R3, R152, R176 ;  /* 0x0000009803b07224 */ /* 0x000fe400078e02b0 */
[----:B------:R-:W-:Y:S02]  /*9190*/  IMAD.MOV.U32 R152, RZ, RZ, R175 ;  /* 0x000000ffff987224 */ /* 0x000fe400078e00af */
[----:B------:R-:W-:-:S04]  /*91a0*/  IMAD.HI.U32 R240, R5, R180, RZ ;  /* 0x000000b405f07227 */ /* 0x000fc800078e00ff */
[--C-:B------:R-:W-:Y:S01]  /*91b0*/  @!P3 IMAD.IADD R186, R186, 0x1, -R3.reuse ;  /* 0x00000001babab824 */ /* 0x100fe200078e0a03 */
[C---:B------:R-:W-:Y:S01]  /*91c0*/  ISETP.GT.U32.AND P3, PT, R3.reuse, R235, PT ;  /* 0x000000eb0300720c */ /* 0x040fe20003f64070 */
[----:B------:R-:W-:Y:S01]  /*91d0*/  @!P0 IMAD.MOV R152, RZ, RZ, -R152 ;  /* 0x000000ffff988224 */ /* 0x000fe200078e0a98 */
[----:B------:R-:W-:Y:S01]  /*91e0*/  ISETP.GT.U32.AND P0, PT, R3, R239, PT ;  /* 0x000000ef0300720c */ /* 0x000fe20003f04070 */
[----:B------:R-:W-:Y:S02]  /*91f0*/  IMAD.MOV R240, RZ, RZ, -R240 ;  /* 0x000000fffff07224 */ /* 0x000fe400078e0af0 */
[----:B------:R-:W-:Y:S02]  /*9200*/  @!P6 IMAD.IADD R158, R158, 0x1, -R3 ;  /* 0x000000019e9ee824 */ /* 0x000fe400078e0a03 */
[----:B------:R-:W-:-:S03]  /*9210*/  IMAD.HI.U32 R182, R5, R181, RZ ;  /* 0x000000b505b67227 */ /* 0x000fc600078e00ff */
[C---:B------:R-:W-:Y:S01]  /*9220*/  ISETP.GT.U32.AND P6, PT, R3.reuse, R158, PT ;  /* 0x0000009e0300720c */ /* 0x040fe20003fc4070 */
[----:B------:R-:W-:Y:S01]  /*9230*/  @!P1 IMAD.MOV R153, RZ, RZ, -R153 ;  /* 0x000000ffff999224 */ /* 0x000fe200078e0a99 */
[C---:B------:R-:W-:Y:S01]  /*9240*/  ISETP.GT.U32.AND P1, PT, R3.reuse, R186, PT ;  /* 0x000000ba0300720c */ /* 0x040fe20003f24070 */
[C---:B------:R-:W-:Y:S02]  /*9250*/  IMAD R180, R3.reuse, R240, R180 ;  /* 0x000000f003b47224 */ /* 0x040fe400078e02b4 */
[----:B------:R-:W-:Y:S02]  /*9260*/  IMAD.MOV R182, RZ, RZ, -R182 ;  /* 0x000000ffffb67224 */ /* 0x000fe400078e0ab6 */
[----:B------:R-:W-:Y:S01]  /*9270*/  @!P5 IMAD.IADD R236, R236, 0x1, -R3 ;  /* 0x00000001ececd824 */ /* 0x000fe200078e0a03 */
[C---:B------:R-:W-:Y:S01]  /*9280*/  ISETP.GT.U32.AND P5, PT, R3.reuse, R180, PT ;  /* 0x000000b40300720c */ /* 0x040fe20003fa4070 */
[----:B------:R-:W-:Y:S01]  /*9290*/  IMAD R175, R3, R182, R181 ;  /* 0x000000b603af7224 */ /* 0x000fe200078e02b5 */
[----:B------:R-:W-:Y:S01]  /*92a0*/  IABS R181, R168 ;  /* 0x000000a800b57213 */ /* 0x000fe20000000000 */
[--C-:B------:R-:W-:Y:S01]  /*92b0*/  @!P0 IMAD.IADD R239, R239, 0x1, -R3.reuse ;  /* 0x00000001efef8824 */ /* 0x100fe200078e0a03 */
[----:B------:R-:W-:Y:S01]  /*92c0*/  ISETP.GT.U32.AND P0, PT, R3, R176, PT ;  /* 0x000000b00300720c */ /* 0x000fe20003f04070 */
[----:B------:R-:W-:Y:S01]  /*92d0*/  @!P3 IMAD.IADD R235, R235, 0x1, -R3 ;  /* 0x00000001ebebb824 */ /* 0x000fe200078e0a03 */
[----:B------:R-:W-:Y:S01]  /*92e0*/  ISETP.GE.AND P3, PT, R154, RZ, PT ;  /* 0x000000ff9a00720c */ /* 0x000fe20003f66270 */
[----:B------:R-:W-:Y:S01]  /*92f0*/  IMAD.HI.U32 R154, R5, R181, RZ ;  /* 0x000000b5059a7227 */ /* 0x000fe200078e00ff */
[----:B------:R-:W-:-:S03]  /*9300*/  IABS R182, R164 ;  /* 0x000000a400b67213 */ /* 0x000fc60000000000 */
[--C-:B------:R-:W-:Y:S01]  /*9310*/  @!P1 IMAD.IADD R186, R186, 0x1, -R3.reuse ;  /* 0x00000001baba9824 */ /* 0x100fe200078e0a03 */
[----:B------:R-:W-:Y:S01]  /*9320*/  ISETP.GT.U32.AND P1, PT, R3, R175, PT ;  /* 0x000000af0300720c */ /* 0x000fe20003f24070 */
[----:B------:R-:W-:Y:S01]  /*9330*/  @!P6 IMAD.IADD R158, R158, 0x1, -R3 ;  /* 0x000000019e9ee824 */ /* 0x000fe200078e0a03 */
[----:B------:R-:W-:Y:S01]  /*9340*/  ISETP.GE.AND P6, PT, R155, RZ, PT ;  /* 0x000000ff9b00720c */ /* 0x000fe20003fc6270 */
[----:B------:R-:W-:Y:S01]  /*9350*/  IMAD.MOV R154, RZ, RZ, -R154 ;  /* 0x000000ffff9a7224 */ /* 0x000fe200078e0a9a */
[----:B------:R-:W-:Y:S01]  /*9360*/  IABS R155, R174 ;  /* 0x000000ae009b7213 */ /* 0x000fe20000000000 */
[----:B------:R-:W-:-:S04]  /*9370*/  IMAD.HI.U32 R240, R5, R182, RZ ;  /* 0x000000b605f07227 */ /* 0x000fc800078e00ff */
[----:B------:R-:W-:Y:S01]  /*9380*/  @!P5 IMAD.IADD R180, R180, 0x1, -R3 ;  /* 0x00000001b4b4d824 */ /* 0x000fe200078e0a03 */
[----:B------:R-:W-:Y:S01]  /*9390*/  ISETP.GE.AND P5, PT, R156, RZ, PT ;  /* 0x000000ff9c00720c */ /* 0x000fe20003fa6270 */
[----:B------:R-:W-:Y:S02]  /*93a0*/  IMAD R181, R3, R154, R181 ;  /* 0x0000009a03b57224 */ /* 0x000fe400078e02b5 */
[----:B------:R-:W-:Y:S02]  /*93b0*/  IMAD.MOV.U32 R154, RZ, RZ, R236 ;  /* 0x000000ffff9a7224 */ /* 0x000fe400078e00ec */
[----:B------:R-:W-:Y:S02]  /*93c0*/  IMAD.MOV R240, RZ, RZ, -R240 ;  /* 0x000000fffff07224 */ /* 0x000fe400078e0af0 */
[----:B------:R-:W-:Y:S02]  /*93d0*/  IMAD.MOV.U32 R236, RZ, RZ, R155 ;  /* 0x000000ffffec7224 */ /* 0x000fe400078e009b */
[----:B------:R-:W-:Y:S01]  /*93e0*/  @!P0 IMAD.IADD R176, R176, 0x1, -R3 ;  /* 0x00000001b0b08824 */ /* 0x000fe200078e0a03 */
[----:B------:R-:W-:Y:S01]  /*93f0*/  ISETP.GE.AND P0, PT, R157, RZ, PT ;  /* 0x000000ff9d00720c */ /* 0x000fe20003f06270 */
[----:B------:R-:W-:-:S02]  /*9400*/  IMAD.MOV.U32 R155, RZ, RZ, R239 ;  /* 0x000000ffff9b7224 */ /* 0x000fc400078e00ef */
[----:B------:R-:W-:Y:S01]  /*9410*/  IMAD R182, R3, R240, R182 ;  /* 0x000000f003b67224 */ /* 0x000fe200078e02b6 */
[----:B------:R-:W-:Y:S01]  /*9420*/  IABS R240, R184 ;  /* 0x000000b800f07213 */ /* 0x000fe20000000000 */
[----:B------:R-:W-:Y:S01]  /*9430*/  @!P1 IMAD.IADD R175, R175, 0x1, -R3 ;  /* 0x00000001afaf9824 */ /* 0x000fe200078e0a03 */
[C---:B------:R-:W-:Y:S01]  /*9440*/  ISETP.GT.U32.AND P1, PT, R3.reuse, R180, PT ;  /* 0x000000b40300720c */ /* 0x040fe20003f24070 */
[----:B------:R-:W-:Y:S01]  /*9450*/  IMAD.MOV.U32 R156, RZ, RZ, R235 ;  /* 0x000000ffff9c7224 */ /* 0x000fe200078e00eb */
[----:B------:R-:W-:Y:S01]  /*9460*/  IABS R235, R169 ;  /* 0x000000a900eb7213 */ /* 0x000fe20000000000 */
[----:B------:R-:W-:Y:S01]  /*9470*/  @!P2 IMAD.MOV R155, RZ, RZ, -R155 ;  /* 0x000000ffff9ba224 */ /* 0x000fe200078e0a9b */
[C---:B------:R-:W-:Y:S01]  /*9480*/  ISETP.GT.U32.AND P2, PT, R3.reuse, R176, PT ;  /* 0x000000b00300720c */ /* 0x040fe20003f44070 */
[----:B------:R-:W-:Y:S01]  /*9490*/  @!P3 IMAD.MOV R156, RZ, RZ, -R156 ;  /* 0x000000ffff9cb224 */ /* 0x000fe200078e0a9c */
[----:B------:R-:W-:Y:S01]  /*94a0*/  ISETP.GT.U32.AND P3, PT, R3, R182, PT ;  /* 0x000000b60300720c */ /* 0x000fe20003f64070 */
[----:B------:R-:W-:-:S02]  /*94b0*/  IMAD.MOV.U32 R157, RZ, RZ, R186 ;  /* 0x000000ffff9d7224 */ /* 0x000fc400078e00ba */
[----:B------:R-:W-:Y:S01]  /*94c0*/  @!P5 IMAD.MOV R158, RZ, RZ, -R158 ;  /* 0x000000ffff9ed224 */ /* 0x000fe200078e0a9e */
[C---:B------:R-:W-:Y:S01]  /*94d0*/  ISETP.GT.U32.AND P5, PT, R3.reuse, R181, PT ;  /* 0x000000b50300720c */ /* 0x040fe20003fa4070 */
[----:B------:R-:W-:Y:S01]  /*94e0*/  @!P4 IMAD.MOV R154, RZ, RZ, -R154 ;  /* 0x000000ffff9ac224 */ /* 0x000fe200078e0a9a */
[----:B------:R-:W-:Y:S01]  /*94f0*/  ISETP.GT.U32.AND P4, PT, R3, R175, PT ;  /* 0x000000af0300720c */ /* 0x000fe20003f84070 */
[----:B------:R-:W-:Y:S01]  /*9500*/  @!P6 IMAD.MOV R157, RZ, RZ, -R157 ;  /* 0x000000ffff9de224 */ /* 0x000fe200078e0a9d */
[----:B------:R-:W-:Y:S01]  /*9510*/  ISETP.GE.AND P6, PT, R159, RZ, PT ;  /* 0x000000ff9f00720c */ /* 0x000fe20003fc6270 */
[----:B------:R-:W-:-:S04]  /*9520*/  IMAD.HI.U32 R159, R5, R236, RZ ;  /* 0x000000ec059f7227 */ /* 0x000fc800078e00ff */
[--C-:B------:R-:W-:Y:S01]  /*9530*/  @!P1 IMAD.IADD R180, R180, 0x1, -R3.reuse ;  /* 0x00000001b4b49824 */ /* 0x100fe200078e0a03 */
[----:B------:R-:W-:Y:S01]  /*9540*/  ISETP.GE.AND P1, PT, R160, RZ, PT ;  /* 0x000000ffa000720c */ /* 0x000fe20003f26270 */
[----:B------:R-:W-:Y:S01]  /*9550*/  @!P2 IMAD.IADD R176, R176, 0x1, -R3 ;  /* 0x00000001b0b0a824 */ /* 0x000fe200078e0a03 */
[----:B------:R-:W-:Y:S01]  /*9560*/  ISETP.GE.AND P2, PT, R164, RZ, PT ;  /* 0x000000ffa400720c */ /* 0x000fe20003f46270 */
[----:B------:R-:W-:Y:S02]  /*9570*/  IMAD.MOV R164, RZ, RZ, -R159 ;  /* 0x000000ffffa47224 */ /* 0x000fe400078e0a9f */
[----:B------:R-:W-:Y:S01]  /*9580*/  @!P3 IMAD.IADD R182, R182, 0x1, -R3 ;  /* 0x00000001b6b6b824 */ /* 0x000fe200078e0a03 */
[----:B------:R-:W-:Y:S01]  /*9590*/  ISETP.GE.AND P3, PT, R174, RZ, PT ;  /* 0x000000ffae00720c */ /* 0x000fe20003f66270 */
[----:B------:R-:W-:Y:S01]  /*95a0*/  IMAD.MOV.U32 R159, RZ, RZ, R180 ;  /* 0x000000ffff9f7224 */ /* 0x000fe200078e00b4 */
[----:B------:R-:W-:Y:S01]  /*95b0*/  IABS R174, R163 ;  /* 0x000000a300ae7213 */ /* 0x000fe20000000000 */
[----:B------:R-:W-:-:S02]  /*95c0*/  IMAD.MOV.U32 R160, RZ, RZ, R176 ;  /* 0x000000ffffa07224 */ /* 0x000fc400078e00b0 */
[--C-:B------:R-:W-:Y:S02]  /*95d0*/  @!P5 IMAD.IADD R181, R181, 0x1, -R3.reuse ;  /* 0x00000001b5b5d824 */ /* 0x100fe400078e0a03 */
[----:B------:R-:W-:Y:S01]  /*95e0*/  @!P4 IMAD.IADD R175, R175, 0x1, -R3 ;  /* 0x00000001afafc824 */ /* 0x000fe200078e0a03 */
[----:B------:R-:W-:Y:S01]  /*95f0*/  ISETP.GE.AND P4, PT, R168, RZ, PT ;  /* 0x000000ffa800720c */ /* 0x000fe20003f86270 */
[----:B------:R-:W-:Y:S01]  /*9600*/  @!P0 IMAD.MOV R159, RZ, RZ, -R159 ;  /* 0x000000ffff9f8224 */ /* 0x000fe200078e0a9f */
[C---:B------:R-:W-:Y:S01]  /*9610*/  ISETP.GT.U32.AND P0, PT, R3.reuse, R182, PT ;  /* 0x000000b60300720c */ /* 0x040fe20003f04070 */
[----:B------:R-:W-:Y:S01]  /*9620*/  IMAD R164, R3, R164, R236 ;  /* 0x000000a403a47224 */ /* 0x000fe200078e02ec */
[----:B------:R-:W-:Y:S01]  /*9630*/  IABS R236, R161 ;  /* 0x000000a100ec7213 */ /* 0x000fe20000000000 */
[----:B------:R-:W-:Y:S01]  /*9640*/  @!P6 IMAD.MOV R160, RZ, RZ, -R160 ;  /* 0x000000ffffa0e224 */ /* 0x000fe200078e0aa0 */
[----:B------:R-:W-:Y:S01]  /*9650*/  ISETP.GE.AND P6, PT, R161, RZ, PT ;  /* 0x000000ffa100720c */ /* 0x000fe20003fc6270 */
[----:B------:R-:W-:Y:S01]  /*9660*/  IMAD.MOV.U32 R161, RZ, RZ, R175 ;  /* 0x000000ffffa17224 */ /* 0x000fe200078e00af */
[----:B------:R-:W-:Y:S01]  /*9670*/  ISETP.GT.U32.AND P5, PT, R3, R181, PT ;  /* 0x000000b50300720c */ /* 0x000fe20003fa4070 */
[----:B------:R-:W-:Y:S01]  /*9680*/  IMAD.HI.U32 R176, R5, R236, RZ ;  /* 0x000000ec05b07227 */ /* 0x000fe200078e00ff */
[----:B------:R-:W-:-:S02]  /*9690*/  IABS R168, R162 ;  /* 0x000000a200a87213 */ /* 0x000fc40000000000 */
[----:B------:R-:W-:Y:S01]  /*96a0*/  IABS R175, R165 ;  /* 0x000000a500af7213 */ /* 0x000fe20000000000 */
[----:B------:R-:W-:Y:S01]  /*96b0*/  @!P1 IMAD.MOV R161, RZ, RZ, -R161 ;  /* 0x000000ffffa19224 */ /* 0x000fe200078e0aa1 */
[----:B------:R-:W-:Y:S01]  /*96c0*/  ISETP.GT.U32.AND P1, PT, R3, R164, PT ;  /* 0x000000a40300720c */ /* 0x000fe20003f24070 */
[----:B------:R-:W-:Y:S01]  /*96d0*/  @!P0 IMAD.IADD R182, R182, 0x1, -R3 ;  /* 0x00000001b6b68824 */ /* 0x000fe200078e0a03 */
[----:B------:R-:W-:Y:S01]  /*96e0*/  ISETP.GE.AND P0, PT, R162, RZ, PT ;  /* 0x000000ffa200720c */ /* 0x000fe20003f06270 */
[----:B------:R-:W-:-:S04]  /*96f0*/  IMAD.HI.U32 R162, R5, R168, RZ ;  /* 0x000000a805a27227 */ /* 0x000fc800078e00ff */
[----:B------:R-:W-:Y:S01]  /*9700*/  @!P5 IMAD.IADD R181, R181, 0x1, -R3 ;  /* 0x00000001b5b5d824 */ /* 0x000fe200078e0a03 */
[----:B------:R-:W-:Y:S01]  /*9710*/  ISETP.GE.AND P5, PT, R163, RZ, PT ;  /* 0x000000ffa300720c */ /* 0x000fe20003fa6270 */
[----:B------:R-:W-:-:S04]  /*9720*/  IMAD.HI.U32 R163, R5, R174, RZ ;  /* 0x000000ae05a37227 */ /* 0x000fc800078e00ff */
[----:B------:R-:W-:Y:S02]  /*9730*/  IMAD.MOV R162, RZ, RZ, -R162 ;  /* 0x000000ffffa27224 */ /* 0x000fe400078e0aa2 */
[----:B------:R-:W-:Y:S02]  /*9740*/  IMAD.MOV R176, RZ, RZ, -R176 ;  /* 0x000000ffffb07224 */ /* 0x000fe400078e0ab0 */
[----:B------:R-:W-:Y:S02]  /*9750*/  @!P1 IMAD.IADD R164, R164, 0x1, -R3 ;  /* 0x00000001a4a49824 */ /* 0x000fe400078e0a03 */
[----:B------:R-:W-:Y:S02]  /*9760*/  IMAD.MOV R163, RZ, RZ, -R163 ;  /* 0x000000ffffa37224 */ /* 0x000fe400078e0aa3 */
[C---:B------:R-:W-:Y:S01]  /*9770*/  IMAD R168, R3.reuse, R162, R168 ;  /* 0x000000a203a87224 */ /* 0x040fe200078e02a8 */
[C---:B------:R-:W-:Y:S01]  /*9780*/  ISETP.GT.U32.AND P1, PT, R3.reuse, R164, PT ;  /* 0x000000a40300720c */ /* 0x040fe20003f24070 */
[----:B------:R-:W-:Y:S01]  /*9790*/  IMAD R236, R3, R176, R236 ;  /* 0x000000b003ec7224 */ /* 0x000fe200078e02ec */
[----:B------:R-:W-:Y:S01]  /*97a0*/  IABS R176, R166 ;  /* 0x000000a600b07213 */ /* 0x000fe20000000000 */
[----:B------:R-:W-:-:S02]  /*97b0*/  IMAD.MOV.U32 R162, RZ, RZ, R182 ;  /* 0x000000ffffa27224 */ /* 0x000fc400078e00b6 */
[C---:B------:R-:W-:Y:S02]  /*97c0*/  IMAD R174, R3.reuse, R163, R174 ;  /* 0x000000a303ae7224 */ /* 0x040fe400078e02ae */
[----:B------:R-:W-:Y:S02]  /*97d0*/  IMAD.MOV.U32 R163, RZ, RZ, R181 ;  /* 0x000000ffffa37224 */ /* 0x000fe400078e00b5 */
[----:B------:R-:W-:Y:S01]  /*97e0*/  @!P2 IMAD.MOV R162, RZ, RZ, -R162 ;  /* 0x000000ffffa2a224 */ /* 0x000fe200078e0aa2 */
[----:B------:R-:W-:Y:S01]  /*97f0*/  ISETP.GT.U32.AND P2, PT, R3, R236, PT ;  /* 0x000000ec0300720c */ /* 0x000fe20003f44070 */
[----:B------:R-:W-:-:S04]  /*9800*/  IMAD.HI.U32 R180, R5, R175, RZ ;  /* 0x000000af05b47227 */ /* 0x000fc800078e00ff */
[----:B------:R-:W-:Y:S01]  /*9810*/  @!P4 IMAD.MOV R163, RZ, RZ, -R163 ;  /* 0x000000ffffa3c224 */ /* 0x000fe200078e0aa3 */
[C---:B------:R-:W-:Y:S01]  /*9820*/  ISETP.GT.U32.AND P4, PT, R3.reuse, R168, PT ;  /* 0x000000a80300720c */ /* 0x040fe20003f84070 */
[----:B------:R-:W-:Y:S01]  /*9830*/  IMAD.MOV R181, RZ, RZ, -R180 ;  /* 0x000000ffffb57224 */ /* 0x000fe200078e0ab4 */
[----:B------:R-:W-:Y:S01]  /*9840*/  IABS R180, R167 ;  /* 0x000000a700b47213 */ /* 0x000fe20000000000 */
[----:B------:R-:W-:Y:S01]  /*9850*/  @!P1 IMAD.IADD R164, R164, 0x1, -R3 ;  /* 0x00000001a4a49824 */ /* 0x000fe200078e0a03 */
[C---:B------:R-:W-:Y:S01]  /*9860*/  ISETP.GT.U32.AND P1, PT, R3.reuse, R174, PT ;  /* 0x000000ae0300720c */ /* 0x040fe20003f24070 */
[C---:B------:R-:W-:Y:S02]  /*9870*/  IMAD R181, R3.reuse, R181, R175 ;  /* 0x000000b503b57224 */ /* 0x040fe400078e02af */
[----:B------:R-:W-:Y:S02]  /*9880*/  @!P2 IMAD.IADD R236, R236, 0x1, -R3 ;  /* 0x00000001ececa824 */ /* 0x000fe400078e0a03 */
[----:B------:R-:W-:Y:S01]  /*9890*/  IMAD.MOV.U32 R175, RZ, RZ, R180 ;  /* 0x000000ffffaf7224 */ /* 0x000fe200078e00b4 */
[----:B------:R-:W-:Y:S01]  /*98a0*/  ISETP.GT.U32.AND P2, PT, R3, R181, PT ;  /* 0x000000b50300720c */ /* 0x000fe20003f44070 */
[----:B------:R-:W-:Y:S01]  /*98b0*/  IMAD.HI.U32 R182, R5, R176, RZ ;  /* 0x000000b005b67227 */ /* 0x000fe200078e00ff */
[----:B------:R-:W-:-:S03]  /*98c0*/  IABS R180, R171 ;  /* 0x000000ab00b47213 */ /* 0x000fc60000000000 */
[----:B------:R-:W-:Y:S01]  /*98d0*/  @!P4 IMAD.IADD R168, R168, 0x1, -R3 ;  /* 0x00000001a8a8c824 */ /* 0x000fe200078e0a03 */
[----:B------:R-:W-:Y:S01]  /*98e0*/  ISETP.GT.U32.AND P4, PT, R3, R236, PT ;  /* 0x000000ec0300720c */ /* 0x000fe20003f84070 */
[----:B------:R-:W-:Y:S02]  /*98f0*/  @!P3 IMAD.MOV R164, RZ, RZ, -R164 ;  /* 0x000000ffffa4b224 */ /* 0x000fe400078e0aa4 */
[----:B------:R-:W-:Y:S01]  /*9900*/  IMAD.HI.U32 R186, R5, R175, RZ ;  /* 0x000000af05ba7227 */ /* 0x000fe200078e00ff */
[----:B------:R-:W-:-:S03]  /*9910*/  ISETP.GT.U32.AND P3, PT, R3, R168, PT ;  /* 0x000000a80300720c */ /* 0x000fc60003f64070 */
[----:B------:R-:W-:Y:S02]  /*9920*/  IMAD.MOV R182, RZ, RZ, -R182 ;  /* 0x000000ffffb67224 */ /* 0x000fe400078e0ab6 */
[--C-:B------:R-:W-:Y:S02]  /*9930*/  @!P1 IMAD.IADD R174, R174, 0x1, -R3.reuse ;  /* 0x00000001aeae9824 */ /* 0x100fe400078e0a03 */
[----:B------:R-:W-:Y:S02]  /*9940*/  IMAD.MOV R186, RZ, RZ, -R186 ;  /* 0x000000ffffba7224 */ /* 0x000fe400078e0aba */
[C---:B------:R-:W-:Y:S01]  /*9950*/  IMAD R176, R3.reuse, R182, R176 ;  /* 0x000000b603b07224 */ /* 0x040fe200078e02b0 */
[----:B------:R-:W-:Y:S01]  /*9960*/  ISETP.GT.U32.AND P1, PT, R3, R174, PT ;  /* 0x000000ae0300720c */ /* 0x000fe20003f24070 */
[----:B------:R-:W-:Y:S01]  /*9970*/  @!P2 IMAD.IADD R181, R181, 0x1, -R3 ;  /* 0x00000001b5b5a824 */ /* 0x000fe200078e0a03 */
[----:B------:R-:W-:Y:S01]  /*9980*/  IABS R182, R172 ;  /* 0x000000ac00b67213 */ /* 0x000fe20000000000 */
[----:B------:R-:W-:-:S02]  /*9990*/  IMAD R175, R3, R186, R175 ;  /* 0x000000ba03af7224 */ /* 0x000fc400078e02af */
[----:B------:R-:W-:Y:S01]  /*99a0*/  @!P4 IMAD.IADD R236, R236, 0x1, -R3 ;  /* 0x00000001ececc824 */ /* 0x000fe200078e0a03 */
[----:B------:R-:W-:Y:S01]  /*99b0*/  ISETP.GT.U32.AND P2, PT, R3, R181, PT ;  /* 0x000000b50300720c */ /* 0x000fe20003f44070 */
[----:B------:R-:W-:Y:S01]  /*99c0*/  IMAD.HI.U32 R186, R5, R180, RZ ;  /* 0x000000b405ba7227 */ /* 0x000fe200078e00ff */
[----:B------:R-:W-:-:S03]  /*99d0*/  ISETP.GT.U32.AND P4, PT, R3, R176, PT ;  /* 0x000000b00300720c */ /* 0x000fc60003f84070 */
[--C-:B------:R-:W-:Y:S01]  /*99e0*/  @!P3 IMAD.IADD R168, R168, 0x1, -R3.reuse ;  /* 0x00000001a8a8b824 */ /* 0x100fe200078e0a03 */
[----:B------:R-:W-:Y:S01]  /*99f0*/  ISETP.GT.U32.AND P3, PT, R3, R175, PT ;  /* 0x000000af0300720c */ /* 0x000fe20003f64070 */
[----:B------:R-:W-:Y:S02]  /*9a00*/  IMAD.MOV R186, RZ, RZ, -R186 ;  /* 0x000000ffffba7224 */ /* 0x000fe400078e0aba */
[----:B------:R-:W-:Y:S01]  /*9a10*/  @!P1 IMAD.IADD R174, R174, 0x1, -R3 ;  /* 0x00000001aeae9824 */ /* 0x000fe200078e0a03 */
[----:B------:R-:W-:Y:S01]  /*9a20*/  ISETP.GE.AND P1, PT, R165, RZ, PT ;  /* 0x000000ffa500720c */ /* 0x000fe20003f26270 */
[----:B------:R-:W-:Y:S01]  /*9a30*/  IMAD R180, R3, R186, R180 ;  /* 0x000000ba03b47224 */ /* 0x000fe200078e02b4 */
[----:B------:R-:W-:Y:S01]  /*9a40*/  IABS R186, R170 ;  /* 0x000000aa00ba7213 */ /* 0x000fe20000000000 */
[----:B------:R-:W-:-:S04]  /*9a50*/  IMAD.HI.U32 R165, R5, R182, RZ ;  /* 0x000000b605a57227 */ /* 0x000fc800078e00ff */
[--C-:B------:R-:W-:Y:S01]  /*9a60*/  @!P2 IMAD.IADD R181, R181, 0x1, -R3.reuse ;  /* 0x00000001b5b5a824 */ /* 0x100fe200078e0a03 */
[----:B------:R-:W-:Y:S01]  /*9a70*/  ISETP.GT.U32.AND P2, PT, R3, R180, PT ;  /* 0x000000b40300720c */ /* 0x000fe20003f44070 */
[----:B------:R-:W-:Y:S01]  /*9a80*/  @!P4 IMAD.IADD R176, R176, 0x1, -R3 ;  /* 0x00000001b0b0c824 */ /* 0x000fe200078e0a03 */
[----:B------:R-:W-:Y:S01]  /*9a90*/  ISETP.GE.AND P4, PT, R166, RZ, PT ;  /* 0x000000ffa600720c */ /* 0x000fe20003f86270 */
[----:B------:R-:W-:Y:S02]  /*9aa0*/  IMAD.MOV R165, RZ, RZ, -R165 ;  /* 0x000000ffffa57224 */ /* 0x000fe400078e0aa5 */
[----:B------:R-:W-:Y:S01]  /*9ab0*/  @!P3 IMAD.IADD R175, R175, 0x1, -R3 ;  /* 0x00000001afafb824 */ /* 0x000fe200078e0a03 */
[----:B------:R-:W-:Y:S01]  /*9ac0*/  ISETP.GE.AND P3, PT, R167, RZ, PT ;  /* 0x000000ffa700720c */ /* 0x000fe20003f66270 */
[----:B------:R-:W-:Y:S02]  /*9ad0*/  IMAD.MOV.U32 R166, RZ, RZ, R168 ;  /* 0x000000ffffa67224 */ /* 0x000fe400078e00a8 */
[----:B------:R-:W-:-:S02]  /*9ae0*/  IMAD R182, R3, R165, R182 ;  /* 0x000000a503b67224 */ /* 0x000fc400078e02b6 */
[----:B------:R-:W-:Y:S01]  /*9af0*/  @!P0 IMAD.MOV R166, RZ, RZ, -R166 ;  /* 0x000000ffffa68224 */ /* 0x000fe200078e0aa6 */
[----:B------:R-:W-:Y:S01]  /*9b00*/  ISETP.GT.U32.AND P0, PT, R3, R175, PT ;  /* 0x000000af0300720c */ /* 0x000fe20003f04070 */
[----:B------:R-:W-:Y:S02]  /*9b10*/  IMAD.MOV.U32 R168, RZ, RZ, R181 ;  /* 0x000000ffffa87224 */ /* 0x000fe400078e00b5 */
[----:B------:R-:W-:-:S04]  /*9b20*/  IMAD.HI.U32 R239, R5, R235, RZ ;  /* 0x000000eb05ef7227 */ /* 0x000fc800078e00ff */
[----:B------:R-:W-:Y:S01]  /*9b30*/  @!P1 IMAD.MOV R168, RZ, RZ, -R168 ;  /* 0x000000ffffa89224 */ /* 0x000fe200078e0aa8 */
[----:B------:R-:W-:Y:S01]  /*9b40*/  ISETP.GT.U32.AND P1, PT, R3, R182, PT ;  /* 0x000000b60300720c */ /* 0x000fe20003f24070 */
[----:B------:R-:W-:Y:S02]  /*9b50*/  IMAD.MOV.U32 R165, RZ, RZ, R236 ;  /* 0x000000ffffa57224 */ /* 0x000fe400078e00ec */
[----:B------:R-:W-:-:S04]  /*9b60*/  IMAD.HI.U32 R236, R5, R186, RZ ;  /* 0x000000ba05ec7227 */ /* 0x000fc800078e00ff */
[----:B------:R-:W-:Y:S02]  /*9b70*/  IMAD.MOV R239, RZ, RZ, -R239 ;  /* 0x000000ffffef7224 */ /* 0x000fe400078e0aef */
[----:B------:R-:W-:Y:S01]  /*9b80*/  @!P2 IMAD.IADD R180, R180, 0x1, -R3 ;  /* 0x00000001b4b4a824 */ /* 0x000fe200078e0a03 */
[C---:B------:R-:W-:Y:S01]  /*9b90*/  ISETP.GT.U32.AND P2, PT, R3.reuse, R176, PT ;  /* 0x000000b00300720c */ /* 0x040fe20003f44070 */
[----:B------:R-:W-:Y:S02]  /*9ba0*/  IMAD.MOV R236, RZ, RZ, -R236 ;  /* 0x000000ffffec7224 */ /* 0x000fe400078e0aec */
[C---:B------:R-:W-:Y:S02]  /*9bb0*/  IMAD R181, R3.reuse, R239, R235 ;  /* 0x000000ef03b57224 */ /* 0x040fe400078e02eb */
[----:B------:R-:W-:Y:S01]  /*9bc0*/  @!P6 IMAD.MOV R165, RZ, RZ, -R165 ;  /* 0x000000ffffa5e224 */ /* 0x000fe200078e0aa5 */
[----:B------:R-:W-:Y:S01]  /*9bd0*/  ISETP.GT.U32.AND P6, PT, R3, R180, PT ;  /* 0x000000b40300720c */ /* 0x000fe20003fc4070 */
[----:B------:R-:W-:-:S02]  /*9be0*/  IMAD.MOV.U32 R167, RZ, RZ, R174 ;  /* 0x000000ffffa77224 */ /* 0x000fc400078e00ae */
[----:B------:R-:W-:Y:S01]  /*9bf0*/  IMAD R174, R3, R236, R186 ;  /* 0x000000ec03ae7224 */ /* 0x000fe200078e02ba */
[----:B------:R-:W-:Y:S01]  /*9c00*/  IABS R186, R178 ;  /* 0x000000b200ba7213 */ /* 0x000fe20000000000 */
[--C-:B------:R-:W-:Y:S01]  /*9c10*/  @!P0 IMAD.IADD R175, R175, 0x1, -R3.reuse ;  /* 0x00000001afaf8824 */ /* 0x100fe200078e0a03 */
[C---:B------:R-:W-:Y:S01]  /*9c20*/  ISETP.GT.U32.AND P0, PT, R3.reuse, R181, PT ;  /* 0x000000b50300720c */ /* 0x040fe20003f04070 */
[--C-:B------:R-:W-:Y:S01]  /*9c30*/  @!P1 IMAD.IADD R182, R182, 0x1, -R3.reuse ;  /* 0x00000001b6b69824 */ /* 0x100fe200078e0a03 */
[----:B------:R-:W-:Y:S01]  /*9c40*/  ISETP.GT.U32.AND P1, PT, R3, R174, PT ;  /* 0x000000ae0300720c */ /* 0x000fe20003f24070 */
[----:B------:R-:W-:Y:S01]  /*9c50*/  @!P2 IMAD.IADD R176, R176, 0x1, -R3 ;  /* 0x00000001b0b0a824 */ /* 0x000fe200078e0a03 */
[----:B------:R-:W-:Y:S01]  /*9c60*/  ISETP.GE.AND P2, PT, R172, RZ, PT ;  /* 0x000000ffac00720c */ /* 0x000fe20003f46270 */
[----:B------:R-:W-:Y:S01]  /*9c70*/  @!P5 IMAD.MOV R167, RZ, RZ, -R167 ;  /* 0x000000ffffa7d224 */ /* 0x000fe200078e0aa7 */
[----:B------:R-:W-:Y:S01]  /*9c80*/  ISETP.GE.AND P5, PT, R171, RZ, PT ;  /* 0x000000ffab00720c */ /* 0x000fe20003fa6270 */
[----:B------:R-:W-:Y:S01]  /*9c90*/  @!P6 IMAD.IADD R180, R180, 0x1, -R3 ;  /* 0x00000001b4b4e824 */ /* 0x000fe200078e0a03 */
[----:B------:R-:W-:Y:S01]  /*9ca0*/  ISETP.GE.AND P6, PT, R169, RZ, PT ;  /* 0x000000ffa900720c */ /* 0x000fe20003fc6270 */
[----:B------:R-:W-:Y:S01]  /*9cb0*/  IMAD.MOV.U32 R169, RZ, RZ, R176 ;  /* 0x000000ffffa97224 */ /* 0x000fe200078e00b0 */
[----:B------:R-:W-:Y:S01]  /*9cc0*/  IABS R172, R177 ;  /* 0x000000b100ac7213 */ /* 0x000fe20000000000 */
[----:B------:R-:W-:Y:S01]  /*9cd0*/  IMAD.HI.U32 R241, R5, R240, RZ ;  /* 0x000000f005f17227 */ /* 0x000fe200078e00ff */
[----:B------:R-:W-:-:S02]  /*9ce0*/  IABS R171, R173 ;  /* 0x000000ad00ab7213 */ /* 0x000fc40000000000 */
[----:B------:R-:W-:Y:S01]  /*9cf0*/  IABS R236, R238 ;  /* 0x000000ee00ec7213 */ /* 0x000fe20000000000 */
[----:B------:R-:W-:Y:S01]  /*9d00*/  @!P0 IMAD.IADD R181, R181, 0x1, -R3 ;  /* 0x00000001b5b58824 */ /* 0x000fe200078e0a03 */
[----:B------:R-:W-:Y:S01]  /*9d10*/  ISETP.GE.AND P0, PT, R170, RZ, PT ;  /* 0x000000ffaa00720c */ /* 0x000fe20003f06270 */
[----:B------:R-:W-:Y:S01]  /*9d20*/  @!P4 IMAD.MOV R169, RZ, RZ, -R169 ;  /* 0x000000ffffa9c224 */ /* 0x000fe200078e0aa9 */
[C---:B------:R-:W-:Y:S01]  /*9d30*/  ISETP.GT.U32.AND P4, PT, R3.reuse, R182, PT ;  /* 0x000000b60300720c */ /* 0x040fe20003f84070 */
[----:B------:R-:W-:Y:S01]  /*9d40*/  @!P1 IMAD.IADD R174, R174, 0x1, -R3 ;  /* 0x00000001aeae9824 */ /* 0x000fe200078e0a03 */
[----:B------:R-:W-:Y:S01]  /*9d50*/  ISETP.GT.U32.AND P1, PT, R3, R181, PT ;  /* 0x000000b50300720c */ /* 0x000fe20003f24070 */
[----:B------:R-:W-:-:S04]  /*9d60*/  IMAD.HI.U32 R176, R5, R172, RZ ;  /* 0x000000ac05b07227 */ /* 0x000fc800078e00ff */
[----:B------:R-:W-:-:S04]  /*9d70*/  IMAD.HI.U32 R235, R5, R171, RZ ;  /* 0x000000ab05eb7227 */ /* 0x000fc800078e00ff */
[----:B------:R-:W-:Y:S02]  /*9d80*/  IMAD.MOV R176, RZ, RZ, -R176 ;  /* 0x000000ffffb07224 */ /* 0x000fe400078e0ab0 */
[----:B------:R-:W-:Y:S02]  /*9d90*/  IMAD.MOV R235, RZ, RZ, -R235 ;  /* 0x000000ffffeb7224 */ /* 0x000fe400078e0aeb */
[----:B------:R-:W-:Y:S02]  /*9da0*/  IMAD.MOV.U32 R170, RZ, RZ, R175 ;  /* 0x000000ffffaa7224 */ /* 0x000fe400078e00af */
[C---:B------:R-:W-:Y:S02]  /*9db0*/  IMAD R175, R3.reuse, R176, R172 ;  /* 0x000000b003af7224 */ /* 0x040fe400078e02ac */
[----:B------:R-:W-:Y:S02]  /*9dc0*/  IMAD R176, R3, R235, R171 ;  /* 0x000000eb03b07224 */ /* 0x000fe400078e02ab */
[----:B------:R-:W-:-:S04]  /*9dd0*/  IMAD.HI.U32 R172, R5, R186, RZ ;  /* 0x000000ba05ac7227 */ /* 0x000fc800078e00ff */
[--C-:B------:R-:W-:Y:S01]  /*9de0*/  @!P4 IMAD.IADD R182, R182, 0x1, -R3.reuse ;  /* 0x00000001b6b6c824 */ /* 0x100fe200078e0a03 */
[----:B------:R-:W-:Y:S01]  /*9df0*/  ISETP.GT.U32.AND P4, PT, R3, R175, PT ;  /* 0x000000af0300720c */ /* 0x000fe20003f84070 */
[----:B------:R-:W-:Y:S01]  /*9e00*/  @!P1 IMAD.IADD R181, R181, 0x1, -R3 ;  /* 0x00000001b5b59824 */ /* 0x000fe200078e0a03 */
[C---:B------:R-:W-:Y:S01]  /*9e10*/  ISETP.GT.U32.AND P1, PT, R3.reuse, R176, PT ;  /* 0x000000b00300720c */ /* 0x040fe20003f24070 */
[----:B------:R-:W-:Y:S02]  /*9e20*/  IMAD.MOV.U32 R171, RZ, RZ, R180 ;  /* 0x000000ffffab7224 */ /* 0x000fe400078e00b4 */
[----:B------:R-:W-:Y:S02]  /*9e30*/  IMAD.MOV R180, RZ, RZ, -R172 ;  /* 0x000000ffffb47224 */ /* 0x000fe400078e0aac */
[----:B------:R-:W-:Y:S01]  /*9e40*/  IMAD.MOV.U32 R172, RZ, RZ, R182 ;  /* 0x000000ffffac7224 */ /* 0x000fe200078e00b6 */
[----:B------:R-:W-:Y:S01]  /*9e50*/  IABS R182, R185 ;  /* 0x000000b900b67213 */ /* 0x000fe20000000000 */
        /* <DEDUP_REMOVED lines=10> */
[----:B------:R-:W-:-:S02]  /*9f00*/  @!P1 IMAD.IADD R176, R176, 0x1, -R3 ;  /* 0x00000001b0b09824 */ /* 0x000fc400078e0a03 */
[----:B------:R-:W-:Y:S01]  /*9f10*/  @!P6 IMAD.MOV R173, RZ, RZ, -R173 ;  /* 0x000000ffffade224 */ /* 0x000fe200078e0aad */
[----:B------:R-:W-:Y:S01]  /*9f20*/  ISETP.GE.AND P6, PT, R178, RZ, PT ;  /* 0x000000ffb200720c */ /* 0x000fe20003fc6270 */
[----:B------:R-:W-:Y:S01]  /*9f30*/  IMAD.MOV.U32 R178, RZ, RZ, R180 ;  /* 0x000000ffffb27224 */ /* 0x000fe200078e00b4 */
[----:B------:R-:W-:Y:S01]  /*9f40*/  ISETP.GT.U32.AND P1, PT, R3, R176, PT ;  /* 0x000000b00300720c */ /* 0x000fe20003f24070 */
[--C-:B------:R-:W-:Y:S01]  /*9f50*/  @!P4 IMAD.IADD R175, R175, 0x1, -R3.reuse ;  /* 0x00000001afafc824 */ /* 0x100fe200078e0a03 */
[----:B------:R-:W-:Y:S01]  /*9f60*/  IABS R180, R218 ;  /* 0x000000da00b47213 */ /* 0x000fe20000000000 */
[----:B------:R-:W-:Y:S01]  /*9f70*/  @!P3 IMAD.IADD R174, R174, 0x1, -R3 ;  /* 0x00000001aeaeb824 */ /* 0x000fe200078e0a03 */
[----:B------:R-:W-:Y:S01]  /*9f80*/  ISETP.GT.U32.AND P3, PT, R3, R177, PT ;  /* 0x000000b10300720c */ /* 0x000fe20003f64070 */
[----:B------:R-:W-:Y:S01]  /*9f90*/  IMAD.HI.U32 R235, R5, R178, RZ ;  /* 0x000000b205eb7227 */ /* 0x000fe200078e00ff */
[----:B------:R-:W-:-:S03]  /*9fa0*/  ISETP.GT.U32.AND P4, PT, R3, R175, PT ;  /* 0x000000af0300720c */ /* 0x000fc60003f84070 */
[----:B------:R-:W-:Y:S02]  /*9fb0*/  IMAD.MOV R235, RZ, RZ, -R235 ;  /* 0x000000ffffeb7224 */ /* 0x000fe400078e0aeb */
[----:B------:R-:W-:-:S04]  /*9fc0*/  IMAD.HI.U32 R186, R5, R182, RZ ;  /* 0x000000b605ba7227 */ /* 0x000fc800078e00ff */
[----:B------:R-:W-:Y:S02]  /*9fd0*/  IMAD R178, R3, R235, R178 ;  /* 0x000000eb03b27224 */ /* 0x000fe400078e02b2 */
[--C-:B------:R-:W-:Y:S02]  /*9fe0*/  @!P1 IMAD.IADD R176, R176, 0x1, -R3.reuse ;  /* 0x00000001b0b09824 */ /* 0x100fe400078e0a03 */
[----:B------:R-:W-:Y:S01]  /*9ff0*/  @!P3 IMAD.IADD R177, R177, 0x1, -R3 ;  /* 0x00000001b1b1b824 */ /* 0x000fe200078e0a03 */
[----:B------:R-:W-:Y:S01]  /*a000*/  ISETP.GT.U32.AND P1, PT, R3, R178, PT ;  /* 0x000000b20300720c */ /* 0x000fe20003f24070 */
[----:B------:R-:W-:-:S03]  /*a010*/  IMAD.HI.U32 R235, R5, R180, RZ ;  /* 0x000000b405eb7227 */ /* 0x000fc600078e00ff */
[----:B------:R-:W-:Y:S01]  /*a020*/  ISETP.GT.U32.AND P3, PT, R3, R177, PT ;  /* 0x000000b10300720c */ /* 0x000fe20003f64070 */
[----:B------:R-:W-:Y:S01]  /*a030*/  @!P4 IMAD.IADD R175, R175, 0x1, -R3 ;  /* 0x00000001afafc824 */ /* 0x000fe200078e0a03 */
[----:B------:R-:W-:Y:S01]  /*a040*/  ISETP.GE.AND P4, PT, R179, RZ, PT ;  /* 0x000000ffb300720c */ /* 0x000fe20003f86270 */
[----:B------:R-:W-:Y:S02]  /*a050*/  IMAD.MOV R179, RZ, RZ, -R186 ;  /* 0x000000ffffb37224 */ /* 0x000fe400078e0aba */
[----:B------:R-:W-:Y:S02]  /*a060*/  IMAD.MOV R235, RZ, RZ, -R235 ;  /* 0x000000ffffeb7224 */ /* 0x000fe400078e0aeb */
[----:B------:R-:W-:-:S04]  /*a070*/  IMAD.HI.U32 R186, R5, R181, RZ ;  /* 0x000000b505ba7227 */ /* 0x000fc800078e00ff */
[C---:B------:R-:W-:Y:S01]  /*a080*/  IMAD R179, R3.reuse, R179, R182 ;  /* 0x000000b303b37224 */ /* 0x040fe200078e02b6 */
[----:B------:R-:W-:Y:S01]  /*a090*/  IABS R182, R237 ;  /* 0x000000ed00b67213 */ /* 0x000fe20000000000 */
[C---:B------:R-:W-:Y:S01]  /*a0a0*/  IMAD R180, R3.reuse, R235, R180 ;  /* 0x000000eb03b47224 */ /* 0x040fe200078e02b4 */
[----:B------:R-:W-:Y:S01]  /*a0b0*/  IABS R235, R183 ;  /* 0x000000b700eb7213 */ /* 0x000fe20000000000 */
[----:B------:R-:W-:Y:S02]  /*a0c0*/  IMAD.MOV R186, RZ, RZ, -R186 ;  /* 0x000000ffffba7224 */ /* 0x000fe400078e0aba */
[----:B------:R-:W-:Y:S01]  /*a0d0*/  @!P1 IMAD.IADD R178, R178, 0x1, -R3 ;  /* 0x00000001b2b29824 */ /* 0x000fe200078e0a03 */
[C---:B------:R-:W-:Y:S01]  /*a0e0*/  ISETP.GT.U32.AND P1, PT, R3.reuse, R180, PT ;  /* 0x000000b40300720c */ /* 0x040fe20003f24070 */
[----:B------:R-:W-:Y:S02]  /*a0f0*/  IMAD R181, R3, R186, R181 ;  /* 0x000000ba03b57224 */ /* 0x000fe400078e02b5 */
[----:B------:R-:W-:-:S04]  /*a100*/  IMAD.HI.U32 R186, R5, R182, RZ ;  /* 0x000000b605ba7227 */ /* 0x000fc800078e00ff */
[--C-:B------:R-:W-:Y:S01]  /*a110*/  @!P3 IMAD.IADD R177, R177, 0x1, -R3.reuse ;  /* 0x00000001b1b1b824 */ /* 0x100fe200078e0a03 */
[C---:B------:R-:W-:Y:S01]  /*a120*/  ISETP.GT.U32.AND P3, PT, R3.reuse, R179, PT ;  /* 0x000000b30300720c */ /* 0x040fe20003f64070 */
[----:B------:R-:W-:Y:S02]  /*a130*/  IMAD.MOV R186, RZ, RZ, -R186 ;  /* 0x000000ffffba7224 */ /* 0x000fe400078e0aba */
[----:B------:R-:W-:Y:S01]  /*a140*/  @!P0 IMAD.MOV R174, RZ, RZ, -R174 ;  /* 0x000000ffffae8224 */ /* 0x000fe200078e0aae */
[C---:B------:R-:W-:Y:S01]  /*a150*/  ISETP.GT.U32.AND P0, PT, R3.reuse, R178, PT ;  /* 0x000000b20300720c */ /* 0x040fe20003f04070 */
[----:B------:R-:W-:Y:S01]  /*a160*/  IMAD R182, R3, R186, R182 ;  /* 0x000000ba03b67224 */ /* 0x000fe200078e02b6 */
[----:B------:R-:W-:Y:S01]  /*a170*/  IABS R186, R232 ;  /* 0x000000e800ba7213 */ /* 0x000fe20000000000 */
[----:B------:R-:W-:Y:S02]  /*a180*/  @!P1 IMAD.IADD R180, R180, 0x1, -R3 ;  /* 0x00000001b4b49824 */ /* 0x000fe400078e0a03 */
[----:B------:R-:W-:Y:S01]  /*a190*/  IMAD.HI.U32 R243, R5, R236, RZ ;  /* 0x000000ec05f37227 */ /* 0x000fe200078e00ff */
[----:B------:R-:W-:-:S03]  /*a1a0*/  ISETP.GT.U32.AND P1, PT, R3, R182, PT ;  /* 0x000000b60300720c */ /* 0x000fc60003f24070 */
[----:B------:R-:W-:Y:S01]  /*a1b0*/  @!P3 IMAD.IADD R179, R179, 0x1, -R3 ;  /* 0x00000001b3b3b824 */ /* 0x000fe200078e0a03 */
[----:B------:R-:W-:Y:S01]  /*a1c0*/  ISETP.GT.U32.AND P3, PT, R3, R181, PT ;  /* 0x000000b50300720c */ /* 0x000fe20003f64070 */
[----:B------:R-:W-:-:S04]  /*a1d0*/  IMAD.HI.U32 R242, R5, R235, RZ ;  /* 0x000000eb05f27227 */ /* 0x000fc800078e00ff */
[----:B------:R-:W-:Y:S02]  /*a1e0*/  IMAD.MOV R243, RZ, RZ, -R243 ;  /* 0x000000fffff37224 */ /* 0x000fe400078e0af3 */
[----:B------:R-:W-:Y:S01]  /*a1f0*/  @!P2 IMAD.MOV R176, RZ, RZ, -R176 ;  /* 0x000000ffffb0a224 */ /* 0x000fe200078e0ab0 */
[C---:B------:R-:W-:Y:S01]  /*a200*/  ISETP.GT.U32.AND P2, PT, R3.reuse, R180, PT ;  /* 0x000000b40300720c */ /* 0x040fe20003f44070 */
[--C-:B------:R-:W-:Y:S01]  /*a210*/  @!P1 IMAD.IADD R182, R182, 0x1, -R3.reuse ;  /* 0x00000001b6b69824 */ /* 0x100fe200078e0a03 */
[----:B------:R-:W-:Y:S01]  /*a220*/  ISETP.GT.U32.AND P1, PT, R3, R179, PT ;  /* 0x000000b30300720c */ /* 0x000fe20003f24070 */
[----:B------:R-:W-:Y:S02]  /*a230*/  IMAD.MOV R242, RZ, RZ, -R242 ;  /* 0x000000fffff27224 */ /* 0x000fe400078e0af2 */
[----:B------:R-:W-:Y:S01]  /*a240*/  @!P3 IMAD.IADD R181, R181, 0x1, -R3 ;  /* 0x00000001b5b5b824 */ /* 0x000fe200078e0a03 */
[----:B------:R-:W-:Y:S01]  /*a250*/  ISETP.GE.AND P3, PT, R185, RZ, PT ;  /* 0x000000ffb900720c */ /* 0x000fe20003f66270 */
[C---:B------:R-:W-:Y:S01]  /*a260*/  IMAD R236, R3.reuse, R243, R236 ;  /* 0x000000f303ec7224 */ /* 0x040fe200078e02ec */
[----:B---3--:R-:W-:Y:S01]  /*a270*/  IABS R243, R20 ;  /* 0x0000001400f37213 */ /* 0x008fe20000000000 */
[----:B------:R-:W-:Y:S01]  /*a280*/  @!P6 IMAD.MOV R177, RZ, RZ, -R177 ;  /* 0x000000ffffb1e224 */ /* 0x000fe200078e0ab1 */
[----:B------:R-:W-:Y:S01]  /*a290*/  ISETP.GT.U32.AND P6, PT, R3, R182, PT ;  /* 0x000000b60300720c */ /* 0x000fe20003fc4070 */
[----:B------:R-:W-:-:S04]  /*a2a0*/  IMAD.HI.U32 R239, R5, R186, RZ ;  /* 0x000000ba05ef7227 */ /* 0x000fc800078e00ff */
[----:B------:R-:W-:Y:S02]  /*a2b0*/  IMAD.MOV R241, RZ, RZ, -R241 ;  /* 0x000000fffff17224 */ /* 0x000fe400078e0af1 */
[C---:B------:R-:W-:Y:S02]  /*a2c0*/  IMAD R235, R3.reuse, R242, R235 ;  /* 0x000000f203eb7224 */ /* 0x040fe400078e02eb */
[----:B------:R-:W-:Y:S01]  /*a2d0*/  @!P5 IMAD.MOV R175, RZ, RZ, -R175 ;  /* 0x000000ffffafd224 */ /* 0x000fe200078e0aaf */
[C---:B------:R-:W-:Y:S01]  /*a2e0*/  ISETP.GT.U32.AND P5, PT, R3.reuse, R181, PT ;  /* 0x000000b50300720c */ /* 0x040fe20003fa4070 */
[----:B------:R-:W-:Y:S01]  /*a2f0*/  @!P0 IMAD.IADD R178, R178, 0x1, -R3 ;  /* 0x00000001b2b28824 */ /* 0x000fe200078e0a03 */
[C---:B------:R-:W-:Y:S01]  /*a300*/  ISETP.GT.U32.AND P0, PT, R3.reuse, R236, PT ;  /* 0x000000ec0300720c */ /* 0x040fe20003f04070 */
[----:B------:R-:W-:Y:S02]  /*a310*/  IMAD.MOV R239, RZ, RZ, -R239 ;  /* 0x000000ffffef7224 */ /* 0x000fe400078e0aef */
[----:B------:R-:W-:Y:S01]  /*a320*/  IMAD R185, R3, R241, R240 ;  /* 0x000000f103b97224 */ /* 0x000fe200078e02f0 */
[----:B------:R-:W-:Y:S01]  /*a330*/  IABS R240, R233 ;  /* 0x000000e900f07213 */ /* 0x000fe20000000000 */
[--C-:B------:R-:W-:Y:S01]  /*a340*/  @!P1 IMAD.IADD R179, R179, 0x1, -R3.reuse ;  /* 0x00000001b3b39824 */ /* 0x100fe200078e0a03 */
[C---:B------:R-:W-:Y:S01]  /*a350*/  ISETP.GT.U32.AND P1, PT, R3.reuse, R235, PT ;  /* 0x000000eb0300720c */ /* 0x040fe20003f24070 */
[C---:B------:R-:W-:Y:S01]  /*a360*/  IMAD R186, R3.reuse, R239, R186 ;  /* 0x000000ef03ba7224 */ /* 0x040fe200078e02ba */
[----:B------:R-:W-:Y:S01]  /*a370*/  IABS R239, R234 ;  /* 0x000000ea00ef7213 */ /* 0x000fe20000000000 */
[--C-:B------:R-:W-:Y:S01]  /*a380*/  @!P2 IMAD.IADD R180, R180, 0x1, -R3.reuse ;  /* 0x00000001b4b4a824 */ /* 0x100fe200078e0a03 */
[C---:B------:R-:W-:Y:S01]  /*a390*/  ISETP.GT.U32.AND P2, PT, R3.reuse, R185, PT ;  /* 0x000000b90300720c */ /* 0x040fe20003f44070 */
[--C-:B------:R-:W-:Y:S01]  /*a3a0*/  @!P6 IMAD.IADD R182, R182, 0x1, -R3.reuse ;  /* 0x00000001b6b6e824 */ /* 0x100fe200078e0a03 */
[----:B------:R-:W-:Y:S01]  /*a3b0*/  ISETP.GT.U32.AND P6, PT, R3, R186, PT ;  /* 0x000000ba0300720c */ /* 0x000fe20003fc4070 */
[--C-:B------:R-:W-:Y:S01]  /*a3c0*/  @!P5 IMAD.IADD R181, R181, 0x1, -R3.reuse ;  /* 0x00000001b5b5d824 */ /* 0x100fe200078e0a03 */
[----:B------:R-:W-:Y:S01]  /*a3d0*/  ISETP.GE.AND P5, PT, R218, RZ, PT ;  /* 0x000000ffda00720c */ /* 0x000fe20003fa6270 */
[----:B------:R-:W-:Y:S01]  /*a3e0*/  @!P0 IMAD.IADD R236, R236, 0x1, -R3 ;  /* 0x00000001ecec8824 */ /* 0x000fe200078e0a03 */
[----:B------:R-:W-:Y:S01]  /*a3f0*/  ISETP.GE.AND P0, PT, R231, RZ, PT ;  /* 0x000000ffe700720c */ /* 0x000fe20003f06270 */
[----:B------:R-:W-:-:S02]  /*a400*/  @!P4 IMAD.MOV R178, RZ, RZ, -R178 ;  /* 0x000000ffffb2c224 */ /* 0x000fc400078e0ab2 */
[----:B------:R-:W-:Y:S01]  /*a410*/  @!P1 IMAD.IADD R235, R235, 0x1, -R3 ;  /* 0x00000001ebeb9824 */ /* 0x000fe200078e0a03 */
[----:B------:R-:W-:Y:S01]  /*a420*/  ISETP.GE.AND P1, PT, R237, RZ, PT ;  /* 0x000000ffed00720c */ /* 0x000fe20003f26270 */
[----:B------:R-:W-:Y:S01]  /*a430*/  IMAD.HI.U32 R241, R5, R240, RZ ;  /* 0x000000f005f17227 */ /* 0x000fe200078e00ff */
[----:B------:R-:W-:Y:S02]  /*a440*/  ISETP.GT.U32.AND P4, PT, R3, R236, PT ;  /* 0x000000ec0300720c */ /* 0x000fe40003f84070 */
[----:B------:R-:W-:Y:S01]  /*a450*/  IABS R237, R187 ;  /* 0x000000bb00ed7213 */ /* 0x000fe20000000000 */
[----:B------:R-:W-:-:S04]  /*a460*/  IMAD.HI.U32 R218, R5, R239, RZ ;  /* 0x000000ef05da7227 */ /* 0x000fc800078e00ff */
[----:B------:R-:W-:Y:S01]  /*a470*/  @!P2 IMAD.IADD R185, R185, 0x1, -R3 ;  /* 0x00000001b9b9a824 */ /* 0x000fe200078e0a03 */
[----:B------:R-:W-:Y:S01]  /*a480*/  ISETP.GE.AND P2, PT, R238, RZ, PT ;  /* 0x000000ffee00720c */ /* 0x000fe20003f46270 */
[----:B------:R-:W-:Y:S01]  /*a490*/  IMAD.MOV R241, RZ, RZ, -R241 ;  /* 0x000000fffff17224 */ /* 0x000fe200078e0af1 */
[----:B------:R-:W-:Y:S01]  /*a4a0*/  IABS R238, R196 ;  /* 0x000000c400ee7213 */ /* 0x000fe20000000000 */
[----:B------:R-:W-:Y:S01]  /*a4b0*/  @!P3 IMAD.MOV R179, RZ, RZ, -R179 ;  /* 0x000000ffffb3b224 */ /* 0x000fe200078e0ab3 */
[C---:B------:R-:W-:Y:S01]  /*a4c0*/  ISETP.GT.U32.AND P3, PT, R3.reuse, R235, PT ;  /* 0x000000eb0300720c */ /* 0x040fe20003f64070 */
[----:B------:R-:W-:Y:S02]  /*a4d0*/  IMAD.MOV R218, RZ, RZ, -R218 ;  /* 0x000000ffffda7224 */ /* 0x000fe400078e0ada */
[----:B------:R-:W-:Y:S01]  /*a4e0*/  @!P6 IMAD.IADD R186, R186, 0x1, -R3 ;  /* 0x00000001babae824 */ /* 0x000fe200078e0a03 */
[C---:B------:R-:W-:Y:S01]  /*a4f0*/  ISETP.GT.U32.AND P6, PT, R3.reuse, R185, PT ;  /* 0x000000b90300720c */ /* 0x040fe20003fc4070 */
[C---:B------:R-:W-:Y:S01]  /*a500*/  IMAD R231, R3.reuse, R241, R240 ;  /* 0x000000f103e77224 */ /* 0x040fe200078e02f0 */
[----:B------:R-:W-:Y:S01]  /*a510*/  IABS R241, R212 ;  /* 0x000000d400f17213 */ /* 0x000fe20000000000 */
[C---:B------:R-:W-:Y:S01]  /*a520*/  IMAD R218, R3.reuse, R218, R239 ;  /* 0x000000da03da7224 */ /* 0x040fe200078e02ef */
[----:B------:R-:W-:Y:S01]  /*a530*/  IABS R240, R213 ;  /* 0x000000d500f07213 */ /* 0x000fe20000000000 */
[----:B------:R-:W-:Y:S01]  /*a540*/  @!P5 IMAD.MOV R180, RZ, RZ, -R180 ;  /* 0x000000ffffb4d224 */ /* 0x000fe200078e0ab4 */
[C---:B------:R-:W-:Y:S01]  /*a550*/  ISETP.GT.U32.AND P5, PT, R3.reuse, R186, PT ;  /* 0x000000ba0300720c */ /* 0x040fe20003fa4070 */
[----:B------:R-:W-:Y:S01]  /*a560*/  @!P0 IMAD.MOV R181, RZ, RZ, -R181 ;  /* 0x000000ffffb58224 */ /* 0x000fe200078e0ab5 */
[----:B------:R-:W-:Y:S01]  /*a570*/  ISETP.GT.U32.AND P0, PT, R3, R231, PT ;  /* 0x000000e70300720c */ /* 0x000fe20003f04070 */
[----:B------:R-:W-:Y:S01]  /*a580*/  @!P1 IMAD.MOV R182, RZ, RZ, -R182 ;  /* 0x000000ffffb69224 */ /* 0x000fe200078e0ab6 */
[----:B------:R-:W-:Y:S01]  /*a590*/  ISETP.GE.AND P1, PT, R183, RZ, PT ;  /* 0x000000ffb700720c */ /* 0x000fe20003f26270 */
[----:B------:R-:W-:Y:S01]  /*a5a0*/  @!P4 IMAD.IADD R236, R236, 0x1, -R3 ;  /* 0x00000001ececc824 */ /* 0x000fe200078e0a03 */
[----:B------:R-:W-:Y:S01]  /*a5b0*/  ISETP.GT.U32.AND P4, PT, R3, R218, PT ;  /* 0x000000da0300720c */ /* 0x000fe20003f84070 */
[----:B------:R-:W-:-:S04]  /*a5c0*/  IMAD.HI.U32 R183, R5, R237, RZ ;  /* 0x000000ed05b77227 */ /* 0x000fc800078e00ff */
[----:B------:R-:W-:Y:S01]  /*a5d0*/  @!P3 IMAD.IADD R235, R235, 0x1, -R3 ;  /* 0x00000001ebebb824 */ /* 0x000fe200078e0a03 */
[----:B------:R-:W-:Y:S01]  /*a5e0*/  ISETP.GE.AND P3, PT, R184, RZ, PT ;  /* 0x000000ffb800720c */ /* 0x000fe20003f66270 */
[----:B------:R-:W-:Y:S01]  /*a5f0*/  IMAD.MOV R183, RZ, RZ, -R183 ;  /* 0x000000ffffb77224 */ /* 0x000fe200078e0ab7 */
[----:B------:R-:W-:Y:S01]  /*a600*/  IABS R184, R190 ;  /* 0x000000be00b87213 */ /* 0x000fe20000000000 */
[--C-:B------:R-:W-:Y:S01]  /*a610*/  @!P6 IMAD.IADD R185, R185, 0x1, -R3.reuse ;  /* 0x00000001b9b9e824 */ /* 0x100fe200078e0a03 */
[----:B------:R-:W-:Y:S01]  /*a620*/  ISETP.GE.AND P6, PT, R232, RZ, PT ;  /* 0x000000ffe800720c */ /* 0x000fe20003fc6270 */
[----:B------:R-:W-:Y:S01]  /*a630*/  @!P5 IMAD.IADD R186, R186, 0x1, -R3 ;  /* 0x00000001babad824 */ /* 0x000fe200078e0a03 */
[----:B------:R-:W-:Y:S01]  /*a640*/  ISETP.GE.AND P5, PT, R233, RZ, PT ;  /* 0x000000ffe900720c */ /* 0x000fe20003fa6270 */
[----:B------:R-:W-:Y:S01]  /*a650*/  IMAD R232, R3, R183, R237 ;  /* 0x000000b703e87224 */ /* 0x000fe200078e02ed */
[----:B------:R-:W-:Y:S01]  /*a660*/  IABS R237, R188 ;  /* 0x000000bc00ed7213 */ /* 0x000fe20000000000 */
[----:B------:R-:W-:-:S02]  /*a670*/  IMAD.MOV.U32 R233, RZ, RZ, R184 ;  /* 0x000000ffffe97224 */ /* 0x000fc400078e00b8 */
[--C-:B------:R-:W-:Y:S01]  /*a680*/  @!P0 IMAD.IADD R231, R231, 0x1, -R3.reuse ;  /* 0x00000001e7e78824 */ /* 0x100fe200078e0a03 */
[----:B------:R-:W-:Y:S01]  /*a690*/  ISETP.GE.AND P0, PT, R234, RZ, PT ;  /* 0x000000ffea00720c */ /* 0x000fe20003f06270 */
[----:B------:R-:W-:Y:S01]  /*a6a0*/  IMAD.MOV.U32 R183, RZ, RZ, R236 ;  /* 0x000000ffffb77224 */ /* 0x000fe200078e00ec */
[----:B------:R-:W-:Y:S01]  /*a6b0*/  IABS R236, R195 ;  /* 0x000000c300ec7213 */ /* 0x000fe20000000000 */
[----:B------:R-:W-:Y:S01]  /*a6c0*/  @!P4 IMAD.IADD R218, R218, 0x1, -R3 ;  /* 0x00000001dadac824 */ /* 0x000fe200078e0a03 */
[----:B------:R-:W-:Y:S01]  /*a6d0*/  ISETP.GT.U32.AND P4, PT, R3, R232, PT ;  /* 0x000000e80300720c */ /* 0x000fe20003f84070 */
[----:B------:R-:W-:-:S04]  /*a6e0*/  IMAD.HI.U32 R234, R5, R233, RZ ;  /* 0x000000e905ea7227 */ /* 0x000fc800078e00ff */
[----:B------:R-:W-:Y:S01]  /*a6f0*/  IMAD.MOV.U32 R184, RZ, RZ, R235 ;  /* 0x000000ffffb87224 */ /* 0x000fe200078e00eb */
[----:B------:R-:W-:Y:S01]  /*a700*/  IABS R235, R189 ;  /* 0x000000bd00eb7213 */ /* 0x000fe20000000000 */
[----:B------:R-:W-:Y:S01]  /*a710*/  @!P2 IMAD.MOV R183, RZ, RZ, -R183 ;  /* 0x000000ffffb7a224 */ /* 0x000fe200078e0ab7 */
[C---:B------:R-:W-:Y:S01]  /*a720*/  ISETP.GT.U32.AND P2, PT, R3.reuse, R231, PT ;  /* 0x000000e70300720c */ /* 0x040fe20003f44070 */
[----:B------:R-:W-:Y:S02]  /*a730*/  IMAD.MOV R234, RZ, RZ, -R234 ;  /* 0x000000ffffea7224 */ /* 0x000fe400078e0aea */
[----:B------:R-:W-:Y:S01]  /*a740*/  @!P1 IMAD.MOV R184, RZ, RZ, -R184 ;  /* 0x000000ffffb89224 */ /* 0x000fe200078e0ab8 */
[C---:B------:R-:W-:Y:S01]  /*a750*/  ISETP.GT.U32.AND P1, PT, R3.reuse, R218, PT ;  /* 0x000000da0300720c */ /* 0x040fe20003f24070 */
[----:B------:R-:W-:Y:S01]  /*a760*/  @!P6 IMAD.MOV R186, RZ, RZ, -R186 ;  /* 0x000000ffffbae224 */ /* 0x000fe200078e0aba */
[----:B------:R-:W-:Y:S01]  /*a770*/  ISETP.GE.AND P6, PT, R190, RZ, PT ;  /* 0x000000ffbe00720c */ /* 0x000fe20003fc6270 */
[----:B------:R-:W-:Y:S01]  /*a780*/  IMAD R190, R3, R234, R233 ;  /* 0x000000ea03be7224 */ /* 0x000fe200078e02e9 */
[----:B------:R-:W-:Y:S01]  /*a790*/  IABS R233, R191 ;  /* 0x000000bf00e97213 */ /* 0x000fe20000000000 */
[----:B------:R-:W-:-:S02]  /*a7a0*/  @!P4 IMAD.IADD R232, R232, 0x1, -R3 ;  /* 0x00000001e8e8c824 */ /* 0x000fc400078e0a03 */
[----:B------:R-:W-:Y:S01]  /*a7b0*/  @!P3 IMAD.MOV R185, RZ, RZ, -R185 ;  /* 0x000000ffffb9b224 */ /* 0x000fe200078e0ab9 */
[----:B------:R-:W-:Y:S01]  /*a7c0*/  ISETP.GT.U32.AND P4, PT, R3, R190, PT ;  /* 0x000000be0300720c */ /* 0x000fe20003f84070 */
[----:B------:R-:W-:Y:S01]  /*a7d0*/  @!P2 IMAD.IADD R231, R231, 0x1, -R3 ;  /* 0x00000001e7e7a824 */ /* 0x000fe200078e0a03 */
[----:B------:R-:W-:Y:S01]  /*a7e0*/  ISETP.GE.AND P3, PT, R187, RZ, PT ;  /* 0x000000ffbb00720c */ /* 0x000fe20003f66270 */
[----:B------:R-:W-:Y:S01]  /*a7f0*/  IMAD.HI.U32 R234, R5, R235, RZ ;  /* 0x000000eb05ea7227 */ /* 0x000fe200078e00ff */
[----:B------:R-:W-:-:S03]  /*a800*/  ISETP.GE.AND P2, PT, R195, RZ, PT ;  /* 0x000000ffc300720c */ /* 0x000fc60003f46270 */
[----:B------:R-:W-:Y:S01]  /*a810*/  @!P1 IMAD.IADD R218, R218, 0x1, -R3 ;  /* 0x00000001dada9824 */ /* 0x000fe200078e0a03 */
[----:B------:R-:W-:Y:S01]  /*a820*/  ISETP.GE.AND P1, PT, R188, RZ, PT ;  /* 0x000000ffbc00720c */ /* 0x000fe20003f26270 */
[----:B------:R-:W-:Y:S02]  /*a830*/  IMAD.MOV.U32 R187, RZ, RZ, R231 ;  /* 0x000000ffffbb7224 */ /* 0x000fe400078e00e7 */
[----:B------:R-:W-:Y:S01]  /*a840*/  IMAD.MOV.U32 R188, RZ, RZ, R218 ;  /* 0x000000ffffbc7224 */ /* 0x000fe200078e00da */
[----:B------:R-:W-:Y:S01]  /*a850*/  IABS R218, R193 ;  /* 0x000000c100da7213 */ /* 0x000fe20000000000 */
[----:B------:R-:W-:Y:S01]  /*a860*/  @!P5 IMAD.MOV R187, RZ, RZ, -R187 ;  /* 0x000000ffffbbd224 */ /* 0x000fe200078e0abb */
[----:B------:R-:W-:Y:S01]  /*a870*/  ISETP.GT.U32.AND P5, PT, R3, R232, PT ;  /* 0x000000e80300720c */ /* 0x000fe20003fa4070 */
[----:B------:R-:W-:-:S04]  /*a880*/  IMAD.HI.U32 R195, R5, R236, RZ ;  /* 0x000000ec05c37227 */ /* 0x000fc800078e00ff */
[----:B------:R-:W-:Y:S02]  /*a890*/  @!P4 IMAD.IADD R190, R190, 0x1, -R3 ;  /* 0x00000001bebec824 */ /* 0x000fe400078e0a03 */
[----:B------:R-:W-:Y:S01]  /*a8a0*/  @!P0 IMAD.MOV R188, RZ, RZ, -R188 ;  /* 0x000000ffffbc8224 */ /* 0x000fe200078e0abc */
[----:B------:R-:W-:Y:S01]  /*a8b0*/  ISETP.GE.AND P0, PT, R189, RZ, PT ;  /* 0x000000ffbd00720c */ /* 0x000fe20003f06270 */
[----:B------:R-:W-:Y:S01]  /*a8c0*/  IMAD.MOV R195, RZ, RZ, -R195 ;  /* 0x000000ffffc37224 */ /* 0x000fe200078e0ac3 */
[----:B------:R-:W-:Y:S01]  /*a8d0*/  ISETP.GT.U32.AND P4, PT, R3, R190, PT ;  /* 0x000000be0300720c */ /* 0x000fe20003f84070 */
[----:B------:R-:W-:-:S04]  /*a8e0*/  IMAD.HI.U32 R189, R5, R237, RZ ;  /* 0x000000ed05bd7227 */ /* 0x000fc800078e00ff */
[C---:B------:R-:W-:Y:S01]  /*a8f0*/  IMAD R236, R3.reuse, R195, R236 ;  /* 0x000000c303ec7224 */ /* 0x040fe200078e02ec */
[----:B------:R-:W-:Y:S01]  /*a900*/  IABS R195, R192 ;  /* 0x000000c000c37213 */ /* 0x000fe20000000000 */
[----:B------:R-:W-:Y:S02]  /*a910*/  IMAD.MOV R189, RZ, RZ, -R189 ;  /* 0x000000ffffbd7224 */ /* 0x000fe400078e0abd */
[----:B------:R-:W-:Y:S01]  /*a920*/  @!P5 IMAD.IADD R232, R232, 0x1, -R3 ;  /* 0x00000001e8e8d824 */ /* 0x000fe200078e0a03 */
[C---:B------:R-:W-:Y:S01]  /*a930*/  ISETP.GT.U32.AND P5, PT, R3.reuse, R236, PT ;  /* 0x000000ec0300720c */ /* 0x040fe20003fa4070 */
[----:B------:R-:W-:Y:S02]  /*a940*/  IMAD R237, R3, R189, R237 ;  /* 0x000000bd03ed7224 */ /* 0x000fe400078e02ed */
[----:B------:R-:W-:Y:S02]  /*a950*/  IMAD.MOV R234, RZ, RZ, -R234 ;  /* 0x000000ffffea7224 */ /* 0x000fe400078e0aea */
[----:B------:R-:W-:-:S04]  /*a960*/  IMAD.HI.U32 R189, R5, R195, RZ ;  /* 0x000000c305bd7227 */ /* 0x000fc800078e00ff */
[----:B------:R-:W-:-:S04]  /*a970*/  IMAD.HI.U32 R231, R5, R233, RZ ;  /* 0x000000e905e77227 */ /* 0x000fc800078e00ff */
[C---:B------:R-:W-:Y:S02]  /*a980*/  IMAD R235, R3.reuse, R234, R235 ;  /* 0x000000ea03eb7224 */ /* 0x040fe400078e02eb */
[----:B------:R-:W-:Y:S02]  /*a990*/  IMAD.MOV R234, RZ, RZ, -R189 ;  /* 0x000000ffffea7224 */ /* 0x000fe400078e0abd */
[----:B------:R-:W-:Y:S02]  /*a9a0*/  IMAD.MOV R231, RZ, RZ, -R231 ;  /* 0x000000ffffe77224 */ /* 0x000fe400078e0ae7 */
[----:B------:R-:W-:Y:S02]  /*a9b0*/  IMAD.MOV.U32 R189, RZ, RZ, R232 ;  /* 0x000000ffffbd7224 */ /* 0x000fe400078e00e8 */
[----:B------:R-:W-:Y:S01]  /*a9c0*/  @!P4 IMAD.IADD R190, R190, 0x1, -R3 ;  /* 0x00000001bebec824 */ /* 0x000fe200078e0a03 */
[C---:B------:R-:W-:Y:S01]  /*a9d0*/  ISETP.GT.U32.AND P4, PT, R3.reuse, R237, PT ;  /* 0x000000ed0300720c */ /* 0x040fe20003f84070 */
[----:B------:R-:W-:-:S02]  /*a9e0*/  IMAD R233, R3, R231, R233 ;  /* 0x000000e703e97224 */ /* 0x000fc400078e02e9 */
[----:B------:R-:W-:Y:S01]  /*a9f0*/  @!P3 IMAD.MOV R189, RZ, RZ, -R189 ;  /* 0x000000ffffbdb224 */ /* 0x000fe200078e0abd */
[C---:B------:R-:W-:Y:S01]  /*aa00*/  ISETP.GT.U32.AND P3, PT, R3.reuse, R235, PT ;  /* 0x000000eb0300720c */ /* 0x040fe20003f64070 */
[----:B------:R-:W-:Y:S02]  /*aa10*/  @!P5 IMAD.IADD R236, R236, 0x1, -R3 ;  /* 0x00000001ececd824 */ /* 0x000fe400078e0a03 */
[----:B------:R-:W-:Y:S01]  /*aa20*/  @!P6 IMAD.MOV R190, RZ, RZ, -R190 ;  /* 0x000000ffffbee224 */ /* 0x000fe200078e0abe */
[C---:B------:R-:W-:Y:S01]  /*aa30*/  ISETP.GT.U32.AND P6, PT, R3.reuse, R233, PT ;  /* 0x000000e90300720c */ /* 0x040fe20003fc4070 */
[C---:B------:R-:W-:Y:S01]  /*aa40*/  IMAD R195, R3.reuse, R234, R195 ;  /* 0x000000ea03c37224 */ /* 0x040fe200078e02c3 */
[----:B------:R-:W-:Y:S01]  /*aa50*/  ISETP.GT.U32.AND P5, PT, R3, R236, PT ;  /* 0x000000ec0300720c */ /* 0x000fe20003fa4070 */
[----:B------:R-:W-:Y:S01]  /*aa60*/  IMAD.HI.U32 R231, R5, R218, RZ ;  /* 0x000000da05e77227 */ /* 0x000fe200078e00ff */
[----:B------:R-:W-:-:S03]  /*aa70*/  IABS R234, R197 ;  /* 0x000000c500ea7213 */ /* 0x000fc60000000000 */
[--C-:B------:R-:W-:Y:S01]  /*aa80*/  @!P4 IMAD.IADD R237, R237, 0x1, -R3.reuse ;  /* 0x00000001ededc824 */ /* 0x100fe200078e0a03 */
[----:B------:R-:W-:Y:S01]  /*aa90*/  ISETP.GT.U32.AND P4, PT, R3, R195, PT ;  /* 0x000000c30300720c */ /* 0x000fe20003f84070 */
[----:B------:R-:W-:Y:S02]  /*aaa0*/  @!P3 IMAD.IADD R235, R235, 0x1, -R3 ;  /* 0x00000001ebebb824 */ /* 0x000fe400078e0a03 */
[----:B------:R-:W-:Y:S01]  /*aab0*/  IMAD.MOV R231, RZ, RZ, -R231 ;  /* 0x000000ffffe77224 */ /* 0x000fe200078e0ae7 */
[----:B------:R-:W-:Y:S01]  /*aac0*/  ISETP.GT.U32.AND P3, PT, R3, R237, PT ;  /* 0x000000ed0300720c */ /* 0x000fe20003f64070 */
[--C-:B------:R-:W-:Y:S01]  /*aad0*/  @!P6 IMAD.IADD R233, R233, 0x1, -R3.reuse ;  /* 0x00000001e9e9e824 */ /* 0x100fe200078e0a03 */
[----:B------:R-:W-:Y:S01]  /*aae0*/  ISETP.GT.U32.AND P6, PT, R3, R235, PT ;  /* 0x000000eb0300720c */ /* 0x000fe20003fc4070 */
[--C-:B------:R-:W-:Y:S01]  /*aaf0*/  @!P5 IMAD.IADD R236, R236, 0x1, -R3.reuse ;  /* 0x00000001ececd824 */ /* 0x100fe200078e0a03 */
[----:B------:R-:W-:Y:S01]  /*ab00*/  ISETP.GE.AND P5, PT, R191, RZ, PT ;  /* 0x000000ffbf00720c */ /* 0x000fe20003fa6270 */
[----:B------:R-:W-:Y:S01]  /*ab10*/  IMAD R232, R3, R231, R218 ;  /* 0x000000e703e87224 */ /* 0x000fe200078e02da */
[----:B------:R-:W-:Y:S01]  /*ab20*/  IABS R231, R194 ;  /* 0x000000c200e77213 */ /* 0x000fe20000000000 */
[----:B------:R-:W-:Y:S01]  /*ab30*/  IMAD.MOV.U32 R191, RZ, RZ, R236 ;  /* 0x000000ffffbf7224 */ /* 0x000fe200078e00ec */
[----:B------:R-:W-:Y:S01]  /*ab40*/  IABS R218, R205 ;  /* 0x000000cd00da7213 */ /* 0x000fe20000000000 */
[----:B------:R-:W-:Y:S01]  /*ab50*/  @!P4 IMAD.IADD R195, R195, 0x1, -R3 ;  /* 0x00000001c3c3c824 */ /* 0x000fe200078e0a03 */
[----:B------:R-:W-:Y:S01]  /*ab60*/  ISETP.GT.U32.AND P4, PT, R3, R233, PT ;  /* 0x000000e90300720c */ /* 0x000fe20003f84070 */
[----:B------:R-:W-:-:S02]  /*ab70*/  @!P2 IMAD.MOV R191, RZ, RZ, -R191 ;  /* 0x000000ffffbfa224 */ /* 0x000fc400078e0abf */
[--C-:B------:R-:W-:Y:S01]  /*ab80*/  @!P3 IMAD.IADD R237, R237, 0x1, -R3.reuse ;  /* 0x00000001ededb824 */ /* 0x100fe200078e0a03 */
[----:B------:R-:W-:Y:S01]  /*ab90*/  ISETP.GT.U32.AND P3, PT, R3, R232, PT ;  /* 0x000000e80300720c */ /* 0x000fe20003f64070 */
[----:B------:R-:W-:Y:S01]  /*aba0*/  @!P6 IMAD.IADD R235, R235, 0x1, -R3 ;  /* 0x00000001ebebe824 */ /* 0x000fe200078e0a03 */
[----:B------:R-:W-:Y:S01]  /*abb0*/  ISETP.GT.U32.AND P2, PT, R3, R195, PT ;  /* 0x000000c30300720c */ /* 0x000fe20003f44070 */
[----:B------:R-:W-:Y:S01]  /*abc0*/  IMAD.MOV.U32 R236, RZ, RZ, R238 ;  /* 0x000000ffffec7224 */ /* 0x000fe200078e00ee */
[----:B------:R-:W-:Y:S01]  /*abd0*/  ISETP.GE.AND P6, PT, R192, RZ, PT ;  /* 0x000000ffc000720c */ /* 0x000fe20003fc6270 */
[----:B------:R-:W-:-:S04]  /*abe0*/  IMAD.HI.U32 R238, R5, R231, RZ ;  /* 0x000000e705ee7227 */ /* 0x000fc800078e00ff */
[----:B------:R-:W-:-:S04]  /*abf0*/  IMAD.HI.U32 R192, R5, R218, RZ ;  /* 0x000000da05c07227 */ /* 0x000fc800078e00ff */
[----:B------:R-:W-:Y:S02]  /*ac00*/  IMAD.MOV R238, RZ, RZ, -R238 ;  /* 0x000000ffffee7224 */ /* 0x000fe400078e0aee */
[----:B------:R-:W-:Y:S02]  /*ac10*/  IMAD.MOV R192, RZ, RZ, -R192 ;  /* 0x000000ffffc07224 */ /* 0x000fe400078e0ac0 */
[----:B------:R-:W-:Y:S02]  /*ac20*/  IMAD R231, R3, R238, R231 ;  /* 0x000000ee03e77224 */ /* 0x000fe400078e02e7 */
[----:B------:R-:W-:-:S04]  /*ac30*/  IMAD.HI.U32 R239, R5, R234, RZ ;  /* 0x000000ea05ef7227 */ /* 0x000fc800078e00ff */
[----:B------:R-:W-:Y:S02]  /*ac40*/  IMAD R218, R3, R192, R218 ;  /* 0x000000c003da7224 */ /* 0x000fe400078e02da */
[----:B------:R-:W-:Y:S01]  /*ac50*/  @!P3 IMAD.IADD R232, R232, 0x1, -R3 ;  /* 0x00000001e8e8b824 */ /* 0x000fe200078e0a03 */
[----:B------:R-:W-:Y:S01]  /*ac60*/  ISETP.GE.AND P3, PT, R194, RZ, PT ;  /* 0x000000ffc200720c */ /* 0x000fe20003f66270 */
[----:B------:R-:W-:Y:S01]  /*ac70*/  IMAD.MOV.U32 R192, RZ, RZ, R237 ;  /* 0x000000ffffc07224 */ /* 0x000fe200078e00ed */
[----:B------:R-:W-:Y:S01]  /*ac80*/  IABS R194, R198 ;  /* 0x000000c600c27213 */ /* 0x000fe20000000000 */
[--C-:B------:R-:W-:Y:S01]  /*ac90*/  @!P2 IMAD.IADD R195, R195, 0x1, -R3.reuse ;  /* 0x00000001c3c3a824 */ /* 0x100fe200078e0a03 */
[----:B------:R-:W-:Y:S01]  /*aca0*/  ISETP.GE.AND P2, PT, R193, RZ, PT ;  /* 0x000000ffc100720c */ /* 0x000fe20003f46270 */
[----:B------:R-:W-:Y:S01]  /*acb0*/  @!P4 IMAD.IADD R233, R233, 0x1, -R3 ;  /* 0x00000001e9e9c824 */ /* 0x000fe200078e0a03 */
[C---:B------:R-:W-:Y:S01]  /*acc0*/  ISETP.GT.U32.AND P4, PT, R3.reuse, R231, PT ;  /* 0x000000e70300720c */ /* 0x040fe20003f84070 */
[----:B------:R-:W-:Y:S01]  /*acd0*/  IMAD.MOV R193, RZ, RZ, -R239 ;  /* 0x000000ffffc17224 */ /* 0x000fe200078e0aef */
[----:B------:R-:W-:Y:S01]  /*ace0*/  IABS R237, R199 ;  /* 0x000000c700ed7213 */ /* 0x000fe20000000000 */
[----:B------:R-:W-:Y:S01]  /*acf0*/  @!P1 IMAD.MOV R192, RZ, RZ, -R192 ;  /* 0x000000ffffc09224 */ /* 0x000fe200078e0ac0 */
[----:B------:R-:W-:Y:S01]  /*ad00*/  ISETP.GT.U32.AND P1, PT, R3, R232, PT ;  /* 0x000000e80300720c */ /* 0x000fe20003f24070 */
[----:B------:R-:W-:Y:S01]  /*ad10*/  IMAD.HI.U32 R238, R5, R236, RZ ;  /* 0x000000ec05ee7227 */ /* 0x000fe200078e00ff */
[----:B------:R-:W-:-:S03]  /*ad20*/  IABS R239, R211 ;  /* 0x000000d300ef7213 */ /* 0x000fc60000000000 */
[C---:B------:R-:W-:Y:S02]  /*ad30*/  IMAD R234, R3.reuse, R193, R234 ;  /* 0x000000c103ea7224 */ /* 0x040fe400078e02ea */
[----:B------:R-:W-:Y:S02]  /*ad40*/  IMAD.MOV.U32 R193, RZ, RZ, R235 ;  /* 0x000000ffffc17224 */ /* 0x000fe400078e00eb */
[----:B------:R-:W-:Y:S02]  /*ad50*/  IMAD.MOV R238, RZ, RZ, -R238 ;  /* 0x000000ffffee7224 */ /* 0x000fe400078e0aee */
[----:B------:R-:W-:Y:S02]  /*ad60*/  IMAD.MOV.U32 R235, RZ, RZ, R194 ;  /* 0x000000ffffeb7224 */ /* 0x000fe400078e00c2 */
[----:B------:R-:W-:Y:S02]  /*ad70*/  IMAD.MOV.U32 R194, RZ, RZ, R233 ;  /* 0x000000ffffc27224 */ /* 0x000fe400078e00e9 */
[----:B------:R-:W-:-:S02]  /*ad80*/  IMAD R236, R3, R238, R236 ;  /* 0x000000ee03ec7224 */ /* 0x000fc400078e02ec */
[----:B------:R-:W-:Y:S01]  /*ad90*/  @!P5 IMAD.MOV R194, RZ, RZ, -R194 ;  /* 0x000000ffffc2d224 */ /* 0x000fe200078e0ac2 */
[----:B------:R-:W-:Y:S01]  /*ada0*/  ISETP.GT.U32.AND P5, PT, R3, R234, PT ;  /* 0x000000ea0300720c */ /* 0x000fe20003fa4070 */
[--C-:B------:R-:W-:Y:S01]  /*adb0*/  @!P4 IMAD.IADD R231, R231, 0x1, -R3.reuse ;  /* 0x00000001e7e7c824 */ /* 0x100fe200078e0a03 */
[C---:B------:R-:W-:Y:S01]  /*adc0*/  ISETP.GT.U32.AND P4, PT, R3.reuse, R236, PT ;  /* 0x000000ec0300720c */ /* 0x040fe20003f84070 */
[----:B------:R-:W-:Y:S01]  /*add0*/  @!P1 IMAD.IADD R232, R232, 0x1, -R3 ;  /* 0x00000001e8e89824 */ /* 0x000fe200078e0a03 */
[C---:B------:R-:W-:Y:S01]  /*ade0*/  ISETP.GT.U32.AND P1, PT, R3.reuse, R218, PT ;  /* 0x000000da0300720c */ /* 0x040fe20003f24070 */
[----:B------:R-:W-:Y:S01]  /*adf0*/  @!P0 IMAD.MOV R193, RZ, RZ, -R193 ;  /* 0x000000ffffc18224 */ /* 0x000fe200078e0ac1 */
[----:B------:R-:W-:Y:S01]  /*ae00*/  ISETP.GT.U32.AND P0, PT, R3, R231, PT ;  /* 0x000000e70300720c */ /* 0x000fe20003f04070 */
[----:B------:R-:W-:-:S04]  /*ae10*/  IMAD.HI.U32 R233, R5, R235, RZ ;  /* 0x000000eb05e97227 */ /* 0x000fc800078e00ff */
[----:B------:R-:W-:Y:S02]  /*ae20*/  IMAD.MOV R233, RZ, RZ, -R233 ;  /* 0x000000ffffe97224 */ /* 0x000fe400078e0ae9 */
[--C-:B------:R-:W-:Y:S02]  /*ae30*/  @!P5 IMAD.IADD R234, R234, 0x1, -R3.reuse ;  /* 0x00000001eaead824 */ /* 0x100fe400078e0a03 */
[--C-:B------:R-:W-:Y:S01]  /*ae40*/  @!P4 IMAD.IADD R236, R236, 0x1, -R3.reuse ;  /* 0x00000001ececc824 */ /* 0x100fe200078e0a03 */
[----:B------:R-:W-:Y:S01]  /*ae50*/  ISETP.GE.AND P4, PT, R205, RZ, PT ;  /* 0x000000ffcd00720c */ /* 0x000fe20003f86270 */
[----:B------:R-:W-:Y:S01]  /*ae60*/  @!P1 IMAD.IADD R218, R218, 0x1, -R3 ;  /* 0x00000001dada9824 */ /* 0x000fe200078e0a03 */
[C---:B------:R-:W-:Y:S01]  /*ae70*/  ISETP.GT.U32.AND P1, PT, R3.reuse, R234, PT ;  /* 0x000000ea0300720c */ /* 0x040fe20003f24070 */
[----:B------:R-:W-:Y:S01]  /*ae80*/  @!P6 IMAD.MOV R195, RZ, RZ, -R195 ;  /* 0x000000ffffc3e224 */ /* 0x000fe200078e0ac3 */
[----:B------:R-:W-:Y:S01]  /*ae90*/  ISETP.GE.AND P6, PT, R196, RZ, PT ;  /* 0x000000ffc400720c */ /* 0x000fe20003fc6270 */
[C---:B------:R-:W-:Y:S01]  /*aea0*/  IMAD R205, R3.reuse, R233, R235 ;  /* 0x000000e903cd7224 */ /* 0x040fe200078e02eb */
[----:B------:R-:W-:Y:S01]  /*aeb0*/  ISETP.GT.U32.AND P5, PT, R3, R236, PT ;  /* 0x000000ec0300720c */ /* 0x000fe20003fa4070 */
[----:B------:R-:W-:Y:S01]  /*aec0*/  IMAD.HI.U32 R235, R5, R237, RZ ;  /* 0x000000ed05eb7227 */ /* 0x000fe200078e00ff */
[----:B------:R-:W-:-:S03]  /*aed0*/  IABS R233, R200 ;  /* 0x000000c800e97213 */ /* 0x000fc60000000000 */
[----:B------:R-:W-:Y:S01]  /*aee0*/  IMAD.MOV.U32 R196, RZ, RZ, R232 ;  /* 0x000000ffffc47224 */ /* 0x000fe200078e00e8 */
[----:B------:R-:W-:Y:S01]  /*aef0*/  IABS R232, R201 ;  /* 0x000000c900e87213 */ /* 0x000fe20000000000 */
[----:B------:R-:W-:Y:S01]  /*af00*/  @!P0 IMAD.IADD R231, R231, 0x1, -R3 ;  /* 0x00000001e7e78824 */ /* 0x000fe200078e0a03 */
[----:B------:R-:W-:Y:S01]  /*af10*/  ISETP.GE.AND P0, PT, R197, RZ, PT ;  /* 0x000000ffc500720c */ /* 0x000fe20003f06270 */
[----:B------:R-:W-:Y:S02]  /*af20*/  IMAD.MOV R235, RZ, RZ, -R235 ;  /* 0x000000ffffeb7224 */ /* 0x000fe400078e0aeb */
[----:B------:R-:W-:Y:S01]  /*af30*/  @!P2 IMAD.MOV R196, RZ, RZ, -R196 ;  /* 0x000000ffffc4a224 */ /* 0x000fe200078e0ac4 */
[C---:B------:R-:W-:Y:S01]  /*af40*/  ISETP.GT.U32.AND P2, PT, R3.reuse, R218, PT ;  /* 0x000000da0300720c */ /* 0x040fe20003f44070 */
[----:B------:R-:W-:Y:S02]  /*af50*/  IMAD.MOV.U32 R197, RZ, RZ, R231 ;  /* 0x000000ffffc57224 */ /* 0x000fe400078e00e7 */
[----:B------:R-:W-:Y:S01]  /*af60*/  IMAD R231, R3, R235, R237 ;  /* 0x000000eb03e77224 */ /* 0x000fe200078e02ed */
[----:B------:R-:W-:Y:S01]  /*af70*/  IABS R235, R202 ;  /* 0x000000ca00eb7213 */ /* 0x000fe20000000000 */
[----:B------:R-:W-:-:S02]  /*af80*/  @!P1 IMAD.IADD R234, R234, 0x1, -R3 ;  /* 0x00000001eaea9824 */ /* 0x000fc400078e0a03 */
[----:B------:R-:W-:Y:S01]  /*af90*/  @!P3 IMAD.MOV R197, RZ, RZ, -R197 ;  /* 0x000000ffffc5b224 */ /* 0x000fe200078e0ac5 */
[----:B------:R-:W-:Y:S01]  /*afa0*/  ISETP.GT.U32.AND P1, PT, R3, R231, PT ;  /* 0x000000e70300720c */ /* 0x000fe20003f24070 */
[----:B------:R-:W-:Y:S01]  /*afb0*/  IMAD.HI.U32 R237, R5, R233, RZ ;  /* 0x000000e905ed7227 */ /* 0x000fe200078e00ff */
[----:B------:R-:W-:-:S03]  /*afc0*/  ISETP.GT.U32.AND P3, PT, R3, R205, PT ;  /* 0x000000cd0300720c */ /* 0x000fc60003f64070 */
[--C-:B------:R-:W-:Y:S01]  /*afd0*/  @!P2 IMAD.IADD R218, R218, 0x1, -R3.reuse ;  /* 0x00000001dadaa824 */ /* 0x100fe200078e0a03 */
[----:B------:R-:W-:Y:S01]  /*afe0*/  ISETP.GE.AND P2, PT, R199, RZ, PT ;  /* 0x000000ffc700720c */ /* 0x000fe20003f46270 */
[----:B------:R-:W-:Y:S01]  /*aff0*/  @!P5 IMAD.IADD R236, R236, 0x1, -R3 ;  /* 0x00000001ececd824 */ /* 0x000fe200078e0a03 */
[----:B------:R-:W-:Y:S01]  /*b000*/  ISETP.GE.AND P5, PT, R198, RZ, PT ;  /* 0x000000ffc600720c */ /* 0x000fe20003fa6270 */
[----:B------:R-:W-:Y:S01]  /*b010*/  IMAD.MOV R199, RZ, RZ, -R237 ;  /* 0x000000ffffc77224 */ /* 0x000fe200078e0aed */
[----:B------:R-:W-:Y:S01]  /*b020*/  IABS R237, R217 ;  /* 0x000000d900ed7213 */ /* 0x000fe20000000000 */
[----:B------:R-:W-:-:S04]  /*b030*/  IMAD.HI.U32 R198, R5, R232, RZ ;  /* 0x000000e805c67227 */ /* 0x000fc800078e00ff */
[----:B------:R-:W-:Y:S02]  /*b040*/  IMAD R233, R3, R199, R233 ;  /* 0x000000c703e97224 */ /* 0x000fe400078e02e9 */
[----:B------:R-:W-:Y:S02]  /*b050*/  IMAD.MOV R198, RZ, RZ, -R198 ;  /* 0x000000ffffc67224 */ /* 0x000fe400078e0ac6 */
[--C-:B------:R-:W-:Y:S02]  /*b060*/  @!P1 IMAD.IADD R231, R231, 0x1, -R3.reuse ;  /* 0x00000001e7e79824 */ /* 0x100fe400078e0a03 */
[----:B------:R-:W-:Y:S01]  /*b070*/  IMAD.MOV.U32 R199, RZ, RZ, R234 ;  /* 0x000000ffffc77224 */ /* 0x000fe200078e00ea */
[----:B------:R-:W-:Y:S01]  /*b080*/  IABS R234, R203 ;  /* 0x000000cb00ea7213 */ /* 0x000fe20000000000 */
[----:B------:R-:W-:Y:S01]  /*b090*/  @!P3 IMAD.IADD R205, R205, 0x1, -R3 ;  /* 0x00000001cdcdb824 */ /* 0x000fe200078e0a03 */
[----:B------:R-:W-:Y:S01]  /*b0a0*/  ISETP.GE.AND P3, PT, R200, RZ, PT ;  /* 0x000000ffc800720c */ /* 0x000fe20003f66270 */
[----:B------:R-:W-:-:S02]  /*b0b0*/  IMAD R232, R3, R198, R232 ;  /* 0x000000c603e87224 */ /* 0x000fc400078e02e8 */
[----:B------:R-:W-:Y:S01]  /*b0c0*/  @!P0 IMAD.MOV R199, RZ, RZ, -R199 ;  /* 0x000000ffffc78224 */ /* 0x000fe200078e0ac7 */
[C---:B------:R-:W-:Y:S01]  /*b0d0*/  ISETP.GT.U32.AND P0, PT, R3.reuse, R231, PT ;  /* 0x000000e70300720c */ /* 0x040fe20003f04070 */
[----:B------:R-:W-:Y:S01]  /*b0e0*/  IMAD.MOV.U32 R198, RZ, RZ, R236 ;  /* 0x000000ffffc67224 */ /* 0x000fe200078e00ec */
[----:B------:R-:W-:Y:S01]  /*b0f0*/  ISETP.GT.U32.AND P1, PT, R3, R205, PT ;  /* 0x000000cd0300720c */ /* 0x000fe20003f24070 */
[----:B------:R-:W-:-:S04]  /*b100*/  IMAD.HI.U32 R236, R5, R235, RZ ;  /* 0x000000eb05ec7227 */ /* 0x000fc800078e00ff */
[----:B------:R-:W-:Y:S02]  /*b110*/  IMAD.MOV.U32 R200, RZ, RZ, R218 ;  /* 0x000000ffffc87224 */ /* 0x000fe400078e00da */
[----:B------:R-:W-:Y:S02]  /*b120*/  IMAD.MOV R236, RZ, RZ, -R236 ;  /* 0x000000ffffec7224 */ /* 0x000fe400078e0aec */
[----:B------:R-:W-:Y:S01]  /*b130*/  @!P4 IMAD.MOV R200, RZ, RZ, -R200 ;  /* 0x000000ffffc8c224 */ /* 0x000fe200078e0ac8 */
[C---:B------:R-:W-:Y:S01]  /*b140*/  ISETP.GT.U32.AND P4, PT, R3.reuse, R232, PT ;  /* 0x000000e80300720c */ /* 0x040fe20003f84070 */
        /* <DEDUP_REMOVED lines=8> */
[----:B------:R-:W-:-:S03]  /*b1d0*/  ISETP.GE.AND P1, PT, R201, RZ, PT ;  /* 0x000000ffc900720c */ /* 0x000fc60003f26270 */
[----:B------:R-:W-:Y:S02]  /*b1e0*/  IMAD.MOV.U32 R201, RZ, RZ, R205 ;  /* 0x000000ffffc97224 */ /* 0x000fe400078e00cd */
[--C-:B------:R-:W-:Y:S02]  /*b1f0*/  @!P4 IMAD.IADD R232, R232, 0x1, -R3.reuse ;  /* 0x00000001e8e8c824 */ /* 0x100fe400078e0a03 */
[----:B------:R-:W-:Y:S01]  /*b200*/  @!P6 IMAD.IADD R233, R233, 0x1, -R3 ;  /* 0x00000001e9e9e824 */ /* 0x000fe200078e0a03 */
[----:B------:R-:W-:Y:S01]  /*b210*/  ISETP.GE.AND P6, PT, R202, RZ, PT ;  /* 0x000000ffca00720c */ /* 0x000fe20003fc6270 */
[----:B------:R-:W-:Y:S01]  /*b220*/  @!P5 IMAD.MOV R201, RZ, RZ, -R201 ;  /* 0x000000ffffc9d224 */ /* 0x000fe200078e0ac9 */
[----:B------:R-:W-:Y:S01]  /*b230*/  IABS R202, R206 ;  /* 0x000000ce00ca7213 */ /* 0x000fe20000000000 */
[----:B------:R-:W-:Y:S01]  /*b240*/  IMAD.MOV R236, RZ, RZ, -R236 ;  /* 0x000000ffffec7224 */ /* 0x000fe200078e0aec */
[----:B------:R-:W-:Y:S01]  /*b250*/  ISETP.GT.U32.AND P5, PT, R3, R232, PT ;  /* 0x000000e80300720c */ /* 0x000fe20003fa4070 */
[----:B------:R-:W-:Y:S01]  /*b260*/  IMAD.HI.U32 R238, R5, R235, RZ ;  /* 0x000000eb05ee7227 */ /* 0x000fe200078e00ff */
[----:B------:R-:W-:-:S03]  /*b270*/  ISETP.GT.U32.AND P4, PT, R3, R233, PT ;  /* 0x000000e90300720c */ /* 0x000fc60003f84070 */
[----:B------:R-:W-:Y:S02]  /*b280*/  @!P0 IMAD.IADD R218, R218, 0x1, -R3 ;  /* 0x00000001dada8824 */ /* 0x000fe400078e0a03 */
[----:B------:R-:W-:Y:S02]  /*b290*/  IMAD.MOV.U32 R205, RZ, RZ, R202 ;  /* 0x000000ffffcd7224 */ /* 0x000fe400078e00ca */
[C---:B------:R-:W-:Y:S01]  /*b2a0*/  IMAD R234, R3.reuse, R236, R234 ;  /* 0x000000ec03ea7224 */ /* 0x040fe200078e02ea */
[C---:B------:R-:W-:Y:S01]  /*b2b0*/  ISETP.GT.U32.AND P0, PT, R3.reuse, R218, PT ;  /* 0x000000da0300720c */ /* 0x040fe20003f04070 */
[----:B------:R-:W-:Y:S02]  /*b2c0*/  IMAD.MOV R238, RZ, RZ, -R238 ;  /* 0x000000ffffee7224 */ /* 0x000fe400078e0aee */
[----:B------:R-:W-:Y:S02]  /*b2d0*/  IMAD.MOV.U32 R202, RZ, RZ, R231 ;  /* 0x000000ffffca7224 */ /* 0x000fe400078e00e7 */
[C---:B------:R-:W-:Y:S01]  /*b2e0*/  IMAD R235, R3.reuse, R238, R235 ;  /* 0x000000ee03eb7224 */ /* 0x040fe200078e02eb */
[----:B------:R-:W-:Y:S01]  /*b2f0*/  IABS R238, R225 ;  /* 0x000000e100ee7213 */ /* 0x000fe20000000000 */
[----:B------:R-:W-:Y:S01]  /*b300*/  @!P2 IMAD.MOV R202, RZ, RZ, -R202 ;  /* 0x000000ffffcaa224 */ /* 0x000fe200078e0aca */
[C---:B------:R-:W-:Y:S01]  /*b310*/  ISETP.GT.U32.AND P2, PT, R3.reuse, R234, PT ;  /* 0x000000ea0300720c */ /* 0x040fe20003f44070 */
[----:B------:R-:W-:Y:S01]  /*b320*/  @!P5 IMAD.IADD R232, R232, 0x1, -R3 ;  /* 0x00000001e8e8d824 */ /* 0x000fe200078e0a03 */
[----:B------:R-:W-:Y:S01]  /*b330*/  ISETP.GT.U32.AND P5, PT, R3, R235, PT ;  /* 0x000000eb0300720c */ /* 0x000fe20003fa4070 */
[----:B------:R-:W-:-:S04]  /*b340*/  IMAD.HI.U32 R236, R5, R205, RZ ;  /* 0x000000cd05ec7227 */ /* 0x000fc800078e00ff */
[----:B------:R-:W-:Y:S01]  /*b350*/  @!P4 IMAD.IADD R233, R233, 0x1, -R3 ;  /* 0x00000001e9e9c824 */ /* 0x000fe200078e0a03 */
[----:B------:R-:W-:Y:S01]  /*b360*/  ISETP.GE.AND P4, PT, R203, RZ, PT ;  /* 0x000000ffcb00720c */ /* 0x000fe20003f86270 */
[----:B------:R-:W-:Y:S02]  /*b370*/  IMAD.MOV R236, RZ, RZ, -R236 ;  /* 0x000000ffffec7224 */ /* 0x000fe400078e0aec */
[----:B------:R-:W-:-:S04]  /*b380*/  IMAD.HI.U32 R203, R5, R237, RZ ;  /* 0x000000ed05cb7227 */ /* 0x000fc800078e00ff */
[----:B------:R-:W-:Y:S01]  /*b390*/  @!P0 IMAD.IADD R218, R218, 0x1, -R3 ;  /* 0x00000001dada8824 */ /* 0x000fe200078e0a03 */
[----:B------:R-:W-:Y:S01]  /*b3a0*/  ISETP.GE.AND P0, PT, R204, RZ, PT ;  /* 0x000000ffcc00720c */ /* 0x000fe20003f06270 */
[C---:B------:R-:W-:Y:S01]  /*b3b0*/  IMAD R231, R3.reuse, R236, R205 ;  /* 0x000000ec03e77224 */ /* 0x040fe200078e02cd */
[----:B------:R-:W-:Y:S01]  /*b3c0*/  IABS R236, R207 ;  /* 0x000000cf00ec7213 */ /* 0x000fe20000000000 */
[----:B------:R-:W-:Y:S02]  /*b3d0*/  IMAD.MOV R204, RZ, RZ, -R203 ;  /* 0x000000ffffcc7224 */ /* 0x000fe400078e0acb */
[----:B------:R-:W-:Y:S01]  /*b3e0*/  @!P2 IMAD.IADD R234, R234, 0x1, -R3 ;  /* 0x00000001eaeaa824 */ /* 0x000fe200078e0a03 */
[C---:B------:R-:W-:Y:S01]  /*b3f0*/  ISETP.GT.U32.AND P2, PT, R3.reuse, R231, PT ;  /* 0x000000e70300720c */ /* 0x040fe20003f44070 */
[----:B------:R-:W-:Y:S02]  /*b400*/  IMAD.MOV.U32 R203, RZ, RZ, R233 ;  /* 0x000000ffffcb7224 */ /* 0x000fe400078e00e9 */
[----:B------:R-:W-:Y:S01]  /*b410*/  IMAD R233, R3, R204, R237 ;  /* 0x000000cc03e97224 */ /* 0x000fe200078e02ed */
[----:B------:R-:W-:Y:S01]  /*b420*/  IABS R237, R216 ;  /* 0x000000d800ed7213 */ /* 0x000fe20000000000 */
[----:B------:R-:W-:Y:S01]  /*b430*/  @!P5 IMAD.IADD R235, R235, 0x1, -R3 ;  /* 0x00000001ebebd824 */ /* 0x000fe200078e0a03 */
[----:B------:R-:W-:Y:S01]  /*b440*/  ISETP.GT.U32.AND P5, PT, R3, R234, PT ;  /* 0x000000ea0300720c */ /* 0x000fe20003fa4070 */
[----:B------:R-:W-:-:S02]  /*b450*/  IMAD.MOV.U32 R204, RZ, RZ, R232 ;  /* 0x000000ffffcc7224 */ /* 0x000fc400078e00e8 */
[----:B------:R-:W-:-:S04]  /*b460*/  IMAD.HI.U32 R205, R5, R236, RZ ;  /* 0x000000ec05cd7227 */ /* 0x000fc800078e00ff */
[----:B------:R-:W-:Y:S01]  /*b470*/  @!P1 IMAD.MOV R204, RZ, RZ, -R204 ;  /* 0x000000ffffcc9224 */ /* 0x000fe200078e0acc */
[C---:B------:R-:W-:Y:S01]  /*b480*/  ISETP.GT.U32.AND P1, PT, R3.reuse, R233, PT ;  /* 0x000000e90300720c */ /* 0x040fe20003f24070 */
[----:B------:R-:W-:Y:S02]  /*b490*/  IMAD.MOV R232, RZ, RZ, -R205 ;  /* 0x000000ffffe87224 */ /* 0x000fe400078e0acd */
[----:B------:R-:W-:Y:S02]  /*b4a0*/  IMAD.MOV.U32 R205, RZ, RZ, R218 ;  /* 0x000000ffffcd7224 */ /* 0x000fe400078e00da */
[----:B------:R-:W-:Y:S01]  /*b4b0*/  @!P3 IMAD.MOV R203, RZ, RZ, -R203 ;  /* 0x000000ffffcbb224 */ /* 0x000fe200078e0acb */
[C---:B------:R-:W-:Y:S01]  /*b4c0*/  ISETP.GT.U32.AND P3, PT, R3.reuse, R235, PT ;  /* 0x000000eb0300720c */ /* 0x040fe20003f64070 */
[----:B------:R-:W-:Y:S01]  /*b4d0*/  @!P6 IMAD.MOV R205, RZ, RZ, -R205 ;  /* 0x000000ffffcde224 */ /* 0x000fe200078e0acd */
[----:B------:R-:W-:Y:S01]  /*b4e0*/  ISETP.GE.AND P6, PT, R206, RZ, PT ;  /* 0x000000ffce00720c */ /* 0x000fe20003fc6270 */
[--C-:B------:R-:W-:Y:S01]  /*b4f0*/  @!P5 IMAD.IADD R234, R234, 0x1, -R3.reuse ;  /* 0x00000001eaead824 */ /* 0x100fe200078e0a03 */
[----:B------:R-:W-:Y:S01]  /*b500*/  IABS R206, R209 ;  /* 0x000000d100ce7213 */ /* 0x000fe20000000000 */
[----:B------:R-:W-:Y:S01]  /*b510*/  IMAD R218, R3, R232, R236 ;  /* 0x000000e803da7224 */ /* 0x000fe200078e02ec */
[----:B------:R-:W-:Y:S01]  /*b520*/  ISETP.GE.AND P5, PT, R217, RZ, PT ;  /* 0x000000ffd900720c */ /* 0x000fe20003fa6270 */
[----:B------:R-:W-:Y:S01]  /*b530*/  @!P1 IMAD.IADD R233, R233, 0x1, -R3 ;  /* 0x00000001e9e99824 */ /* 0x000fe200078e0a03 */
[----:B------:R-:W-:Y:S01]  /*b540*/  IABS R232, R208 ;  /* 0x000000d000e87213 */ /* 0x000fe20000000000 */
[----:B------:R-:W-:Y:S01]  /*b550*/  IMAD.MOV.U32 R217, RZ, RZ, R206 ;  /* 0x000000ffffd97224 */ /* 0x000fe200078e00ce */
[----:B------:R-:W-:Y:S01]  /*b560*/  ISETP.GE.AND P1, PT, R207, RZ, PT ;  /* 0x000000ffcf00720c */ /* 0x000fe20003f26270 */
[----:B------:R-:W-:-:S02]  /*b570*/  IMAD.MOV.U32 R206, RZ, RZ, R234 ;  /* 0x000000ffffce7224 */ /* 0x000fc400078e00ea */
[----:B------:R-:W-:Y:S01]  /*b580*/  @!P3 IMAD.IADD R235, R235, 0x1, -R3 ;  /* 0x00000001ebebb824 */ /* 0x000fe200078e0a03 */
[C---:B------:R-:W-:Y:S01]  /*b590*/  ISETP.GT.U32.AND P3, PT, R3.reuse, R218, PT ;  /* 0x000000da0300720c */ /* 0x040fe20003f64070 */
[----:B------:R-:W-:Y:S01]  /*b5a0*/  @!P4 IMAD.MOV R206, RZ, RZ, -R206 ;  /* 0x000000ffffcec224 */ /* 0x000fe200078e0ace */
[----:B------:R-:W-:Y:S01]  /*b5b0*/  ISETP.GT.U32.AND P4, PT, R3, R233, PT ;  /* 0x000000e90300720c */ /* 0x000fe20003f84070 */
[----:B------:R-:W-:-:S04]  /*b5c0*/  IMAD.HI.U32 R234, R5, R217, RZ ;  /* 0x000000d905ea7227 */ /* 0x000fc800078e00ff */
[----:B------:R-:W-:Y:S02]  /*b5d0*/  @!P2 IMAD.IADD R231, R231, 0x1, -R3 ;  /* 0x00000001e7e7a824 */ /* 0x000fe400078e0a03 */
[----:B------:R-:W-:Y:S02]  /*b5e0*/  IMAD.MOV R234, RZ, RZ, -R234 ;  /* 0x000000ffffea7224 */ /* 0x000fe400078e0aea */
[----:B------:R-:W-:Y:S01]  /*b5f0*/  IMAD.MOV.U32 R207, RZ, RZ, R235 ;  /* 0x000000ffffcf7224 */ /* 0x000fe200078e00eb */
[C---:B------:R-:W-:Y:S01]  /*b600*/  ISETP.GT.U32.AND P2, PT, R3.reuse, R231, PT ;  /* 0x000000e70300720c */ /* 0x040fe20003f44070 */
[----:B------:R-:W-:Y:S02]  /*b610*/  IMAD R217, R3, R234, R217 ;  /* 0x000000ea03d97224 */ /* 0x000fe400078e02d9 */
[--C-:B------:R-:W-:Y:S02]  /*b620*/  @!P3 IMAD.IADD R218, R218, 0x1, -R3.reuse ;  /* 0x00000001dadab824 */ /* 0x100fe400078e0a03 */
[----:B------:R-:W-:Y:S01]  /*b630*/  @!P4 IMAD.IADD R233, R233, 0x1, -R3 ;  /* 0x00000001e9e9c824 */ /* 0x000fe200078e0a03 */
[----:B------:R-:W-:Y:S01]  /*b640*/  ISETP.GT.U32.AND P4, PT, R3, R217, PT ;  /* 0x000000d90300720c */ /* 0x000fe20003f84070 */
[----:B------:R-:W-:Y:S01]  /*b650*/  IMAD.HI.U32 R234, R5, R232, RZ ;  /* 0x000000e805ea7227 */ /* 0x000fe200078e00ff */
[----:B------:R-:W-:-:S03]  /*b660*/  ISETP.GT.U32.AND P3, PT, R3, R218, PT ;  /* 0x000000da0300720c */ /* 0x000fc60003f64070 */
[----:B------:R-:W-:Y:S02]  /*b670*/  IMAD.MOV R234, RZ, RZ, -R234 ;  /* 0x000000ffffea7224 */ /* 0x000fe400078e0aea */
[----:B------:R-:W-:Y:S01]  /*b680*/  @!P2 IMAD.IADD R231, R231, 0x1, -R3 ;  /* 0x00000001e7e7a824 */ /* 0x000fe200078e0a03 */
[----:B------:R-:W-:Y:S01]  /*b690*/  ISETP.GE.AND P2, PT, R209, RZ, PT ;  /* 0x000000ffd100720c */ /* 0x000fe20003f46270 */
[----:B------:R-:W-:Y:S01]  /*b6a0*/  @!P0 IMAD.MOV R207, RZ, RZ, -R207 ;  /* 0x000000ffffcf8224 */ /* 0x000fe200078e0acf */
[----:B------:R-:W-:Y:S01]  /*b6b0*/  ISETP.GE.AND P0, PT, R208, RZ, PT ;  /* 0x000000ffd000720c */ /* 0x000fe20003f06270 */
[----:B------:R-:W-:Y:S01]  /*b6c0*/  IMAD.MOV.U32 R208, RZ, RZ, R231 ;  /* 0x000000ffffd07224 */ /* 0x000fe200078e00e7 */
[----:B------:R-:W-:Y:S01]  /*b6d0*/  IABS R231, R210 ;  /* 0x000000d200e77213 */ /* 0x000fe20000000000 */
[----:B------:R-:W-:Y:S02]  /*b6e0*/  IMAD R232, R3, R234, R232 ;  /* 0x000000ea03e87224 */ /* 0x000fe400078e02e8 */
[----:B------:R-:W-:-:S02]  /*b6f0*/  @!P4 IMAD.IADD R217, R217, 0x1, -R3 ;  /* 0x00000001d9d9c824 */ /* 0x000fc400078e0a03 */
[----:B------:R-:W-:Y:S01]  /*b700*/  @!P3 IMAD.IADD R218, R218, 0x1, -R3 ;  /* 0x00000001dadab824 */ /* 0x000fe200078e0a03 */
[C---:B------:R-:W-:Y:S01]  /*b710*/  ISETP.GT.U32.AND P3, PT, R3.reuse, R232, PT ;  /* 0x000000e80300720c */ /* 0x040fe20003f64070 */
[----:B------:R-:W-:Y:S01]  /*b720*/  IMAD.MOV.U32 R209, RZ, RZ, R233 ;  /* 0x000000ffffd17224 */ /* 0x000fe200078e00e9 */
[----:B------:R-:W-:Y:S01]  /*b730*/  ISETP.GT.U32.AND P4, PT, R3, R217, PT ;  /* 0x000000d90300720c */ /* 0x000fe20003f84070 */
[----:B------:R-:W-:-:S04]  /*b740*/  IMAD.HI.U32 R233, R5, R231, RZ ;  /* 0x000000e705e97227 */ /* 0x000fc800078e00ff */
[----:B------:R-:W-:Y:S02]  /*b750*/  IMAD.MOV R233, RZ, RZ, -R233 ;  /* 0x000000ffffe97224 */ /* 0x000fe400078e0ae9 */
[----:B------:R-:W-:Y:S01]  /*b760*/  @!P5 IMAD.MOV R209, RZ, RZ, -R209 ;  /* 0x000000ffffd1d224 */ /* 0x000fe200078e0ad1 */
[----:B------:R-:W-:Y:S01]  /*b770*/  ISETP.GE.AND P5, PT, R212, RZ, PT ;  /* 0x000000ffd400720c */ /* 0x000fe20003fa6270 */
[----:B------:R-:W-:Y:S01]  /*b780*/  IMAD R231, R3, R233, R231 ;  /* 0x000000e903e77224 */ /* 0x000fe200078e02e7 */
[----:B------:R-:W-:Y:S01]  /*b790*/  IABS R233, R214 ;  /* 0x000000d600e97213 */ /* 0x000fe20000000000 */
[--C-:B------:R-:W-:Y:S02]  /*b7a0*/  @!P3 IMAD.IADD R232, R232, 0x1, -R3.reuse ;  /* 0x00000001e8e8b824 */ /* 0x100fe400078e0a03 */
[----:B------:R-:W-:Y:S01]  /*b7b0*/  @!P4 IMAD.IADD R217, R217, 0x1, -R3 ;  /* 0x00000001d9d9c824 */ /* 0x000fe200078e0a03 */
[----:B------:R-:W-:Y:S01]  /*b7c0*/  ISETP.GT.U32.AND P4, PT, R3, R231, PT ;  /* 0x000000e70300720c */ /* 0x000fe20003f84070 */
[----:B------:R-:W-:Y:S01]  /*b7d0*/  IMAD.HI.U32 R212, R5, R241, RZ ;  /* 0x000000f105d47227 */ /* 0x000fe200078e00ff */
[----:B------:R-:W-:-:S03]  /*b7e0*/  ISETP.GT.U32.AND P3, PT, R3, R232, PT ;  /* 0x000000e80300720c */ /* 0x000fc60003f64070 */
[----:B------:R-:W-:Y:S01]  /*b7f0*/  @!P6 IMAD.MOV R208, RZ, RZ, -R208 ;  /* 0x000000ffffd0e224 */ /* 0x000fe200078e0ad0 */
[----:B------:R-:W-:Y:S01]  /*b800*/  ISETP.GE.AND P6, PT, R210, RZ, PT ;  /* 0x000000ffd200720c */ /* 0x000fe20003fc6270 */
[----:B------:R-:W-:Y:S02]  /*b810*/  IMAD.MOV R212, RZ, RZ, -R212 ;  /* 0x000000ffffd47224 */ /* 0x000fe400078e0ad4 */
[----:B------:R-:W-:Y:S01]  /*b820*/  IMAD.MOV.U32 R210, RZ, RZ, R218 ;  /* 0x000000ffffd27224 */ /* 0x000fe200078e00da */
[----:B------:R-:W-:Y:S01]  /*b830*/  IABS R218, R215 ;  /* 0x000000d700da7213 */ /* 0x000fe20000000000 */
[----:B------:R-:W-:Y:S02]  /*b840*/  IMAD R241, R3, R212, R241 ;  /* 0x000000d403f17224 */ /* 0x000fe400078e02f1 */
[----:B------:R-:W-:Y:S02]  /*b850*/  @!P4 IMAD.IADD R231, R231, 0x1, -R3 ;  /* 0x00000001e7e7c824 */ /* 0x000fe400078e0a03 */
[----:B------:R-:W-:Y:S01]  /*b860*/  @!P1 IMAD.MOV R210, RZ, RZ, -R210 ;  /* 0x000000ffffd29224 */ /* 0x000fe200078e0ad2 */
[----:B------:R-:W-:Y:S01]  /*b870*/  ISETP.GE.AND P1, PT, R211, RZ, PT ;  /* 0x000000ffd300720c */ /* 0x000fe20003f26270 */
[----:B------:R-:W-:Y:S01]  /*b880*/  IMAD.HI.U32 R211, R5, R239, RZ ;  /* 0x000000ef05d37227 */ /* 0x000fe200078e00ff */
[----:B------:R-:W-:-:S03]  /*b890*/  ISETP.GT.U32.AND P4, PT, R3, R231, PT ;  /* 0x000000e70300720c */ /* 0x000fc60003f84070 */
[----:B------:R-:W-:Y:S01]  /*b8a0*/  @!P3 IMAD.IADD R232, R232, 0x1, -R3 ;  /* 0x00000001e8e8b824 */ /* 0x000fe200078e0a03 */
[----:B------:R-:W-:Y:S01]  /*b8b0*/  ISETP.GT.U32.AND P3, PT, R3, R241, PT ;  /* 0x000000f10300720c */ /* 0x000fe20003f64070 */
[----:B------:R-:W-:Y:S02]  /*b8c0*/  IMAD.MOV R211, RZ, RZ, -R211 ;  /* 0x000000ffffd37224 */ /* 0x000fe400078e0ad3 */
[----:B------:R-:W-:-:S04]  /*b8d0*/  IMAD.HI.U32 R236, R5, R233, RZ ;  /* 0x000000e905ec7227 */ /* 0x000fc800078e00ff */
[C---:B------:R-:W-:Y:S02]  /*b8e0*/  IMAD R239, R3.reuse, R211, R239 ;  /* 0x000000d303ef7224 */ /* 0x040fe400078e02ef */
[----:B------:R-:W-:Y:S02]  /*b8f0*/  IMAD.MOV.U32 R211, RZ, RZ, R217 ;  /* 0x000000ffffd37224 */ /* 0x000fe400078e00d9 */
[----:B------:R-:W-:Y:S01]  /*b900*/  IMAD.MOV.U32 R212, RZ, RZ, R232 ;  /* 0x000000ffffd47224 */ /* 0x000fe200078e00e8 */
[----:B------:R-:W-:Y:S01]  /*b910*/  IABS R232, R223 ;  /* 0x000000df00e87213 */ /* 0x000fe20000000000 */
[----:B------:R-:W-:Y:S01]  /*b920*/  @!P2 IMAD.MOV R211, RZ, RZ, -R211 ;  /* 0x000000ffffd3a224 */ /* 0x000fe200078e0ad3 */
[----:B------:R-:W-:Y:S01]  /*b930*/  ISETP.GT.U32.AND P2, PT, R3, R239, PT ;  /* 0x000000ef0300720c */ /* 0x000fe20003f44070 */
[----:B------:R-:W-:Y:S02]  /*b940*/  IMAD.MOV R236, RZ, RZ, -R236 ;  /* 0x000000ffffec7224 */ /* 0x000fe400078e0aec */
[----:B------:R-:W-:-:S02]  /*b950*/  @!P3 IMAD.IADD R241, R241, 0x1, -R3 ;  /* 0x00000001f1f1b824 */ /* 0x000fc400078e0a03 */
[----:B------:R-:W-:Y:S02]  /*b960*/  @!P4 IMAD.IADD R231, R231, 0x1, -R3 ;  /* 0x00000001e7e7c824 */ /* 0x000fe400078e0a03 */
[----:B------:R-:W-:Y:S01]  /*b970*/  @!P0 IMAD.MOV R212, RZ, RZ, -R212 ;  /* 0x000000ffffd48224 */ /* 0x000fe200078e0ad4 */
[----:B------:R-:W-:Y:S01]  /*b980*/  ISETP.GE.AND P0, PT, R213, RZ, PT ;  /* 0x000000ffd500720c */ /* 0x000fe20003f06270 */
[C---:B------:R-:W-:Y:S01]  /*b990*/  IMAD R217, R3.reuse, R236, R233 ;  /* 0x000000ec03d97224 */ /* 0x040fe200078e02e9 */
[----:B------:R-:W-:Y:S01]  /*b9a0*/  ISETP.GT.U32.AND P3, PT, R3, R241, PT ;  /* 0x000000f10300720c */ /* 0x000fe20003f64070 */
[----:B------:R-:W-:Y:S01]  /*b9b0*/  IMAD.MOV.U32 R213, RZ, RZ, R231 ;  /* 0x000000ffffd57224 */ /* 0x000fe200078e00e7 */
[----:B------:R-:W-:Y:S01]  /*b9c0*/  IABS R236, R219 ;  /* 0x000000db00ec7213 */ /* 0x000fe20000000000 */
[----:B------:R-:W-:Y:S01]  /*b9d0*/  IMAD.HI.U32 R235, R5, R240, RZ ;  /* 0x000000f005eb7227 */ /* 0x000fe200078e00ff */
[----:B------:R-:W-:-:S03]  /*b9e0*/  IABS R233, R222 ;  /* 0x000000de00e97213 */ /* 0x000fc60000000000 */
[----:B------:R-:W-:-:S04]  /*b9f0*/  IMAD.HI.U32 R234, R5, R218, RZ ;  /* 0x000000da05ea7227 */ /* 0x000fc800078e00ff */
[----:B------:R-:W-:Y:S01]  /*ba00*/  @!P6 IMAD.MOV R213, RZ, RZ, -R213 ;  /* 0x000000ffffd5e224 */ /* 0x000fe200078e0ad5 */
[C---:B------:R-:W-:Y:S01]  /*ba10*/  ISETP.GT.U32.AND P6, PT, R3.reuse, R217, PT ;  /* 0x000000d90300720c */ /* 0x040fe20003fc4070 */
[----:B------:R-:W-:Y:S02]  /*ba20*/  IMAD.MOV R235, RZ, RZ, -R235 ;  /* 0x000000ffffeb7224 */ /* 0x000fe400078e0aeb */
[----:B------:R-:W-:Y:S02]  /*ba30*/  IMAD.MOV R234, RZ, RZ, -R234 ;  /* 0x000000ffffea7224 */ /* 0x000fe400078e0aea */
[----:B------:R-:W-:Y:S01]  /*ba40*/  IMAD R240, R3, R235, R240 ;  /* 0x000000eb03f07224 */ /* 0x000fe200078e02f0 */
[----:B------:R-:W-:Y:S01]  /*ba50*/  IABS R235, R220 ;  /* 0x000000dc00eb7213 */ /* 0x000fe20000000000 */
[--C-:B------:R-:W-:Y:S02]  /*ba60*/  @!P2 IMAD.IADD R239, R239, 0x1, -R3.reuse ;  /* 0x00000001efefa824 */ /* 0x100fe400078e0a03 */
[C---:B------:R-:W-:Y:S01]  /*ba70*/  IMAD R218, R3.reuse, R234, R218 ;  /* 0x000000ea03da7224 */ /* 0x040fe200078e02da */
[----:B------:R-:W-:Y:S01]  /*ba80*/  ISETP.GT.U32.AND P4, PT, R3, R240, PT ;  /* 0x000000f00300720c */ /* 0x000fe20003f84070 */
[----:B------:R-:W-:Y:S01]  /*ba90*/  @!P3 IMAD.IADD R241, R241, 0x1, -R3 ;  /* 0x00000001f1f1b824 */ /* 0x000fe200078e0a03 */
[----:B------:R-:W-:Y:S01]  /*baa0*/  ISETP.GT.U32.AND P2, PT, R3, R239, PT ;  /* 0x000000ef0300720c */ /* 0x000fe20003f44070 */
[----:B------:R-:W-:Y:S01]  /*bab0*/  IMAD.HI.U32 R231, R5, R237, RZ ;  /* 0x000000ed05e77227 */ /* 0x000fe200078e00ff */
[----:B------:R-:W-:-:S02]  /*bac0*/  ISETP.GT.U32.AND P3, PT, R3, R218, PT ;  /* 0x000000da0300720c */ /* 0x000fc40003f64070 */
[----:B------:R-:W-:Y:S01]  /*bad0*/  IABS R234, R221 ;  /* 0x000000dd00ea7213 */ /* 0x000fe20000000000 */
[----:B------:R-:W-:Y:S02]  /*bae0*/  @!P6 IMAD.IADD R217, R217, 0x1, -R3 ;  /* 0x00000001d9d9e824 */ /* 0x000fe400078e0a03 */
[----:B------:R-:W-:Y:S02]  /*baf0*/  IMAD.MOV R231, RZ, RZ, -R231 ;  /* 0x000000ffffe77224 */ /* 0x000fe400078e0ae7 */
[----:B------:R-:W-:Y:S01]  /*bb00*/  IMAD.HI.U32 R242, R5, R233, RZ ;  /* 0x000000e905f27227 */ /* 0x000fe200078e00ff */
[----:B------:R-:W-:-:S03]  /*bb10*/  ISETP.GT.U32.AND P6, PT, R3, R217, PT ;  /* 0x000000d90300720c */ /* 0x000fc60003fc4070 */
[----:B------:R-:W-:Y:S02]  /*bb20*/  IMAD R237, R3, R231, R237 ;  /* 0x000000e703ed7224 */ /* 0x000fe400078e02ed */
[----:B------:R-:W-:-:S04]  /*bb30*/  IMAD.HI.U32 R231, R5, R236, RZ ;  /* 0x000000ec05e77227 */ /* 0x000fc800078e00ff */
[--C-:B------:R-:W-:Y:S02]  /*bb40*/  @!P4 IMAD.IADD R240, R240, 0x1, -R3.reuse ;  /* 0x00000001f0f0c824 */ /* 0x100fe400078e0a03 */
[--C-:B------:R-:W-:Y:S01]  /*bb50*/  @!P2 IMAD.IADD R239, R239, 0x1, -R3.reuse ;  /* 0x00000001efefa824 */ /* 0x100fe200078e0a03 */
[----:B------:R-:W-:Y:S01]  /*bb60*/  ISETP.GE.AND P2, PT, R214, RZ, PT ;  /* 0x000000ffd600720c */ /* 0x000fe20003f46270 */
[----:B------:R-:W-:Y:S01]  /*bb70*/  @!P3 IMAD.IADD R218, R218, 0x1, -R3 ;  /* 0x00000001dadab824 */ /* 0x000fe200078e0a03 */
[----:B------:R-:W-:Y:S01]  /*bb80*/  ISETP.GT.U32.AND P4, PT, R3, R240, PT ;  /* 0x000000f00300720c */ /* 0x000fe20003f84070 */
[----:B------:R-:W-:Y:S02]  /*bb90*/  IMAD.MOV R231, RZ, RZ, -R231 ;  /* 0x000000ffffe77224 */ /* 0x000fe400078e0ae7 */
[----:B------:R-:W-:Y:S01]  /*bba0*/  IMAD.HI.U32 R214, R5, R235, RZ ;  /* 0x000000eb05d67227 */ /* 0x000fe200078e00ff */
[----:B------:R-:W-:-:S03]  /*bbb0*/  ISETP.GT.U32.AND P3, PT, R3, R218, PT ;  /* 0x000000da0300720c */ /* 0x000fc60003f64070 */
[----:B------:R-:W-:Y:S01]  /*bbc0*/  IMAD R236, R3, R231, R236 ;  /* 0x000000e703ec7224 */ /* 0x000fe200078e02ec */
[----:B------:R-:W-:Y:S01]  /*bbd0*/  IABS R231, R230 ;  /* 0x000000e600e77213 */ /* 0x000fe20000000000 */
[----:B------:R-:W-:Y:S02]  /*bbe0*/  IMAD.MOV R214, RZ, RZ, -R214 ;  /* 0x000000ffffd67224 */ /* 0x000fe400078e0ad6 */
[----:B------:R-:W-:Y:S01]  /*bbf0*/  @!P6 IMAD.IADD R217, R217, 0x1, -R3 ;  /* 0x00000001d9d9e824 */ /* 0x000fe200078e0a03 */
[C---:B------:R-:W-:Y:S01]  /*bc00*/  ISETP.GT.U32.AND P6, PT, R3.reuse, R236, PT ;  /* 0x000000ec0300720c */ /* 0x040fe20003fc4070 */
[----:B------:R-:W-:Y:S02]  /*bc10*/  IMAD R235, R3, R214, R235 ;  /* 0x000000d603eb7224 */ /* 0x000fe400078e02eb */
[----:B------:R-:W-:-:S04]  /*bc20*/  IMAD.HI.U32 R214, R5, R234, RZ ;  /* 0x000000ea05d67227 */ /* 0x000fc800078e00ff */
[----:B------:R-:W-:Y:S02]  /*bc30*/  IMAD.MOV R214, RZ, RZ, -R214 ;  /* 0x000000ffffd67224 */ /* 0x000fe400078e0ad6 */
[--C-:B------:R-:W-:Y:S01]  /*bc40*/  @!P4 IMAD.IADD R240, R240, 0x1, -R3.reuse ;  /* 0x00000001f0f0c824 */ /* 0x100fe200078e0a03 */
[C---:B------:R-:W-:Y:S01]  /*bc50*/  ISETP.GT.U32.AND P4, PT, R3.reuse, R237, PT ;  /* 0x000000ed0300720c */ /* 0x040fe20003f84070 */
[--C-:B------:R-:W-:Y:S01]  /*bc60*/  @!P3 IMAD.IADD R218, R218, 0x1, -R3.reuse ;  /* 0x00000001dadab824 */ /* 0x100fe200078e0a03 */
[C---:B------:R-:W-:Y:S01]  /*bc70*/  ISETP.GT.U32.AND P3, PT, R3.reuse, R235, PT ;  /* 0x000000eb0300720c */ /* 0x040fe20003f64070 */
[----:B------:R-:W-:Y:S02]  /*bc80*/  IMAD R234, R3, R214, R234 ;  /* 0x000000d603ea7224 */ /* 0x000fe400078e02ea */
[----:B------:R-:W-:Y:S02]  /*bc90*/  @!P6 IMAD.IADD R236, R236, 0x1, -R3 ;  /* 0x00000001ecece824 */ /* 0x000fe400078e0a03 */
[----:B------:R-:W-:Y:S01]  /*bca0*/  IMAD.HI.U32 R214, R5, R231, RZ ;  /* 0x000000e705d67227 */ /* 0x000fe200078e00ff */
[----:B------:R-:W-:-:S03]  /*bcb0*/  ISETP.GT.U32.AND P6, PT, R3, R234, PT ;  /* 0x000000ea0300720c */ /* 0x000fc60003fc4070 */
[----:B------:R-:W-:Y:S02]  /*bcc0*/  IMAD.MOV R214, RZ, RZ, -R214 ;  /* 0x000000ffffd67224 */ /* 0x000fe400078e0ad6 */
[--C-:B------:R-:W-:Y:S01]  /*bcd0*/  @!P4 IMAD.IADD R237, R237, 0x1, -R3.reuse ;  /* 0x00000001ededc824 */ /* 0x100fe200078e0a03 */
[----:B------:R-:W-:Y:S01]  /*bce0*/  ISETP.GE.AND P4, PT, R215, RZ, PT ;  /* 0x000000ffd700720c */ /* 0x000fe20003f86270 */
[----:B------:R-:W-:Y:S01]  /*bcf0*/  @!P3 IMAD.IADD R235, R235, 0x1, -R3 ;  /* 0x00000001ebebb824 */ /* 0x000fe200078e0a03 */
[----:B------:R-:W-:Y:S01]  /*bd00*/  ISETP.GE.AND P3, PT, R216, RZ, PT ;  /* 0x000000ffd800720c */ /* 0x000fe20003f66270 */
[----:B------:R-:W-:Y:S02]  /*bd10*/  IMAD R231, R3, R214, R231 ;  /* 0x000000d603e77224 */ /* 0x000fe400078e02e7 */
[----:B------:R-:W-:-:S04]  /*bd20*/  IMAD.HI.U32 R215, R5, R232, RZ ;  /* 0x000000e805d77227 */ /* 0x000fc800078e00ff */
[----:B------:R-:W-:Y:S02]  /*bd30*/  IMAD.MOV.U32 R214, RZ, RZ, R241 ;  /* 0x000000ffffd67224 */ /* 0x000fe400078e00f1 */
[----:B------:R-:W-:Y:S01]  /*bd40*/  @!P6 IMAD.IADD R234, R234, 0x1, -R3 ;  /* 0x00000001eaeae824 */ /* 0x000fe200078e0a03 */
[C---:B------:R-:W-:Y:S01]  /*bd50*/  ISETP.GT.U32.AND P6, PT, R3.reuse, R235, PT ;  /* 0x000000eb0300720c */ /* 0x040fe20003fc4070 */
[----:B------:R-:W-:Y:S02]  /*bd60*/  IMAD.MOV R241, RZ, RZ, -R215 ;  /* 0x000000fffff17224 */ /* 0x000fe400078e0ad7 */
[----:B------:R-:W-:Y:S01]  /*bd70*/  @!P5 IMAD.MOV R214, RZ, RZ, -R214 ;  /* 0x000000ffffd6d224 */ /* 0x000fe200078e0ad6 */
[----:B------:R-:W-:Y:S01]  /*bd80*/  ISETP.GT.U32.AND P5, PT, R3, R237, PT ;  /* 0x000000ed0300720c */ /* 0x000fe20003fa4070 */
[----:B------:R-:W-:Y:S01]  /*bd90*/  IMAD.MOV.U32 R215, RZ, RZ, R239 ;  /* 0x000000ffffd77224 */ /* 0x000fe200078e00ef */
[----:B------:R-:W-:Y:S01]  /*bda0*/  IABS R239, R249 ;  /* 0x000000f900ef7213 */ /* 0x000fe20000000000 */
[----:B------:R-:W-:-:S02]  /*bdb0*/  IMAD.MOV R242, RZ, RZ, -R242 ;  /* 0x000000fffff27224 */ /* 0x000fc400078e0af2 */
[----:B------:R-:W-:Y:S01]  /*bdc0*/  @!P1 IMAD.MOV R215, RZ, RZ, -R215 ;  /* 0x000000ffffd79224 */ /* 0x000fe200078e0ad7 */
[C---:B------:R-:W-:Y:S01]  /*bdd0*/  ISETP.GT.U32.AND P1, PT, R3.reuse, R236, PT ;  /* 0x000000ec0300720c */ /* 0x040fe20003f24070 */
[C---:B------:R-:W-:Y:S01]  /*bde0*/  IMAD R232, R3.reuse, R241, R232 ;  /* 0x000000f103e87224 */ /* 0x040fe200078e02e8 */
[----:B------:R-:W-:Y:S01]  /*bdf0*/  IABS R241, R248 ;  /* 0x000000f800f17213 */ /* 0x000fe20000000000 */
[C---:B------:R-:W-:Y:S01]  /*be00*/  IMAD R233, R3.reuse, R242, R233 ;  /* 0x000000f203e97224 */ /* 0x040fe200078e02e9 */
[----:B------:R-:W-:Y:S01]  /*be10*/  IABS R242, R252 ;  /* 0x000000fc00f27213 */ /* 0x000fe20000000000 */
[----:B------:R-:W-:Y:S01]  /*be20*/  @!P4 IMAD.MOV R218, RZ, RZ, -R218 ;  /* 0x000000ffffdac224 */ /* 0x000fe200078e0ada */
[----:B------:R-:W-:Y:S01]  /*be30*/  ISETP.GT.U32.AND P4, PT, R3, R231, PT ;  /* 0x000000e70300720c */ /* 0x000fe20003f84070 */
[----:B------:R-:W-:Y:S01]  /*be40*/  IMAD.MOV.U32 R216, RZ, RZ, R240 ;  /* 0x000000ffffd87224 */ /* 0x000fe200078e00f0 */
[----:B------:R-:W-:Y:S01]  /*be50*/  IABS R240, R247 ;  /* 0x000000f700f07213 */ /* 0x000fe20000000000 */
[----:B------:R-:W-:Y:S01]  /*be60*/  @!P6 IMAD.IADD R235, R235, 0x1, -R3 ;  /* 0x00000001ebebe824 */ /* 0x000fe200078e0a03 */
[C---:B------:R-:W-:Y:S01]  /*be70*/  ISETP.GT.U32.AND P6, PT, R3.reuse, R232, PT ;  /* 0x000000e80300720c */ /* 0x040fe20003fc4070 */
[----:B------:R-:W-:Y:S01]  /*be80*/  @!P2 IMAD.MOV R217, RZ, RZ, -R217 ;  /* 0x000000ffffd9a224 */ /* 0x000fe200078e0ad9 */
[----:B------:R-:W-:Y:S01]  /*be90*/  ISETP.GT.U32.AND P2, PT, R3, R233, PT ;  /* 0x000000e90300720c */ /* 0x000fe20003f44070 */
[----:B------:R-:W-:Y:S01]  /*bea0*/  @!P5 IMAD.IADD R237, R237, 0x1, -R3 ;  /* 0x00000001ededd824 */ /* 0x000fe200078e0a03 */
[----:B------:R-:W-:Y:S01]  /*beb0*/  ISETP.GE.AND P5, PT, R219, RZ, PT ;  /* 0x000000ffdb00720c */ /* 0x000fe20003fa6270 */
[----:B------:R-:W-:Y:S01]  /*bec0*/  @!P0 IMAD.MOV R216, RZ, RZ, -R216 ;  /* 0x000000ffffd88224 */ /* 0x000fe200078e0ad8 */
[----:B------:R-:W-:Y:S01]  /*bed0*/  ISETP.GT.U32.AND P0, PT, R3, R234, PT ;  /* 0x000000ea0300720c */ /* 0x000fe20003f04070 */
[----:B------:R-:W-:-:S04]  /*bee0*/  IMAD.HI.U32 R219, R5, R238, RZ ;  /* 0x000000ee05db7227 */ /* 0x000fc800078e00ff */
[----:B------:R-:W-:Y:S01]  /*bef0*/  @!P1 IMAD.IADD R236, R236, 0x1, -R3 ;  /* 0x00000001ecec9824 */ /* 0x000fe200078e0a03 */
[----:B------:R-:W-:Y:S01]  /*bf00*/  ISETP.GE.AND P1, PT, R220, RZ, PT ;  /* 0x000000ffdc00720c */ /* 0x000fe20003f26270 */
[----:B------:R-:W-:Y:S01]  /*bf10*/  IMAD.MOV R219, RZ, RZ, -R219 ;  /* 0x000000ffffdb7224 */ /* 0x000fe200078e0adb */
[----:B------:R-:W-:Y:S01]  /*bf20*/  IABS R220, R229 ;  /* 0x000000e500dc7213 */ /* 0x000fe20000000000 */
[----:B------:R-:W-:Y:S01]  /*bf30*/  @!P4 IMAD.IADD R231, R231, 0x1, -R3 ;  /* 0x00000001e7e7c824 */ /* 0x000fe200078e0a03 */
[----:B------:R-:W-:Y:S01]  /*bf40*/  ISETP.GE.AND P4, PT, R230, RZ, PT ;  /* 0x000000ffe600720c */ /* 0x000fe20003f86270 */
[----:B------:R-:W-:Y:S01]  /*bf50*/  IMAD R238, R3, R219, R238 ;  /* 0x000000db03ee7224 */ /* 0x000fe200078e02ee */
[----:B------:R-:W-:Y:S01]  /*bf60*/  IABS R230, R224 ;  /* 0x000000e000e67213 */ /* 0x000fe20000000000 */
[----:B------:R-:W-:Y:S02]  /*bf70*/  IMAD.MOV.U32 R219, RZ, RZ, R237 ;  /* 0x000000ffffdb7224 */ /* 0x000fe400078e00ed */
[----:B------:R-:W-:-:S02]  /*bf80*/  IMAD.MOV.U32 R237, RZ, RZ, R220 ;  /* 0x000000ffffed7224 */ /* 0x000fc400078e00dc */
[----:B------:R-:W-:Y:S02]  /*bf90*/  IMAD.MOV.U32 R220, RZ, RZ, R236 ;  /* 0x000000ffffdc7224 */ /* 0x000fe400078e00ec */
[--C-:B------:R-:W-:Y:S01]  /*bfa0*/  @!P6 IMAD.IADD R232, R232, 0x1, -R3.reuse ;  /* 0x00000001e8e8e824 */ /* 0x100fe200078e0a03 */
[----:B------:R-:W-:Y:S01]  /*bfb0*/  ISETP.GT.U32.AND P6, PT, R3, R231, PT ;  /* 0x000000e70300720c */ /* 0x000fe20003fc4070 */
[--C-:B------:R-:W-:Y:S01]  /*bfc0*/  @!P2 IMAD.IADD R233, R233, 0x1, -R3.reuse ;  /* 0x00000001e9e9a824 */ /* 0x100fe200078e0a03 */
[----:B------:R-:W-:Y:S01]  /*bfd0*/  ISETP.GE.AND P2, PT, R222, RZ, PT ;  /* 0x000000ffde00720c */ /* 0x000fe20003f46270 */
[----:B------:R-:W-:Y:S01]  /*bfe0*/  @!P0 IMAD.IADD R234, R234, 0x1, -R3 ;  /* 0x00000001eaea8824 */ /* 0x000fe200078e0a03 */
[----:B------:R-:W-:Y:S01]  /*bff0*/  ISETP.GE.AND P0, PT, R221, RZ, PT ;  /* 0x000000ffdd00720c */ /* 0x000fe20003f06270 */
[----:B------:R-:W-:Y:S01]  /*c000*/  @!P5 IMAD.MOV R220, RZ, RZ, -R220 ;  /* 0x000000ffffdcd224 */ /* 0x000fe200078e0adc */
[C---:B------:R-:W-:Y:S01]  /*c010*/  ISETP.GT.U32.AND P5, PT, R3.reuse, R232, PT ;  /* 0x000000e80300720c */ /* 0x040fe20003fa4070 */
[----:B------:R-:W-:Y:S01]  /*c020*/  @!P3 IMAD.MOV R219, RZ, RZ, -R219 ;  /* 0x000000ffffdbb224 */ /* 0x000fe200078e0adb */
[----:B------:R-:W-:Y:S01]  /*c030*/  ISETP.GT.U32.AND P3, PT, R3, R233, PT ;  /* 0x000000e90300720c */ /* 0x000fe20003f64070 */
[----:B------:R-:W-:-:S02]  /*c040*/  IMAD.MOV.U32 R221, RZ, RZ, R235 ;  /* 0x000000ffffdd7224 */ /* 0x000fc400078e00eb */
[----:B------:R-:W-:-:S04]  /*c050*/  IMAD.HI.U32 R235, R5, R237, RZ ;  /* 0x000000ed05eb7227 */ /* 0x000fc800078e00ff */
[----:B------:R-:W-:Y:S02]  /*c060*/  IMAD.MOV R235, RZ, RZ, -R235 ;  /* 0x000000ffffeb7224 */ /* 0x000fe400078e0aeb */
[----:B------:R-:W-:Y:S01]  /*c070*/  @!P6 IMAD.IADD R231, R231, 0x1, -R3 ;  /* 0x00000001e7e7e824 */ /* 0x000fe200078e0a03 */
[----:B------:R-:W-:Y:S01]  /*c080*/  ISETP.GE.AND P6, PT, R229, RZ, PT ;  /* 0x000000ffe500720c */ /* 0x000fe20003fc6270 */
[----:B------:R-:W-:Y:S02]  /*c090*/  IMAD R237, R3, R235, R237 ;  /* 0x000000eb03ed7224 */ /* 0x000fe400078e02ed */
[----:B------:R-:W-:Y:S01]  /*c0a0*/  @!P1 IMAD.MOV R221, RZ, RZ, -R221 ;  /* 0x000000ffffdd9224 */ /* 0x000fe200078e0add */
[----:B------:R-:W-:Y:S01]  /*c0b0*/  ISETP.GE.AND P1, PT, R223, RZ, PT ;  /* 0x000000ffdf00720c */ /* 0x000fe20003f26270 */
[----:B------:R-:W-:-:S04]  /*c0c0*/  IMAD.HI.U32 R229, R5, R230, RZ ;  /* 0x000000e605e57227 */ /* 0x000fc800078e00ff */
[--C-:B------:R-:W-:Y:S01]  /*c0d0*/  @!P5 IMAD.IADD R232, R232, 0x1, -R3.reuse ;  /* 0x00000001e8e8d824 */ /* 0x100fe200078e0a03 */
[----:B------:R-:W-:Y:S01]  /*c0e0*/  ISETP.GT.U32.AND P5, PT, R3, R237, PT ;  /* 0x000000ed0300720c */ /* 0x000fe20003fa4070 */
[----:B------:R-:W-:Y:S01]  /*c0f0*/  @!P3 IMAD.IADD R233, R233, 0x1, -R3 ;  /* 0x00000001e9e9b824 */ /* 0x000fe200078e0a03 */
[----:B------:R-:W-:Y:S01]  /*c100*/  ISETP.GE.AND P3, PT, R225, RZ, PT ;  /* 0x000000ffe100720c */ /* 0x000fe20003f66270 */
[----:B------:R-:W-:Y:S01]  /*c110*/  IMAD.MOV R229, RZ, RZ, -R229 ;  /* 0x000000ffffe57224 */ /* 0x000fe200078e0ae5 */
[----:B------:R-:W-:Y:S01]  /*c120*/  IABS R225, R227 ;  /* 0x000000e300e17213 */ /* 0x000fe20000000000 */
[----:B------:R-:W-:Y:S02]  /*c130*/  IMAD.MOV.U32 R223, RZ, RZ, R233 ;  /* 0x000000ffffdf7224 */ /* 0x000fe400078e00e9 */
[----:B------:R-:W-:Y:S02]  /*c140*/  IMAD R229, R3, R229, R230 ;  /* 0x000000e503e57224 */ /* 0x000fe400078e02e6 */
[----:B------:R-:W-:-:S02]  /*c150*/  IMAD.MOV.U32 R230, RZ, RZ, R225 ;  /* 0x000000ffffe67224 */ /* 0x000fc400078e00e1 */
[----:B------:R-:W-:Y:S01]  /*c160*/  IMAD.MOV.U32 R225, RZ, RZ, R232 ;  /* 0x000000ffffe17224 */ /* 0x000fe200078e00e8 */
[----:B------:R-:W-:Y:S01]  /*c170*/  IABS R232, R8 ;  /* 0x0000000800e87213 */ /* 0x000fe20000000000 */
[----:B------:R-:W-:Y:S01]  /*c180*/  IMAD.MOV.U32 R222, RZ, RZ, R234 ;  /* 0x000000ffffde7224 */ /* 0x000fe200078e00ea */
[----:B------:R-:W-:Y:S01]  /*c190*/  IABS R234, R226 ;  /* 0x000000e200ea7213 */ /* 0x000fe20000000000 */
[----:B------:R-:W-:Y:S01]  /*c1a0*/  @!P1 IMAD.MOV R225, RZ, RZ, -R225 ;  /* 0x000000ffffe19224 */ /* 0x000fe200078e0ae1 */
[----:B------:R-:W-:Y:S01]  /*c1b0*/  ISETP.GT.U32.AND P1, PT, R3, R229, PT ;  /* 0x000000e50300720c */ /* 0x000fe20003f24070 */
[----:B------:R-:W-:Y:S02]  /*c1c0*/  @!P5 IMAD.IADD R237, R237, 0x1, -R3 ;  /* 0x00000001ededd824 */ /* 0x000fe400078e0a03 */
[----:B------:R-:W-:Y:S01]  /*c1d0*/  @!P2 IMAD.MOV R223, RZ, RZ, -R223 ;  /* 0x000000ffffdfa224 */ /* 0x000fe200078e0adf */
[----:B------:R-:W-:Y:S01]  /*c1e0*/  ISETP.GE.AND P2, PT, R224, RZ, PT ;  /* 0x000000ffe000720c */ /* 0x000fe20003f46270 */
[----:B------:R-:W-:Y:S01]  /*c1f0*/  @!P0 IMAD.MOV R222, RZ, RZ, -R222 ;  /* 0x000000ffffde8224 */ /* 0x000fe200078e0ade */
[C---:B------:R-:W-:Y:S01]  /*c200*/  ISETP.GT.U32.AND P0, PT, R3.reuse, R238, PT ;  /* 0x000000ee0300720c */ /* 0x040fe20003f04070 */
[----:B------:R-:W-:Y:S01]  /*c210*/  IMAD.MOV.U32 R224, RZ, RZ, R231 ;  /* 0x000000ffffe07224 */ /* 0x000fe200078e00e7 */
[----:B------:R-:W-:Y:S01]  /*c220*/  ISETP.GT.U32.AND P5, PT, R3, R237, PT ;  /* 0x000000ed0300720c */ /* 0x000fe20003fa4070 */
[----:B------:R-:W-:-:S04]  /*c230*/  IMAD.HI.U32 R233, R5, R234, RZ ;  /* 0x000000ea05e97227 */ /* 0x000fc800078e00ff */
[----:B------:R-:W-:-:S04]  /*c240*/  IMAD.HI.U32 R231, R5, R230, RZ ;  /* 0x000000e605e77227 */ /* 0x000fc800078e00ff */
[----:B------:R-:W-:Y:S01]  /*c250*/  @!P4 IMAD.MOV R224, RZ, RZ, -R224 ;  /* 0x000000ffffe0c224 */ /* 0x000fe200078e0ae0 */
[----:B------:R-:W-:Y:S01]  /*c260*/  ISETP.GE.AND P4, PT, R226, RZ, PT ;  /* 0x000000ffe200720c */ /* 0x000fe20003f86270 */
[----:B------:R-:W-:Y:S01]  /*c270*/  IMAD.MOV R233, RZ, RZ, -R233 ;  /* 0x000000ffffe97224 */ /* 0x000fe200078e0ae9 */
[----:B------:R-:W-:Y:S01]  /*c280*/  IABS R226, R228 ;  /* 0x000000e400e27213 */ /* 0x000fe20000000000 */
[----:B------:R-:W-:Y:S02]  /*c290*/  IMAD.MOV R231, RZ, RZ, -R231 ;  /* 0x000000ffffe77224 */ /* 0x000fe400078e0ae7 */
[----:B------:R-:W-:Y:S02]  /*c2a0*/  @!P1 IMAD.IADD R229, R229, 0x1, -R3 ;  /* 0x00000001e5e59824 */ /* 0x000fe400078e0a03 */
[C---:B------:R-:W-:Y:S01]  /*c2b0*/  IMAD R234, R3.reuse, R233, R234 ;  /* 0x000000e903ea7224 */ /* 0x040fe200078e02ea */
[----:B------:R-:W-:Y:S01]  /*c2c0*/  IABS R233, R7 ;  /* 0x0000000700e97213 */ /* 0x000fe20000000000 */
[C---:B------:R-:W-:Y:S01]  /*c2d0*/  IMAD R230, R3.reuse, R231, R230 ;  /* 0x000000e703e67224 */ /* 0x040fe200078e02e6 */
[----:B------:R-:W-:Y:S01]  /*c2e0*/  ISETP.GT.U32.AND P1, PT, R3, R229, PT ;  /* 0x000000e50300720c */ /* 0x000fe20003f24070 */
[----:B------:R-:W-:-:S02]  /*c2f0*/  IMAD.MOV.U32 R231, RZ, RZ, R226 ;  /* 0x000000ffffe77224 */ /* 0x000fc400078e00e2 */
[--C-:B------:R-:W-:Y:S02]  /*c300*/  @!P0 IMAD.IADD R238, R238, 0x1, -R3.reuse ;  /* 0x00000001eeee8824 */ /* 0x100fe400078e0a03 */
[----:B------:R-:W-:Y:S01]  /*c310*/  @!P5 IMAD.IADD R237, R237, 0x1, -R3 ;  /* 0x00000001ededd824 */ /* 0x000fe200078e0a03 */
[----:B------:R-:W-:Y:S01]  /*c320*/  ISETP.GT.U32.AND P5, PT, R3, R234, PT ;  /* 0x000000ea0300720c */ /* 0x000fe20003fa4070 */
[----:B------:R-:W-:Y:S01]  /*c330*/  IMAD.HI.U32 R235, R5, R231, RZ ;  /* 0x000000e705eb7227 */ /* 0x000fe200078e00ff */
[----:B------:R-:W-:-:S03]  /*c340*/  ISETP.GT.U32.AND P0, PT, R3, R238, PT ;  /* 0x000000ee0300720c */ /* 0x000fc60003f04070 */
[----:B------:R-:W-:Y:S02]  /*c350*/  IMAD.MOV R236, RZ, RZ, -R235 ;  /* 0x000000ffffec7224 */ /* 0x000fe400078e0aeb */
[----:B------:R-:W-:Y:S02]  /*c360*/  @!P1 IMAD.IADD R229, R229, 0x1, -R3 ;  /* 0x00000001e5e59824 */ /* 0x000fe400078e0a03 */
[----:B------:R-:W-:Y:S02]  /*c370*/  IMAD R231, R3, R236, R231 ;  /* 0x000000ec03e77224 */ /* 0x000fe400078e02e7 */
[----:B------:R-:W-:-:S03]  /*c380*/  IMAD.HI.U32 R235, R5, R232, RZ ;  /* 0x000000e805eb7227 */ /* 0x000fc600078e00ff */
[----:B------:R-:W-:Y:S01]  /*c390*/  ISETP.GT.U32.AND P1, PT, R3, R231, PT ;  /* 0x000000e70300720c */ /* 0x000fe20003f24070 */
[--C-:B------:R-:W-:Y:S02]  /*c3a0*/  @!P5 IMAD.IADD R234, R234, 0x1, -R3.reuse ;  /* 0x00000001eaead824 */ /* 0x100fe400078e0a03 */
[----:B------:R-:W-:Y:S01]  /*c3b0*/  @!P0 IMAD.IADD R238, R238, 0x1, -R3 ;  /* 0x00000001eeee8824 */ /* 0x000fe200078e0a03 */
[----:B------:R-:W-:Y:S01]  /*c3c0*/  ISETP.GE.AND P0, PT, R227, RZ, PT ;  /* 0x000000ffe300720c */ /* 0x000fe20003f06270 */
[----:B------:R-:W-:Y:S01]  /*c3d0*/  IMAD.MOV.U32 R227, RZ, RZ, R237 ;  /* 0x000000ffffe37224 */ /* 0x000fe200078e00ed */
[----:B------:R-:W-:Y:S01]  /*c3e0*/  ISETP.GT.U32.AND P5, PT, R3, R234, PT ;  /* 0x000000ea0300720c */ /* 0x000fe20003fa4070 */
[----:B------:R-:W-:Y:S01]  /*c3f0*/  IMAD.MOV.U32 R226, RZ, RZ, R238 ;  /* 0x000000ffffe27224 */ /* 0x000fe200078e00ee */
[----:B------:R-:W-:Y:S01]  /*c400*/  IABS R237, R245 ;  /* 0x000000f500ed7213 */ /* 0x000fe20000000000 */
[----:B------:R-:W-:Y:S02]  /*c410*/  IMAD.MOV R235, RZ, RZ, -R235 ;  /* 0x000000ffffeb7224 */ /* 0x000fe400078e0aeb */
[----:B------:R-:W-:-:S04]  /*c420*/  IMAD.HI.U32 R236, R5, R233, RZ ;  /* 0x000000e905ec7227 */ /* 0x000fc800078e00ff */
[----:B------:R-:W-:Y:S01]  /*c430*/  @!P3 IMAD.MOV R226, RZ, RZ, -R226 ;  /* 0x000000ffffe2b224 */ /* 0x000fe200078e0ae2 */
[C---:B------:R-:W-:Y:S01]  /*c440*/  ISETP.GT.U32.AND P3, PT, R3.reuse, R230, PT ;  /* 0x000000e60300720c */ /* 0x040fe20003f64070 */
[----:B------:R-:W-:Y:S01]  /*c450*/  @!P6 IMAD.MOV R227, RZ, RZ, -R227 ;  /* 0x000000ffffe3e224 */ /* 0x000fe200078e0ae3 */
[----:B------:R-:W-:Y:S01]  /*c460*/  ISETP.GE.AND P6, PT, R228, RZ, PT ;  /* 0x000000ffe400720c */ /* 0x000fe20003fc6270 */
[----:B------:R-:W-:Y:S01]  /*c470*/  IMAD R232, R3, R235, R232 ;  /* 0x000000eb03e87224 */ /* 0x000fe200078e02e8 */
[----:B------:R-:W-:Y:S01]  /*c480*/  IABS R235, R6 ;  /* 0x0000000600eb7213 */ /* 0x000fe20000000000 */
[----:B------:R-:W-:Y:S01]  /*c490*/  IMAD.MOV.U32 R228, RZ, RZ, R229 ;  /* 0x000000ffffe47224 */ /* 0x000fe200078e00e5 */
[----:B------:R-:W-:Y:S01]  /*c4a0*/  IABS R229, R2 ;  /* 0x0000000200e57213 */ /* 0x000fe20000000000 */
[----:B------:R-:W-:Y:S02]  /*c4b0*/  @!P1 IMAD.IADD R231, R231, 0x1, -R3 ;  /* 0x00000001e7e79824 */ /* 0x000fe400078e0a03 */
[----:B------:R-:W-:-:S02]  /*c4c0*/  IMAD.MOV R236, RZ, RZ, -R236 ;  /* 0x000000ffffec7224 */ /* 0x000fc400078e0aec */
[----:B------:R-:W-:Y:S01]  /*c4d0*/  @!P2 IMAD.MOV R228, RZ, RZ, -R228 ;  /* 0x000000ffffe4a224 */ /* 0x000fe200078e0ae4 */
[C---:B------:R-:W-:Y:S01]  /*c4e0*/  ISETP.GT.U32.AND P2, PT, R3.reuse, R232, PT ;  /* 0x000000e80300720c */ /* 0x040fe20003f44070 */
[----:B------:R-:W-:Y:S01]  /*c4f0*/  @!P5 IMAD.IADD R234, R234, 0x1, -R3 ;  /* 0x00000001eaead824 */ /* 0x000fe200078e0a03 */
[C---:B------:R-:W-:Y:S01]  /*c500*/  ISETP.GT.U32.AND P1, PT, R3.reuse, R231, PT ;  /* 0x000000e70300720c */ /* 0x040fe20003f24070 */
[----:B------:R-:W-:Y:S01]  /*c510*/  IMAD R233, R3, R236, R233 ;  /* 0x000000ec03e97224 */ /* 0x000fe200078e02e9 */
[----:B------:R-:W-:Y:S01]  /*c520*/  ISETP.GE.AND P5, PT, R8, RZ, PT ;  /* 0x000000ff0800720c */ /* 0x000fe20003fa6270 */
[----:B------:R-:W-:-:S04]  /*c530*/  IMAD.HI.U32 R236, R5, R235, RZ ;  /* 0x000000eb05ec7227 */ /* 0x000fc800078e00ff */
[----:B------:R-:W-:Y:S02]  /*c540*/  IMAD.MOV.U32 R8, RZ, RZ, R229 ;  /* 0x000000ffff087224 */ /* 0x000fe400078e00e5 */
[----:B------:R-:W-:Y:S02]  /*c550*/  IMAD.MOV.U32 R229, RZ, RZ, R234 ;  /* 0x000000ffffe57224 */ /* 0x000fe400078e00ea */
[----:B------:R-:W-:Y:S02]  /*c560*/  IMAD.MOV R234, RZ, RZ, -R236 ;  /* 0x000000ffffea7224 */ /* 0x000fe400078e0aec */
[----:B------:R-:W-:Y:S02]  /*c570*/  @!P3 IMAD.IADD R230, R230, 0x1, -R3 ;  /* 0x00000001e6e6b824 */ /* 0x000fe400078e0a03 */
[C---:B------:R-:W-:Y:S02]  /*c580*/  IMAD R234, R3.reuse, R234, R235 ;  /* 0x000000ea03ea7224 */ /* 0x040fe400078e02eb */
[--C-:B------:R-:W-:Y:S01]  /*c590*/  @!P2 IMAD.IADD R232, R232, 0x1, -R3.reuse ;  /* 0x00000001e8e8a824 */ /* 0x100fe200078e0a03 */
[----:B------:R-:W-:Y:S01]  /*c5a0*/  ISETP.GT.U32.AND P3, PT, R3, R230, PT ;  /* 0x000000e60300720c */ /* 0x000fe20003f64070 */
[----:B------:R-:W-:Y:S01]  /*c5b0*/  @!P1 IMAD.IADD R231, R231, 0x1, -R3 ;  /* 0x00000001e7e79824 */ /* 0x000fe200078e0a03 */
[C---:B------:R-:W-:Y:S01]  /*c5c0*/  ISETP.GT.U32.AND P1, PT, R3.reuse, R234, PT ;  /* 0x000000ea0300720c */ /* 0x040fe20003f24070 */
[----:B------:R-:W-:Y:S01]  /*c5d0*/  @!P4 IMAD.MOV R229, RZ, RZ, -R229 ;  /* 0x000000ffffe5c224 */ /* 0x000fe200078e0ae5 */
[----:B------:R-:W-:Y:S01]  /*c5e0*/  ISETP.GT.U32.AND P4, PT, R3, R232, PT ;  /* 0x000000e80300720c */ /* 0x000fe20003f84070 */
[----:B------:R-:W-:Y:S01]  /*c5f0*/  IMAD.HI.U32 R236, R5, R8, RZ ;  /* 0x0000000805ec7227 */ /* 0x000fe200078e00ff */
[----:B------:R-:W-:-:S03]  /*c600*/  ISETP.GE.AND P2, PT, R7, RZ, PT ;  /* 0x000000ff0700720c */ /* 0x000fc60003f46270 */
[----:B------:R-:W-:Y:S02]  /*c610*/  IMAD.MOV R236, RZ, RZ, -R236 ;  /* 0x000000ffffec7224 */ /* 0x000fe400078e0aec */
[----:B------:R-:W-:Y:S02]  /*c620*/  @!P6 IMAD.MOV R231, RZ, RZ, -R231 ;  /* 0x000000ffffe7e224 */ /* 0x000fe400078e0ae7 */
[--C-:B------:R-:W-:Y:S01]  /*c630*/  @!P3 IMAD.IADD R230, R230, 0x1, -R3.reuse ;  /* 0x00000001e6e6b824 */ /* 0x100fe200078e0a03 */
[C---:B------:R-:W-:Y:S01]  /*c640*/  ISETP.GT.U32.AND P3, PT, R3.reuse, R233, PT ;  /* 0x000000e90300720c */ /* 0x040fe20003f64070 */
[----:B------:R-:W-:Y:S01]  /*c650*/  IMAD R235, R3, R236, R8 ;  /* 0x000000ec03eb7224 */ /* 0x000fe200078e0208 */
[----:B------:R-:W-:Y:S01]  /*c660*/  IABS R8, R11 ;  /* 0x0000000b00087213 */ /* 0x000fe20000000000 */
[--C-:B------:R-:W-:Y:S01]  /*c670*/  @!P1 IMAD.IADD R234, R234, 0x1, -R3.reuse ;  /* 0x00000001eaea9824 */ /* 0x100fe200078e0a03 */
[----:B------:R-:W-:Y:S01]  /*c680*/  ISETP.GE.AND P1, PT, R2, RZ, PT ;  /* 0x000000ff0200720c */ /* 0x000fe20003f26270 */
[----:B------:R-:W-:Y:S01]  /*c690*/  @!P0 IMAD.MOV R230, RZ, RZ, -R230 ;  /* 0x000000ffffe68224 */ /* 0x000fe200078e0ae6 */
[----:B------:R-:W-:Y:S01]  /*c6a0*/  ISETP.GE.AND P0, PT, R6, RZ, PT ;  /* 0x000000ff0600720c */ /* 0x000fe20003f06270 */
[----:B------:R-:W-:Y:S01]  /*c6b0*/  @!P4 IMAD.IADD R232, R232, 0x1, -R3 ;  /* 0x00000001e8e8c824 */ /* 0x000fe200078e0a03 */
[----:B------:R-:W-:Y:S01]  /*c6c0*/  IABS R6, R244 ;  /* 0x000000f400067213 */ /* 0x000fe20000000000 */
[----:B------:R-:W-:Y:S01]  /*c6d0*/  IMAD.HI.U32 R7, R5, R239, RZ ;  /* 0x000000ef05077227 */ /* 0x000fe200078e00ff */
[----:B------:R-:W-:-:S02]  /*c6e0*/  ISETP.GT.U32.AND P4, PT, R3, R235, PT ;  /* 0x000000eb0300720c */ /* 0x000fc40003f84070 */
[----:B------:R-:W-:Y:S01]  /*c6f0*/  ISETP.GT.U32.AND P6, PT, R3, R234, PT ;  /* 0x000000ea0300720c */ /* 0x000fe20003fc4070 */
[----:B------:R-:W-:Y:S02]  /*c700*/  IMAD.MOV.U32 R236, RZ, RZ, R6 ;  /* 0x000000ffffec7224 */ /* 0x000fe400078e0006 */
[----:B------:R-:W-:-:S04]  /*c710*/  IMAD.HI.U32 R6, R5, R237, RZ ;  /* 0x000000ed05067227 */ /* 0x000fc800078e00ff */
[----:B------:R-:W-:-:S04]  /*c720*/  IMAD.HI.U32 R2, R5, R236, RZ ;  /* 0x000000ec05027227 */ /* 0x000fc800078e00ff */
[----:B------:R-:W-:Y:S02]  /*c730*/  IMAD.MOV R6, RZ, RZ, -R6 ;  /* 0x000000ffff067224 */ /* 0x000fe400078e0a06 */
[----:B------:R-:W-:Y:S02]  /*c740*/  IMAD.MOV R2, RZ, RZ, -R2 ;  /* 0x000000ffff027224 */ /* 0x000fe400078e0a02 */
[----:B------:R-:W-:Y:S01]  /*c750*/  @!P4 IMAD.IADD R235, R235, 0x1, -R3 ;  /* 0x00000001ebebc824 */ /* 0x000fe200078e0a03 */
[----:B------:R-:W-:Y:S01]  /*c760*/  ISETP.GE.AND P4, PT, R245, RZ, PT ;  /* 0x000000fff500720c */ /* 0x000fe20003f86270 */
[C---:B------:R-:W-:Y:S01]  /*c770*/  IMAD R237, R3.reuse, R6, R237 ;  /* 0x0000000603ed7224 */ /* 0x040fe200078e02ed */
[----:B------:R-:W-:Y:S01]  /*c780*/  IABS R245, R18 ;  /* 0x0000001200f57213 */ /* 0x000fe20000000000 */
[----:B------:R-:W-:Y:S02]  /*c790*/  @!P6 IMAD.IADD R234, R234, 0x1, -R3 ;  /* 0x00000001eaeae824 */ /* 0x000fe400078e0a03 */
[----:B------:R-:W-:Y:S01]  /*c7a0*/  @!P5 IMAD.MOV R232, RZ, RZ, -R232 ;  /* 0x000000ffffe8d224 */ /* 0x000fe200078e0ae8 */
[C---:B------:R-:W-:Y:S01]  /*c7b0*/  ISETP.GT.U32.AND P5, PT, R3.reuse, R235, PT ;  /* 0x000000eb0300720c */ /* 0x040fe20003fa4070 */
[C---:B------:R-:W-:Y:S01]  /*c7c0*/  IMAD R236, R3.reuse, R2, R236 ;  /* 0x0000000203ec7224 */ /* 0x040fe200078e02ec */
[----:B------:R-:W-:Y:S01]  /*c7d0*/  IABS R2, R246 ;  /* 0x000000f600027213 */ /* 0x000fe20000000000 */
[----:B------:R-:W-:Y:S01]  /*c7e0*/  @!P0 IMAD.MOV R234, RZ, RZ, -R234 ;  /* 0x000000ffffea8224 */ /* 0x000fe200078e0aea */
[----:B------:R-:W-:Y:S01]  /*c7f0*/  ISETP.GT.U32.AND P0, PT, R3, R237, PT ;  /* 0x000000ed0300720c */ /* 0x000fe20003f04070 */
[----:B------:R-:W-:Y:S01]  /*c800*/  IMAD.HI.U32 R6, R5, R240, RZ ;  /* 0x000000f005067227 */ /* 0x000fe200078e00ff */
[----:B------:R-:W-:-:S03]  /*c810*/  ISETP.GT.U32.AND P6, PT, R3, R236, PT ;  /* 0x000000ec0300720c */ /* 0x000fc60003fc4070 */
[----:B------:R-:W-:-:S04]  /*c820*/  IMAD.HI.U32 R238, R5, R2, RZ ;  /* 0x0000000205ee7227 */ /* 0x000fc800078e00ff */
[----:B------:R-:W-:Y:S02]  /*c830*/  IMAD.MOV R238, RZ, RZ, -R238 ;  /* 0x000000ffffee7224 */ /* 0x000fe400078e0aee */
[--C-:B------:R-:W-:Y:S01]  /*c840*/  @!P5 IMAD.IADD R235, R235, 0x1, -R3.reuse ;  /* 0x00000001ebebd824 */ /* 0x100fe200078e0a03 */
[----:B------:R-:W-:Y:S01]  /*c850*/  ISETP.GE.AND P5, PT, R249, RZ, PT ;  /* 0x000000fff900720c */ /* 0x000fe20003fa6270 */
[----:B------:R-:W-:Y:S01]  /*c860*/  IMAD R238, R3, R238, R2 ;  /* 0x000000ee03ee7224 */ /* 0x000fe200078e0202 */
[----:B------:R-:W-:Y:S01]  /*c870*/  IABS R249, R14 ;  /* 0x0000000e00f97213 */ /* 0x000fe20000000000 */
[----:B------:R-:W-:Y:S02]  /*c880*/  @!P0 IMAD.IADD R237, R237, 0x1, -R3 ;  /* 0x00000001eded8824 */ /* 0x000fe400078e0a03 */
[----:B------:R-:W-:Y:S01]  /*c890*/  @!P1 IMAD.MOV R235, RZ, RZ, -R235 ;  /* 0x000000ffffeb9224 */ /* 0x000fe200078e0aeb */
[----:B------:R-:W-:Y:S01]  /*c8a0*/  ISETP.GT.U32.AND P1, PT, R3, R238, PT ;  /* 0x000000ee0300720c */ /* 0x000fe20003f24070 */
[----:B------:R-:W-:Y:S01]  /*c8b0*/  IMAD.HI.U32 R2, R5, R241, RZ ;  /* 0x000000f105027227 */ /* 0x000fe200078e00ff */
[----:B------:R-:W-:-:S03]  /*c8c0*/  ISETP.GT.U32.AND P0, PT, R3, R237, PT ;  /* 0x000000ed0300720c */ /* 0x000fc60003f04070 */
[----:B------:R-:W-:Y:S02]  /*c8d0*/  IMAD.MOV R6, RZ, RZ, -R6 ;  /* 0x000000ffff067224 */ /* 0x000fe400078e0a06 */
[----:B------:R-:W-:Y:S02]  /*c8e0*/  IMAD.MOV R2, RZ, RZ, -R2 ;  /* 0x000000ffff027224 */ /* 0x000fe400078e0a02 */
[----:B------:R-:W-:Y:S02]  /*c8f0*/  IMAD R240, R3, R6, R240 ;  /* 0x0000000603f07224 */ /* 0x000fe400078e02f0 */
[----:B------:R-:W-:Y:S02]  /*c900*/  @!P3 IMAD.IADD R233, R233, 0x1, -R3 ;  /* 0x00000001e9e9b824 */ /* 0x000fe400078e0a03 */
[----:B------:R-:W-:Y:S02]  /*c910*/  IMAD R241, R3, R2, R241 ;  /* 0x0000000203f17224 */ /* 0x000fe400078e02f1 */
[--C-:B------:R-:W-:Y:S01]  /*c920*/  @!P0 IMAD.IADD R237, R237, 0x1, -R3.reuse ;  /* 0x00000001eded8824 */ /* 0x100fe200078e0a03 */
[C---:B------:R-:W-:Y:S01]  /*c930*/  ISETP.GT.U32.AND P3, PT, R3.reuse, R233, PT ;  /* 0x000000e90300720c */ /* 0x040fe20003f64070 */
[----:B------:R-:W-:Y:S01]  /*c940*/  @!P1 IMAD.IADD R238, R238, 0x1, -R3 ;  /* 0x00000001eeee9824 */ /* 0x000fe200078e0a03 */
[C---:B------:R-:W-:Y:S01]  /*c950*/  ISETP.GT.U32.AND P1, PT, R3.reuse, R240, PT ;  /* 0x000000f00300720c */ /* 0x040fe20003f24070 */
[----:B------:R-:W-:Y:S01]  /*c960*/  @!P4 IMAD.MOV R237, RZ, RZ, -R237 ;  /* 0x000000ffffedc224 */ /* 0x000fe200078e0aed */
[----:B------:R-:W-:Y:S01]  /*c970*/  ISETP.GT.U32.AND P4, PT, R3, R241, PT ;  /* 0x000000f10300720c */ /* 0x000fe20003f84070 */
[----:B------:R-:W-:-:S02]  /*c980*/  IMAD.MOV R7, RZ, RZ, -R7 ;  /* 0x000000ffff077224 */ /* 0x000fc400078e0a07 */
[----:B------:R-:W-:Y:S02]  /*c990*/  @!P6 IMAD.IADD R236, R236, 0x1, -R3 ;  /* 0x00000001ecece824 */ /* 0x000fe400078e0a03 */
[----:B------:R-:W-:Y:S02]  /*c9a0*/  IMAD R239, R3, R7, R239 ;  /* 0x0000000703ef7224 */ /* 0x000fe400078e02ef */
[----:B------:R-:W-:Y:S01]  /*c9b0*/  IMAD.HI.U32 R6, R5, R243, RZ ;  /* 0x000000f305067227 */ /* 0x000fe200078e00ff */
[C---:B------:R-:W-:Y:S02]  /*c9c0*/  ISETP.GT.U32.AND P6, PT, R3.reuse, R236, PT ;  /* 0x000000ec0300720c */ /* 0x040fe40003fc4070 */
[----:B------:R-:W-:Y:S01]  /*c9d0*/  ISETP.GT.U32.AND P0, PT, R3, R239, PT ;  /* 0x000000ef0300720c */ /* 0x000fe20003f04070 */
[--C-:B------:R-:W-:Y:S02]  /*c9e0*/  @!P1 IMAD.IADD R240, R240, 0x1, -R3.reuse ;  /* 0x00000001f0f09824 */ /* 0x100fe400078e0a03 */
[--C-:B------:R-:W-:Y:S01]  /*c9f0*/  @!P3 IMAD.IADD R233, R233, 0x1, -R3.reuse ;  /* 0x00000001e9e9b824 */ /* 0x100fe200078e0a03 */
[----:B------:R-:W-:Y:S01]  /*ca00*/  ISETP.GE.AND P3, PT, R244, RZ, PT ;  /* 0x000000fff400720c */ /* 0x000fe20003f66270 */
[----:B------:R-:W-:Y:S01]  /*ca10*/  @!P4 IMAD.IADD R241, R241, 0x1, -R3 ;  /* 0x00000001f1f1c824 */ /* 0x000fe200078e0a03 */
[----:B------:R-:W-:Y:S01]  /*ca20*/  IABS R244, R19 ;  /* 0x0000001300f47213 */ /* 0x000fe20000000000 */
[----:B------:R-:W-:Y:S01]  /*ca30*/  IMAD.MOV R6, RZ, RZ, -R6 ;  /* 0x000000ffff067224 */ /* 0x000fe200078e0a06 */
[----:B------:R-:W-:Y:S01]  /*ca40*/  ISETP.GT.U32.AND P1, PT, R3, R240, PT ;  /* 0x000000f00300720c */ /* 0x000fe20003f24070 */
[----:B------:R-:W-:Y:S01]  /*ca50*/  IMAD.HI.U32 R7, R5, R242, RZ ;  /* 0x000000f205077227 */ /* 0x000fe200078e00ff */
[----:B------:R-:W-:-:S03]  /*ca60*/  ISETP.GT.U32.AND P4, PT, R3, R241, PT ;  /* 0x000000f10300720c */ /* 0x000fc60003f84070 */
[----:B------:R-:W-:-:S04]  /*ca70*/  IMAD.HI.U32 R2, R5, R244, RZ ;  /* 0x000000f405027227 */ /* 0x000fc800078e00ff */
[----:B------:R-:W-:Y:S02]  /*ca80*/  IMAD.MOV R2, RZ, RZ, -R2 ;  /* 0x000000ffff027224 */ /* 0x000fe400078e0a02 */
[----:B------:R-:W-:Y:S02]  /*ca90*/  IMAD R243, R3, R6, R243 ;  /* 0x0000000603f37224 */ /* 0x000fe400078e02f3 */
[--C-:B------:R-:W-:Y:S01]  /*caa0*/  @!P6 IMAD.IADD R236, R236, 0x1, -R3.reuse ;  /* 0x00000001ecece824 */ /* 0x100fe200078e0a03 */
[----:B------:R-:W-:Y:S01]  /*cab0*/  ISETP.GE.AND P6, PT, R247, RZ, PT ;  /* 0x000000fff700720c */ /* 0x000fe20003fc6270 */
[--C-:B------:R-:W-:Y:S01]  /*cac0*/  @!P0 IMAD.IADD R239, R239, 0x1, -R3.reuse ;  /* 0x00000001efef8824 */ /* 0x100fe200078e0a03 */
[----:B------:R-:W-:Y:S01]  /*cad0*/  IABS R247, R16 ;  /* 0x0000001000f77213 */ /* 0x000fe20000000000 */
[C---:B------:R-:W-:Y:S02]  /*cae0*/  IMAD R244, R3.reuse, R2, R244 ;  /* 0x0000000203f47224 */ /* 0x040fe400078e02f4 */
[--C-:B------:R-:W-:Y:S01]  /*caf0*/  @!P1 IMAD.IADD R240, R240, 0x1, -R3.reuse ;  /* 0x00000001f0f09824 */ /* 0x100fe200078e0a03 */
[C---:B------:R-:W-:Y:S01]  /*cb00*/  ISETP.GT.U32.AND P1, PT, R3.reuse, R243, PT ;  /* 0x000000f30300720c */ /* 0x040fe20003f24070 */
[----:B------:R-:W-:Y:S01]  /*cb10*/  @!P3 IMAD.MOV R236, RZ, RZ, -R236 ;  /* 0x000000ffffecb224 */ /* 0x000fe200078e0aec */
[----:B------:R-:W-:Y:S01]  /*cb20*/  ISETP.GT.U32.AND P3, PT, R3, R238, PT ;  /* 0x000000ee0300720c */ /* 0x000fe20003f64070 */
[----:B------:R-:W-:Y:S01]  /*cb30*/  @!P4 IMAD.IADD R241, R241, 0x1, -R3 ;  /* 0x00000001f1f1c824 */ /* 0x000fe200078e0a03 */
[C---:B------:R-:W-:Y:S01]  /*cb40*/  ISETP.GT.U32.AND P0, PT, R3.reuse, R239, PT ;  /* 0x000000ef0300720c */ /* 0x040fe20003f04070 */
[----:B------:R-:W-:Y:S01]  /*cb50*/  IMAD.MOV R7, RZ, RZ, -R7 ;  /* 0x000000ffff077224 */ /* 0x000fe200078e0a07 */
[----:B------:R-:W-:Y:S01]  /*cb60*/  ISETP.GT.U32.AND P4, PT, R3, R244, PT ;  /* 0x000000f40300720c */ /* 0x000fe20003f84070 */
[----:B------:R-:W-:-:S04]  /*cb70*/  IMAD.HI.U32 R2, R5, R245, RZ ;  /* 0x000000f505027227 */ /* 0x000fc800078e00ff */
[----:B------:R-:W-:Y:S01]  /*cb80*/  @!P2 IMAD.MOV R233, RZ, RZ, -R233 ;  /* 0x000000ffffe9a224 */ /* 0x000fe200078e0ae9 */
[----:B------:R-:W-:Y:S01]  /*cb90*/  ISETP.GE.AND P2, PT, R246, RZ, PT ;  /* 0x000000fff600720c */ /* 0x000fe20003f46270 */
[----:B------:R-:W-:Y:S01]  /*cba0*/  IMAD R242, R3, R7, R242 ;  /* 0x0000000703f27224 */ /* 0x000fe200078e02f2 */
[----:B------:R-:W-:Y:S01]  /*cbb0*/  IABS R246, R17 ;  /* 0x0000001100f67213 */ /* 0x000fe20000000000 */
[--C-:B------:R-:W-:Y:S02]  /*cbc0*/  @!P1 IMAD.IADD R243, R243, 0x1, -R3.reuse ;  /* 0x00000001f3f39824 */ /* 0x100fe400078e0a03 */
[----:B------:R-:W-:Y:S02]  /*cbd0*/  IMAD.MOV R2, RZ, RZ, -R2 ;  /* 0x000000ffff027224 */ /* 0x000fe400078e0a02 */
[--C-:B------:R-:W-:Y:S01]  /*cbe0*/  @!P3 IMAD.IADD R238, R238, 0x1, -R3.reuse ;  /* 0x00000001eeeeb824 */ /* 0x100fe200078e0a03 */
[----:B------:R-:W-:Y:S01]  /*cbf0*/  ISETP.GE.AND P3, PT, R248, RZ, PT ;  /* 0x000000fff800720c */ /* 0x000fe20003f66270 */
[--C-:B------:R-:W-:Y:S01]  /*cc00*/  @!P0 IMAD.IADD R239, R239, 0x1, -R3.reuse ;  /* 0x00000001efef8824 */ /* 0x100fe200078e0a03 */
[C---:B------:R-:W-:Y:S01]  /*cc10*/  ISETP.GT.U32.AND P0, PT, R3.reuse, R242, PT ;  /* 0x000000f20300720c */ /* 0x040fe20003f04070 */
[----:B------:R-:W-:Y:S01]  /*cc20*/  @!P4 IMAD.IADD R244, R244, 0x1, -R3 ;  /* 0x00000001f4f4c824 */ /* 0x000fe200078e0a03 */
[C---:B------:R-:W-:Y:S01]  /*cc30*/  ISETP.GT.U32.AND P4, PT, R3.reuse, R243, PT ;  /* 0x000000f30300720c */ /* 0x040fe20003f84070 */
[----:B------:R-:W-:Y:S01]  /*cc40*/  IMAD R245, R3, R2, R245 ;  /* 0x0000000203f57224 */ /* 0x000fe200078e02f5 */
[----:B------:R-:W-:Y:S01]  /*cc50*/  IABS R248, R15 ;  /* 0x0000000f00f87213 */ /* 0x000fe20000000000 */
[----:B------:R-:W-:-:S04]  /*cc60*/  IMAD.HI.U32 R2, R5, R246, RZ ;  /* 0x000000f605027227 */ /* 0x000fc800078e00ff */
[----:B------:R-:W-:Y:S02]  /*cc70*/  IMAD.MOV R2, RZ, RZ, -R2 ;  /* 0x000000ffff027224 */ /* 0x000fe400078e0a02 */
[----:B------:R-:W-:-:S04]  /*cc80*/  IMAD.HI.U32 R7, R5, R248, RZ ;  /* 0x000000f805077227 */ /* 0x000fc800078e00ff */
[----:B------:R-:W-:Y:S02]  /*cc90*/  IMAD R246, R3, R2, R246 ;  /* 0x0000000203f67224 */ /* 0x000fe400078e02f6 */
[----:B------:R-:W-:Y:S02]  /*cca0*/  IMAD.MOV R2, RZ, RZ, -R7 ;  /* 0x000000ffff027224 */ /* 0x000fe400078e0a07 */
[--C-:B------:R-:W-:Y:S01]  /*ccb0*/  @!P0 IMAD.IADD R242, R242, 0x1, -R3.reuse ;  /* 0x00000001f2f28824 */ /* 0x100fe200078e0a03 */
[----:B------:R-:W-:Y:S01]  /*ccc0*/  ISETP.GE.AND P0, PT, R252, RZ, PT ;  /* 0x000000fffc00720c */ /* 0x000fe20003f06270 */
[----:B------:R-:W-:Y:S01]  /*ccd0*/  @!P4 IMAD.IADD R243, R243, 0x1, -R3 ;  /* 0x00000001f3f3c824 */ /* 0x000fe200078e0a03 */
[C---:B------:R-:W-:Y:S01]  /*cce0*/  ISETP.GT.U32.AND P4, PT, R3.reuse, R246, PT ;  /* 0x000000f60300720c */ /* 0x040fe20003f84070 */
[C---:B------:R-:W-:Y:S01]  /*ccf0*/  IMAD R248, R3.reuse, R2, R248 ;  /* 0x0000000203f87224 */ /* 0x040fe200078e02f8 */
[----:B------:R-:W-:Y:S01]  /*cd00*/  ISETP.GT.U32.AND P1, PT, R3, R242, PT ;  /* 0x000000f20300720c */ /* 0x000fe20003f24070 */
[----:B------:R-:W-:Y:S01]  /*cd10*/  IMAD.HI.U32 R2, R5, R249, RZ ;  /* 0x000000f905027227 */ /* 0x000fe200078e00ff */
[----:B------:R-:W-:-:S03]  /*cd20*/  IABS R252, R9 ;  /* 0x0000000900fc7213 */ /* 0x000fc60000000000 */
[----:B------:R-:W-:Y:S02]  /*cd30*/  IMAD.MOV R2, RZ, RZ, -R2 ;  /* 0x000000ffff027224 */ /* 0x000fe400078e0a02 */
[----:B------:R-:W-:-:S04]  /*cd40*/  IMAD.HI.U32 R6, R5, R247, RZ ;  /* 0x000000f705067227 */ /* 0x000fc800078e00ff */
[----:B------:R-:W-:Y:S02]  /*cd50*/  IMAD R249, R3, R2, R249 ;  /* 0x0000000203f97224 */ /* 0x000fe400078e02f9 */
[----:B------:R-:W-:Y:S02]  /*cd60*/  @!P4 IMAD.IADD R246, R246, 0x1, -R3 ;  /* 0x00000001f6f6c824 */ /* 0x000fe400078e0a03 */
[----:B------:R-:W-:Y:S01]  /*cd70*/  IMAD.HI.U32 R2, R5, R250, RZ ;  /* 0x000000fa05027227 */ /* 0x000fe200078e00ff */
[----:B------:R-:W-:-:S03]  /*cd80*/  ISETP.GT.U32.AND P4, PT, R3, R249, PT ;  /* 0x000000f90300720c */ /* 0x000fc60003f84070 */
[--C-:B------:R-:W-:Y:S01]  /*cd90*/  @!P1 IMAD.IADD R242, R242, 0x1, -R3.reuse ;  /* 0x00000001f2f29824 */ /* 0x100fe200078e0a03 */
[C---:B------:R-:W-:Y:S01]  /*cda0*/  ISETP.GT.U32.AND P1, PT, R3.reuse, R245, PT ;  /* 0x000000f50300720c */ /* 0x040fe20003f24070 */
[----:B------:R-:W-:Y:S02]  /*cdb0*/  IMAD.MOV R2, RZ, RZ, -R2 ;  /* 0x000000ffff027224 */ /* 0x000fe400078e0a02 */
[----:B------:R-:W-:Y:S01]  /*cdc0*/  @!P2 IMAD.MOV R238, RZ, RZ, -R238 ;  /* 0x000000ffffeea224 */ /* 0x000fe200078e0aee */
[C---:B------:R-:W-:Y:S01]  /*cdd0*/  ISETP.GT.U32.AND P2, PT, R3.reuse, R244, PT ;  /* 0x000000f40300720c */ /* 0x040fe20003f44070 */
[----:B------:R-:W-:Y:S01]  /*cde0*/  IMAD R250, R3, R2, R250 ;  /* 0x0000000203fa7224 */ /* 0x000fe200078e02fa */
[----:B------:R-:W-:Y:S01]  /*cdf0*/  IABS R2, R12 ;  /* 0x0000000c00027213 */ /* 0x000fe20000000000 */
[----:B------:R-:W-:Y:S02]  /*ce00*/  IMAD.MOV R6, RZ, RZ, -R6 ;  /* 0x000000ffff067224 */ /* 0x000fe400078e0a06 */
[----:B------:R-:W-:Y:S01]  /*ce10*/  @!P4 IMAD.IADD R249, R249, 0x1, -R3 ;  /* 0x00000001f9f9c824 */ /* 0x000fe200078e0a03 */
[C---:B------:R-:W-:Y:S01]  /*ce20*/  ISETP.GT.U32.AND P4, PT, R3.reuse, R250, PT ;  /* 0x000000fa0300720c */ /* 0x040fe20003f84070 */
[----:B------:R-:W-:-:S02]  /*ce30*/  IMAD R247, R3, R6, R247 ;  /* 0x0000000603f77224 */ /* 0x000fc400078e02f7 */
[----:B------:R-:W-:-:S04]  /*ce40*/  IMAD.HI.U32 R6, R5, R251, RZ ;  /* 0x000000fb05067227 */ /* 0x000fc800078e00ff */
[--C-:B------:R-:W-:Y:S01]  /*ce50*/  @!P1 IMAD.IADD R245, R245, 0x1, -R3.reuse ;  /* 0x00000001f5f59824 */ /* 0x100fe200078e0a03 */
[C---:B------:R-:W-:Y:S01]  /*ce60*/  ISETP.GT.U32.AND P1, PT, R3.reuse, R248, PT ;  /* 0x000000f80300720c */ /* 0x040fe20003f24070 */
[----:B------:R-:W-:Y:S02]  /*ce70*/  IMAD.MOV R6, RZ, RZ, -R6 ;  /* 0x000000ffff067224 */ /* 0x000fe400078e0a06 */
[----:B------:R-:W-:Y:S01]  /*ce80*/  @!P2 IMAD.IADD R244, R244, 0x1, -R3 ;  /* 0x00000001f4f4a824 */ /* 0x000fe200078e0a03 */
[C---:B------:R-:W-:Y:S01]  /*ce90*/  ISETP.GT.U32.AND P2, PT, R3.reuse, R247, PT ;  /* 0x000000f70300720c */ /* 0x040fe20003f44070 */
[----:B------:R-:W-:Y:S01]  /*cea0*/  IMAD R251, R3, R6, R251 ;  /* 0x0000000603fb7224 */ /* 0x000fe200078e02fb */
[----:B------:R-:W-:Y:S01]  /*ceb0*/  IABS R6, R4 ;  /* 0x0000000400067213 */ /* 0x000fe20000000000 */
        /* <DEDUP_REMOVED lines=8> */
[----:B------:R-:W-:Y:S01]  /*cf40*/  @!P2 IMAD.IADD R247, R247, 0x1, -R3 ;  /* 0x00000001f7f7a824 */ /* 0x000fe200078e0a03 */
[----:B------:R-:W-:Y:S01]  /*cf50*/  ISETP.GE.AND P2, PT, R20, RZ, PT ;  /* 0x000000ff1400720c */ /* 0x000fe20003f46270 */
[----:B------:R-:W-:Y:S01]  /*cf60*/  IMAD.HI.U32 R20, R5, R2, RZ ;  /* 0x0000000205147227 */ /* 0x000fe200078e00ff */
[----:B------:R-:W-:-:S03]  /*cf70*/  IABS R19, R10 ;  /* 0x0000000a00137213 */ /* 0x000fc60000000000 */
[----:B0-----:R-:W-:-:S04]  /*cf80*/  IMAD.HI.U32 R23, R5, R6, RZ ;  /* 0x0000000605177227 */ /* 0x001fc800078e00ff */
[----:B------:R-:W-:-:S04]  /*cf90*/  IMAD.HI.U32 R22, R5, R7, RZ ;  /* 0x0000000705167227 */ /* 0x000fc800078e00ff */
[----:B------:R-:W-:Y:S01]  /*cfa0*/  @!P4 IMAD.IADD R251, R251, 0x1, -R3 ;  /* 0x00000001fbfbc824 */ /* 0x000fe200078e0a03 */
[----:B------:R-:W-:Y:S01]  /*cfb0*/  ISETP.GT.U32.AND P4, PT, R3, R245, PT ;  /* 0x000000f50300720c */ /* 0x000fe20003f84070 */
[----:B------:R-:W-:-:S04]  /*cfc0*/  IMAD.HI.U32 R21, R5, R8, RZ ;  /* 0x0000000805157227 */ /* 0x000fc800078e00ff */
[----:B------:R-:W-:Y:S02]  /*cfd0*/  IMAD.MOV R20, RZ, RZ, -R20 ;  /* 0x000000ffff147224 */ /* 0x000fe400078e0a14 */
[----:B------:R-:W-:Y:S02]  /*cfe0*/  IMAD.MOV R23, RZ, RZ, -R23 ;  /* 0x000000ffff177224 */ /* 0x000fe400078e0a17 */
[----:B------:R-:W-:Y:S02]  /*cff0*/  IMAD.MOV R22, RZ, RZ, -R22 ;  /* 0x000000ffff167224 */ /* 0x000fe400078e0a16 */
[----:B------:R-:W-:Y:S01]  /*d000*/  @!P1 IMAD.MOV R244, RZ, RZ, -R244 ;  /* 0x000000fffff49224 */ /* 0x000fe200078e0af4 */
[C---:B------:R-:W-:Y:S01]  /*d010*/  ISETP.GT.U32.AND P1, PT, R3.reuse, R250, PT ;  /* 0x000000fa0300720c */ /* 0x040fe20003f24070 */
[----:B------:R-:W-:Y:S02]  /*d020*/  IMAD.MOV R21, RZ, RZ, -R21 ;  /* 0x000000ffff157224 */ /* 0x000fe400078e0a15 */
[----:B------:R-:W-:-:S02]  /*d030*/  IMAD R2, R3, R20, R2 ;  /* 0x0000001403027224 */ /* 0x000fc400078e0202 */
[----:B------:R-:W-:-:S04]  /*d040*/  IMAD.HI.U32 R20, R5, R19, RZ ;  /* 0x0000001305147227 */ /* 0x000fc800078e00ff */
[C---:B------:R-:W-:Y:S02]  /*d050*/  IMAD R5, R3.reuse, R23, R6 ;  /* 0x0000001703057224 */ /* 0x040fe400078e0206 */
[C---:B------:R-:W-:Y:S01]  /*d060*/  IMAD R6, R3.reuse, R22, R7 ;  /* 0x0000001603067224 */ /* 0x040fe200078e0207 */
[----:B------:R-:W2:Y:S01]  /*d070*/  LDL.LU R23, [R1+0xe90] ;  /* 0x000e900001177983 */ /* 0x000ea20000300800 */
[----:B------:R-:W-:Y:S02]  /*d080*/  IMAD R7, R3, R21, R8 ;  /* 0x0000001503077224 */ /* 0x000fe400078e0208 */
[----:B------:R-:W-:Y:S01]  /*d090*/  IMAD.MOV R8, RZ, RZ, -R20 ;  /* 0x000000ffff087224 */ /* 0x000fe200078e0a14 */
[----:B------:R-:W3:Y:S01]  /*d0a0*/  LDL.LU R22, [R1+0xe8c] ;  /* 0x000e8c0001167983 */ /* 0x000ee20000300800 */
[----:B------:R-:W-:Y:S01]  /*d0b0*/  @!P4 IMAD.IADD R245, R245, 0x1, -R3 ;  /* 0x00000001f5f5c824 */ /* 0x000fe200078e0a03 */
[C---:B------:R-:W-:Y:S01]  /*d0c0*/  ISETP.GT.U32.AND P4, PT, R3.reuse, R252, PT ;  /* 0x000000fc0300720c */ /* 0x040fe20003f84070 */
[----:B------:R-:W-:Y:S01]  /*d0d0*/  IMAD R8, R3, R8, R19 ;  /* 0x0000000803087224 */ /* 0x000fe200078e0213 */
[----:B------:R-:W4:Y:S01]  /*d0e0*/  LDL.LU R21, [R1+0xe88] ;  /* 0x000e880001157983 */ /* 0x000f220000300800 */
[----:B------:R-:W-:-:S02]  /*d0f0*/  @!P1 IMAD.IADD R250, R250, 0x1, -R3 ;  /* 0x00000001fafa9824 */ /* 0x000fc400078e0a03 */
[----:B------:R-:W-:Y:S01]  /*d100*/  @!P5 IMAD.MOV R239, RZ, RZ, -R239 ;  /* 0x000000ffffefd224 */ /* 0x000fe200078e0aef */
[C---:B------:R-:W-:Y:S01]  /*d110*/  ISETP.GT.U32.AND P1, PT, R3.reuse, R8, PT ;  /* 0x000000080300720c */ /* 0x040fe20003f24070 */
[----:B------:R-:W-:Y:S01]  /*d120*/  @!P3 IMAD.MOV R241, RZ, RZ, -R241 ;  /* 0x000000fffff1b224 */ /* 0x000fe200078e0af1 */
[C---:B------:R-:W-:Y:S01]  /*d130*/  ISETP.GT.U32.AND P5, PT, R3.reuse, R246, PT ;  /* 0x000000f60300720c */ /* 0x040fe20003fa4070 */
[----:B------:R-:W-:Y:S01]  /*d140*/  @!P0 IMAD.MOV R242, RZ, RZ, -R242 ;  /* 0x000000fffff28224 */ /* 0x000fe200078e0af2 */
[C---:B------:R-:W-:Y:S01]  /*d150*/  ISETP.GT.U32.AND P3, PT, R3.reuse, R247, PT ;  /* 0x000000f70300720c */ /* 0x040fe20003f64070 */
[----:B------:R-:W-:Y:S01]  /*d160*/  @!P2 IMAD.MOV R243, RZ, RZ, -R243 ;  /* 0x000000fffff3a224 */ /* 0x000fe200078e0af3 */
[C---:B------:R-:W-:Y:S01]  /*d170*/  ISETP.GT.U32.AND P0, PT, R3.reuse, R248, PT ;  /* 0x000000f80300720c */ /* 0x040fe20003f04070 */
[--C-:B------:R-:W-:Y:S01]  /*d180*/  @!P4 IMAD.IADD R252, R252, 0x1, -R3.reuse ;  /* 0x00000001fcfcc824 */ /* 0x100fe200078e0a03 */
[C---:B------:R-:W-:Y:S01]  /*d190*/  ISETP.GT.U32.AND P2, PT, R3.reuse, R249, PT ;  /* 0x000000f90300720c */ /* 0x040fe20003f44070 */
[----:B------:R-:W-:Y:S01]  /*d1a0*/  @!P6 IMAD.MOV R240, RZ, RZ, -R240 ;  /* 0x000000fffff0e224 */ /* 0x000fe200078e0af0 */
[----:B------:R-:W2:Y:S03]  /*d1b0*/  LDL.LU R20, [R1+0xe84] ;  /* 0x000e840001147983 */ /* 0x000ea60000300800 */
[--C-:B------:R-:W-:Y:S01]  /*d1c0*/  @!P1 IMAD.IADD R8, R8, 0x1, -R3.reuse ;  /* 0x0000000108089824 */ /* 0x100fe200078e0a03 */
[C---:B------:R-:W-:Y:S01]  /*d1d0*/  ISETP.GT.U32.AND P1, PT, R3.reuse, R252, PT ;  /* 0x000000fc0300720c */ /* 0x040fe20003f24070 */
[--C-:B------:R-:W-:Y:S01]  /*d1e0*/  @!P5 IMAD.IADD R246, R246, 0x1, -R3.reuse ;  /* 0x00000001f6f6d824 */ /* 0x100fe200078e0a03 */
[----:B------:R-:W-:Y:S01]  /*d1f0*/  ISETP.GT.U32.AND P5, PT, R3, R2, PT ;  /* 0x000000020300720c */ /* 0x000fe20003fa4070 */
[--C-:B------:R-:W-:Y:S01]  /*d200*/  @!P3 IMAD.IADD R247, R247, 0x1, -R3.reuse ;  /* 0x00000001f7f7b824 */ /* 0x100fe200078e0a03 */
[C---:B------:R-:W-:Y:S01]  /*d210*/  ISETP.GT.U32.AND P3, PT, R3.reuse, R5, PT ;  /* 0x000000050300720c */ /* 0x040fe20003f64070 */
[--C-:B------:R-:W-:Y:S01]  /*d220*/  @!P0 IMAD.IADD R248, R248, 0x1, -R3.reuse ;  /* 0x00000001f8f88824 */ /* 0x100fe200078e0a03 */
[----:B------:R-:W-:Y:S01]  /*d230*/  ISETP.GT.U32.AND P0, PT, R3, R6, PT ;  /* 0x000000060300720c */ /* 0x000fe20003f04070 */
[----:B------:R-:W-:Y:S01]  /*d240*/  @!P2 IMAD.IADD R249, R249, 0x1, -R3 ;  /* 0x00000001f9f9a824 */ /* 0x000fe200078e0a03 */
[C---:B------:R-:W-:Y:S01]  /*d250*/  ISETP.GT.U32.AND P6, PT, R3.reuse, R251, PT ;  /* 0x000000fb0300720c */ /* 0x040fe20003fc4070 */
[----:B------:R-:W3:Y:S01]  /*d260*/  LDL.LU R19, [R1+0xe80] ;  /* 0x000e800001137983 */ /* 0x000ee20000300800 */
[----:B------:R-:W-:-:S03]  /*d270*/  ISETP.GT.U32.AND P2, PT, R3, R7, PT ;  /* 0x000000070300720c */ /* 0x000fc60003f44070 */
[--C-:B------:R-:W-:Y:S01]  /*d280*/  @!P1 IMAD.IADD R252, R252, 0x1, -R3.reuse ;  /* 0x00000001fcfc9824 */ /* 0x100fe200078e0a03 */
[----:B------:R-:W-:Y:S01]  /*d290*/  ISETP.GE.AND P1, PT, R9, RZ, PT ;  /* 0x000000ff0900720c */ /* 0x000fe20003f26270 */
[--C-:B------:R-:W-:Y:S01]  /*d2a0*/  @!P5 IMAD.IADD R2, R2, 0x1, -R3.reuse ;  /* 0x000000010202d824 */ /* 0x100fe200078e0a03 */
[----:B------:R-:W-:Y:S01]  /*d2b0*/  ISETP.GE.AND P5, PT, R16, RZ, PT ;  /* 0x000000ff1000720c */ /* 0x000fe20003fa6270 */
[----:B------:R-:W0:Y:S01]  /*d2c0*/  LDC R9, c[0x0][0x230] ;  /* 0x00008c00ff097b82 */ /* 0x000e220000000800 */
[----:B------:R-:W-:Y:S01]  /*d2d0*/  ISETP.GE.AND P4, PT, R17, RZ, PT ;  /* 0x000000ff1100720c */ /* 0x000fe20003f86270 */
[--C-:B------:R-:W-:Y:S01]  /*d2e0*/  @!P3 IMAD.IADD R5, R5, 0x1, -R3.reuse ;  /* 0x000000010505b824 */ /* 0x100fe200078e0a03 */
[----:B------:R-:W-:Y:S01]  /*d2f0*/  ISETP.GE.AND P3, PT, R15, RZ, PT ;  /* 0x000000ff0f00720c */ /* 0x000fe20003f66270 */
[--C-:B------:R-:W-:Y:S01]  /*d300*/  @!P0 IMAD.IADD R6, R6, 0x1, -R3.reuse ;  /* 0x0000000106068824 */ /* 0x100fe200078e0a03 */
[----:B------:R-:W-:Y:S01]  /*d310*/  ISETP.GE.AND P0, PT, R14, RZ, PT ;  /* 0x000000ff0e00720c */ /* 0x000fe20003f06270 */
[--C-:B------:R-:W-:Y:S01]  /*d320*/  @!P6 IMAD.IADD R251, R251, 0x1, -R3.reuse ;  /* 0x00000001fbfbe824 */ /* 0x100fe200078e0a03 */
[----:B------:R-:W-:Y:S01]  /*d330*/  ISETP.GE.AND P6, PT, R18, RZ, PT ;  /* 0x000000ff1200720c */ /* 0x000fe20003fc6270 */
[----:B------:R-:W-:Y:S01]  /*d340*/  @!P2 IMAD.IADD R7, R7, 0x1, -R3 ;  /* 0x000000010707a824 */ /* 0x000fe200078e0a03 */
[----:B------:R-:W4:Y:S03]  /*d350*/  LDL.LU R18, [R1+0xe7c] ;  /* 0x000e7c0001127983 */ /* 0x000f260000300800 */
[----:B------:R-:W-:Y:S01]  /*d360*/  @!P5 IMAD.MOV R247, RZ, RZ, -R247 ;  /* 0x000000fffff7d224 */ /* 0x000fe200078e0af7 */
[C---:B------:R-:W-:Y:S01]  /*d370*/  ISETP.GT.U32.AND P5, PT, R3.reuse, R5, PT ;  /* 0x000000050300720c */ /* 0x040fe20003fa4070 */
[----:B------:R-:W-:Y:S01]  /*d380*/  @!P4 IMAD.MOV R246, RZ, RZ, -R246 ;  /* 0x000000fffff6c224 */ /* 0x000fe200078e0af6 */
[C---:B------:R-:W-:Y:S01]  /*d390*/  ISETP.GT.U32.AND P4, PT, R3.reuse, R2, PT ;  /* 0x000000020300720c */ /* 0x040fe20003f84070 */
[----:B------:R-:W-:Y:S01]  /*d3a0*/  @!P3 IMAD.MOV R248, RZ, RZ, -R248 ;  /* 0x000000fffff8b224 */ /* 0x000fe200078e0af8 */
[C---:B------:R-:W-:Y:S01]  /*d3b0*/  ISETP.GT.U32.AND P3, PT, R3.reuse, R6, PT ;  /* 0x000000060300720c */ /* 0x040fe20003f64070 */
[----:B------:R-:W-:Y:S01]  /*d3c0*/  @!P0 IMAD.MOV R249, RZ, RZ, -R249 ;  /* 0x000000fffff98224 */ /* 0x000fe200078e0af9 */
[----:B------:R-:W2:Y:S01]  /*d3d0*/  LDL.LU R17, [R1+0xe78] ;  /* 0x000e780001117983 */ /* 0x000ea20000300800 */
[----:B------:R-:W-:-:S03]  /*d3e0*/  ISETP.GT.U32.AND P0, PT, R3, R7, PT ;  /* 0x000000070300720c */ /* 0x000fc60003f04070 */
[----:B------:R-:W3:Y:S01]  /*d3f0*/  LDL.LU R16, [R1+0xe74] ;  /* 0x000e740001107983 */ /* 0x000ee20000300800 */
[----:B------:R-:W-:Y:S01]  /*d400*/  ISETP.GE.AND P2, PT, R125, RZ, PT ;  /* 0x000000ff7d00720c */ /* 0x000fe20003f46270 */
[----:B0-----:R-:W-:Y:S02]  /*d410*/  VIADD R9, R9, 0x7f ;  /* 0x0000007f09097836 */ /* 0x001fe40000000000 */
[----:B------:R-:W4:Y:S04]  /*d420*/  LDL.LU R15, [R1+0xe70] ;  /* 0x000e7000010f7983 */ /* 0x000f280000300800 */
[----:B------:R-:W2:Y:S01]  /*d430*/  LDL.LU R14, [R1+0xe6c] ;  /* 0x000e6c00010e7983 */ /* 0x000ea20000300800 */
[----:B------:R-:W-:-:S03]  /*d440*/  @!P6 IMAD.MOV R245, RZ, RZ, -R245 ;  /* 0x000000fffff5e224 */ /* 0x000fc600078e0af5 */
[----:B------:R-:W3:Y:S01]  /*d450*/  LDL.LU R125, [R1+0xe68] ;  /* 0x000e6800017d7983 */ /* 0x000ee20000300800 */
[--C-:B------:R-:W-:Y:S01]  /*d460*/  @!P5 IMAD.IADD R5, R5, 0x1, -R3.reuse ;  /* 0x000000010505d824 */ /* 0x100fe200078e0a03 */
[----:B------:R-:W-:Y:S01]  /*d470*/  ISETP.GE.AND P6, PT, R13, RZ, PT ;  /* 0x000000ff0d00720c */ /* 0x000fe20003fc6270 */
[----:B------:R-:W-:Y:S01]  /*d480*/  @!P4 IMAD.IADD R2, R2, 0x1, -R3 ;  /* 0x000000010202c824 */ /* 0x000fe200078e0a03 */
[----:B------:R-:W-:Y:S01]  /*d490*/  ISETP.GE.AND P5, PT, R4, RZ, PT ;  /* 0x000000ff0400720c */ /* 0x000fe20003fa6270 */
[----:B------:R-:W4:Y:S01]  /*d4a0*/  LDL.LU R13, [R1+0x1c] ;  /* 0x00001c00010d7983 */ /* 0x000f220000300800 */
[----:B------:R-:W-:Y:S01]  /*d4b0*/  SHF.R.S32.HI R4, RZ, 0x1f, R9 ;  /* 0x0000001fff047819 */ /* 0x000fe20000011409 */
[--C-:B------:R-:W-:Y:S01]  /*d4c0*/  @!P3 IMAD.IADD R6, R6, 0x1, -R3.reuse ;  /* 0x000000010606b824 */ /* 0x100fe200078e0a03 */
[----:B------:R-:W-:Y:S01]  /*d4d0*/  ISETP.GE.AND P4, PT, R12, RZ, PT ;  /* 0x000000ff0c00720c */ /* 0x000fe20003f86270 */
[----:B------:R-:W-:Y:S01]  /*d4e0*/  @!P0 IMAD.IADD R7, R7, 0x1, -R3 ;  /* 0x0000000107078824 */ /* 0x000fe200078e0a03 */
[----:B------:R-:W2:Y:S01]  /*d4f0*/  LDL.LU R12, [R1+0x18] ;  /* 0x00001800010c7983 */ /* 0x000ea20000300800 */
[----:B------:R-:W-:Y:S01]  /*d500*/  ISETP.GE.AND P3, PT, R11, RZ, PT ;  /* 0x000000ff0b00720c */ /* 0x000fe20003f66270 */
[----:B------:R-:W-:Y:S01]  /*d510*/  @!P2 IMAD.MOV R250, RZ, RZ, -R250 ;  /* 0x000000fffffaa224 */ /* 0x000fe200078e0afa */
[----:B------:R-:W-:Y:S01]  /*d520*/  LEA.HI R4, R4, R9, RZ, 0x7 ;  /* 0x0000000904047211 */ /* 0x000fe200078f38ff */
[----:B------:R-:W2:Y:S01]  /*d530*/  LDL.LU R11, [R1+0x14] ;  /* 0x00001400010b7983 */ /* 0x000ea20000300800 */
[----:B------:R-:W-:-:S02]  /*d540*/  ISETP.GE.AND P0, PT, R10, RZ, PT ;  /* 0x000000ff0a00720c */ /* 0x000fc40003f06270 */
[----:B------:R-:W-:Y:S01]  /*d550*/  ISETP.GT.U32.AND P2, PT, R3, R8, PT ;  /* 0x000000080300720c */ /* 0x000fe20003f44070 */
[----:B------:R-:W2:Y:S04]  /*d560*/  LDL.LU R10, [R1+0x10] ;  /* 0x00001000010a7983 */ /* 0x000ea80000300800 */
[----:B------:R-:W2:Y:S04]  /*d570*/  LDL.LU R9, [R1+0xc] ;  /* 0x00000c0001097983 */ /* 0x000ea80000300800 */
[----:B------:R-:W2:Y:S04]  /*d580*/  LDL.LU R4, [R1+0x8] ;  /* 0x0000080001047983 */ /* 0x000ea80000300800 */
[----:B------:R-:W-:-:S02]  /*d590*/  @!P2 IMAD.IADD R8, R8, 0x1, -R3 ;  /* 0x000000010808a824 */ /* 0x000fc400078e0a03 */
[----:B------:R-:W0:Y:S01]  /*d5a0*/  S2R R3, SR_TID.X ;  /* 0x0000000000037919 */ /* 0x000e220000002100 */
[----:B------:R-:W-:Y:S01]  /*d5b0*/  ISETP.GE.AND P2, PT, R0, RZ, PT ;  /* 0x000000ff0000720c */ /* 0x000fe20003f46270 */
[----:B------:R-:W-:Y:S01]  /*d5c0*/  @!P1 IMAD.MOV R252, RZ, RZ, -R252 ;  /* 0x000000fffffc9224 */ /* 0x000fe200078e0afc */
[----:B------:R1:W-:Y:S01]  /*d5d0*/  STL [R1+0xe2c], R0 ;  /* 0x000e2c0001007387 */ /* 0x0003e20000100800 */
[----:B------:R-:W-:Y:S01]  /*d5e0*/  @!P6 IMAD.MOV R251, RZ, RZ, -R251 ;  /* 0x000000fffffbe224 */ /* 0x000fe200078e0afb */
[----:B0-----:R-:W-:-:S05]  /*d5f0*/  LOP3.LUT R3, R3, 0x7f, RZ, 0xc0, !PT ;  /* 0x0000007f03037812 */ /* 0x001fca00078ec0ff */
[----:B-1----:R-:W-:-:S05]  /*d600*/  IMAD R0, R3, UR9, RZ ;  /* 0x0000000903007c24 */ /* 0x002fca000f8e02ff */
[----:B------:R-:W-:Y:S01]  /*d610*/  IADD3 R3, P6, R0, UR4, RZ ;  /* 0x0000000400037c10 */ /* 0x000fe2000ffde0ff */
[----:B------:R-:W-:Y:S01]  /*d620*/  @!P4 IMAD.MOV R2, RZ, RZ, -R2 ;  /* 0x000000ffff02c224 */ /* 0x000fe200078e0a02 */
[----:B------:R-:W-:-:S03]  /*d630*/  ULDC UR4, c[0x0][0x234] ;  /* 0x00008d0000047ab9 */ /* 0x000fc60000000800 */
[----:B------:R0:W-:Y:S04]  /*d640*/  STL [R1+0xe38], R3 ;  /* 0x000e380301007387 */ /* 0x0001e80000100800 */
[----:B0-----:R-:W2:Y:S01]  /*d650*/  LDL.LU R3, [R1+0x4] ;  /* 0x0000040001037983 */ /* 0x001ea20000300800 */
[----:B---3--:R-:W-:Y:S02]  /*d660*/  ISETP.NE.AND P1, PT, R125, RZ, PT ;  /* 0x000000ff7d00720c */ /* 0x008fe40003f25270 */
[----:B------:R-:W-:-:S04]  /*d670*/  LOP3.LUT R125, RZ, R125, RZ, 0x33, !PT ;  /* 0x0000007dff7d7212 */ /* 0x000fc800078e33ff */
[C---:B----4-:R-:W-:Y:S02]  /*d680*/  SEL R13, R125.reuse, R13, !P1 ;  /* 0x0000000d7d0d7207 */ /* 0x050fe40004800000 */
[----:B--2---:R-:W-:-:S03]  /*d690*/  SEL R12, R125, R12, !P1 ;  /* 0x0000000c7d0c7207 */ /* 0x004fc60004800000 */
[----:B------:R0:W-:Y:S01]  /*d6a0*/  STL [R1+0xcc], R13 ;  /* 0x0000cc0d01007387 */ /* 0x0001e20000100800 */
[C---:B------:R-:W-:Y:S02]  /*d6b0*/  SEL R11, R125.reuse, R11, !P1 ;  /* 0x0000000b7d0b7207 */ /* 0x040fe40004800000 */
[C---:B------:R-:W-:Y:S01]  /*d6c0*/  SEL R10, R125.reuse, R10, !P1 ;  /* 0x0000000a7d0a7207 */ /* 0x040fe20004800000 */
[----:B0-----:R-:W2:Y:S01]  /*d6d0*/  LDL.LU R13, [R1+0xe64] ;  /* 0x000e6400010d7983 */ /* 0x001ea20000300800 */
[----:B------:R-:W-:-:S03]  /*d6e0*/  SEL R9, R125, R9, !P1 ;  /* 0x000000097d097207 */ /* 0x000fc60004800000 */
[----:B------:R0:W-:Y:S01]  /*d6f0*/  STL [R1+0xc8], R12 ;  /* 0x0000c80c01007387 */ /* 0x0001e20000100800 */
[----:B------:R-:W-:-:S03]  /*d700*/  SEL R4, R125, R4, !P1 ;  /* 0x000000047d047207 */ /* 0x000fc60004800000 */
[----:B0-----:R-:W3:Y:S04]  /*d710*/  LDL.LU R12, [R1+0xe60] ;  /* 0x000e6000010c7983 */ /* 0x001ee80000300800 */
[----:B------:R0:W-:Y:S04]  /*d720*/  STL [R1+0xc4], R11 ;  /* 0x0000c40b01007387 */ /* 0x0001e80000100800 */
[----:B0-----:R-:W4:Y:S04]  /*d730*/  LDL.LU R11, [R1+0xe5c] ;  /* 0x000e5c00010b7983 */ /* 0x001f280000300800 */
[----:B------:R0:W-:Y:S04]  /*d740*/  STL [R1+0xc0], R10 ;  /* 0x0000c00a01007387 */ /* 0x0001e80000100800 */
[----:B0-----:R-:W2:Y:S04]  /*d750*/  LDL.LU R10, [R1+0xe58] ;  /* 0x000e5800010a7983 */ /* 0x001ea80000300800 */
[----:B------:R0:W-:Y:S04]  /*d760*/  STL [R1+0xbc], R9 ;  /* 0x0000bc0901007387 */ /* 0x0001e80000100800 */
[----:B0-----:R-:W3:Y:S04]  /*d770*/  LDL.LU R9, [R1+0xe54] ;  /* 0x000e540001097983 */ /* 0x001ee80000300800 */
[----:B------:R0:W-:Y:S04]  /*d780*/  STL [R1+0xb8], R4 ;  /* 0x0000b80401007387 */ /* 0x0001e80000100800 */
[----:B0-----:R-:W4:Y:S01]  /*d790*/  LDL.LU R4, [R1+0xe50] ;  /* 0x000e500001047983 */ /* 0x001f220000300800 */
[----:B------:R-:W-:-:S05]  /*d7a0*/  SEL R3, R125, R3, !P1 ;  /* 0x000000037d037207 */ /* 0x000fca0004800000 */
[----:B------:R4:W-:Y:S01]  /*d7b0*/  STL [R1+0xb4], R3 ;  /* 0x0000b40301007387 */ /* 0x0009e20000100800 */
[C---:B--2---:R-:W-:Y:S02]  /*d7c0*/  SEL R10, R125.reuse, R10, !P1 ;  /* 0x0000000a7d0a7207 */ /* 0x044fe40004800000 */
[C---:B----4-:R-:W-:Y:S02]  /*d7d0*/  SEL R3, R125.reuse, R4, !P1 ;  /* 0x000000047d037207 */ /* 0x050fe40004800000 */
[----:B------:R-:W2:Y:S04]  /*d7e0*/  LDL.LU R4, [R1+0xe4c] ;  /* 0x000e4c0001047983 */ /* 0x000ea80000300800 */
[----:B------:R3:W-:Y:S02]  /*d7f0*/  STL [R1+0xb0], R3 ;  /* 0x0000b00301007387 */ /* 0x0007e40000100800 */
[----:B---3--:R-:W-:-:S02]  /*d800*/  SEL R3, R125, R9, !P1 ;  /* 0x000000097d037207 */ /* 0x008fc40004800000 */
[----:B------:R-:W-:-:S03]  /*d810*/  SEL R9, R125, R11, !P1 ;  /* 0x0000000b7d097207 */ /* 0x000fc60004800000 */
[----:B------:R0:W-:Y:S04]  /*d820*/  STL [R1+0xac], R3 ;  /* 0x0000ac0301007387 */ /* 0x0001e80000100800 */
[----:B------:R1:W-:Y:S01]  /*d830*/  STL [R1+0xa8], R10 ;  /* 0x0000a80a01007387 */ /* 0x0003e20000100800 */
[----:B0-----:R-:W-:-:S03]  /*d840*/  SEL R3, R125, R12, !P1 ;  /* 0x0000000c7d037207 */ /* 0x001fc60004800000 */
[----:B------:R0:W-:Y:S01]  /*d850*/  STL [R1+0xa4], R9 ;  /* 0x0000a40901007387 */ /* 0x0001e20000100800 */
[----:B-1----:R-:W-:-:S03]  /*d860*/  SEL R10, R125, R13, !P1 ;  /* 0x0000000d7d0a7207 */ /* 0x002fc60004800000 */
[----:B------:R1:W-:Y:S01]  /*d870*/  STL [R1+0xa0], R3 ;  /* 0x0000a00301007387 */ /* 0x0003e20000100800 */
[----:B0-----:R-:W-:-:S03]  /*d880*/  SEL R9, R125, R14, !P1 ;  /* 0x0000000e7d097207 */ /* 0x001fc60004800000 */
[----:B------:R0:W-:Y:S01]  /*d890*/  STL [R1+0x9c], R10 ;  /* 0x00009c0a01007387 */ /* 0x0001e20000100800 */
[----:B-1----:R-:W-:-:S03]  /*d8a0*/  SEL R3, R125, R15, !P1 ;  /* 0x0000000f7d037207 */ /* 0x002fc60004800000 */
[----:B------:R1:W-:Y:S04]  /*d8b0*/  STL [R1+0x98], R9 ;  /* 0x0000980901007387 */ /* 0x0003e80000100800 */
[----:B------:R3:W-:Y:S01]  /*d8c0*/  STL [R1+0x94], R3 ;  /* 0x0000940301007387 */ /* 0x0007e20000100800 */
[C---:B0-----:R-:W-:Y:S02]  /*d8d0*/  SEL R10, R125.reuse, R16, !P1 ;  /* 0x000000107d0a7207 */ /* 0x041fe40004800000 */
[----:B-1----:R-:W-:-:S03]  /*d8e0*/  SEL R9, R125, R17, !P1 ;  /* 0x000000117d097207 */ /* 0x002fc60004800000 */
[----:B------:R0:W-:Y:S01]  /*d8f0*/  STL [R1+0x90], R10 ;  /* 0x0000900a01007387 */ /* 0x0001e20000100800 */
[----:B---3--:R-:W-:-:S03]  /*d900*/  SEL R3, R125, R18, !P1 ;  /* 0x000000127d037207 */ /* 0x008fc60004800000 */
        /* <DEDUP_REMOVED lines=39> */
[C---:B-1----:R-:W-:Y:S02]  /*db80*/  SEL R9, R125.reuse, R38, !P1 ;  /* 0x000000267d097207 */ /* 0x042fe40004800000 */
[C---:B------:R-:W-:Y:S02]  /*db90*/  SEL R38, R125.reuse, R42, !P1 ;  /* 0x0000002a7d267207 */ /* 0x040fe40004800000 */
[C---:B---3--:R-:W-:Y:S01]  /*dba0*/  SEL R3, R125.reuse, R39, !P1 ;  /* 0x000000277d037207 */ /* 0x048fe20004800000 */
[----:B------:R-:W-:Y:S01]  /*dbb0*/  STL [R1+0x3c], R10 ;  /* 0x00003c0a01007387 */ /* 0x000fe20000100800 */
[----:B------:R-:W-:-:S02]  /*dbc0*/  SEL R42, R125, R72, !P1 ;  /* 0x000000487d2a7207 */ /* 0x000fc40004800000 */
[C---:B------:R-:W-:Y:S01]  /*dbd0*/  SEL R39, R125.reuse, R41, !P1 ;  /* 0x000000297d277207 */ /* 0x040fe20004800000 */
[----:B------:R-:W-:Y:S01]  /*dbe0*/  STL [R1+0x38], R9 ;  /* 0x0000380901007387 */ /* 0x000fe20000100800 */
        /* <DEDUP_REMOVED lines=19> */
[C---:B------:R-:W-:Y:S02]  /*dd20*/  SEL R32, R125.reuse, R48, !P1 ;  /* 0x000000307d207207 */ /* 0x040fe40004800000 */
[C---:B0-----:R-:W-:Y:S01]  /*dd30*/  SEL R41, R125.reuse, R82, !P1 ;  /* 0x000000527d297207 */ /* 0x041fe20004800000 */
[----:B------:R0:W-:Y:S01]  /*dd40*/  STL [R1+0x10], R42 ;  /* 0x0000102a01007387 */ /* 0x0001e20000100800 */
[----:B-1----:R-:W-:-:S03]  /*dd50*/  SEL R3, R125, R83, !P1 ;  /* 0x000000537d037207 */ /* 0x002fc60004800000 */
[----:B------:R-:W3:Y:S01]  /*dd60*/  LDL.LU R48, [R1+0xcc] ;  /* 0x0000cc0001307983 */ /* 0x000ee20000300800 */
[----:B------:R-:W-:-:S03]  /*dd70*/  SEL R33, R125, R47, !P1 ;  /* 0x0000002f7d217207 */ /* 0x000fc60004800000 */
[----:B------:R1:W-:Y:S01]  /*dd80*/  STL [R1+0xc], R41 ;  /* 0x00000c2901007387 */ /* 0x0003e20000100800 */
[----:B------:R-:W-:-:S03]  /*dd90*/  SEL R34, R125, R46, !P1 ;  /* 0x0000002e7d227207 */ /* 0x000fc60004800000 */
[----:B------:R-:W4:Y:S01]  /*dda0*/  LDL.LU R47, [R1+0xc8] ;  /* 0x0000c800012f7983 */ /* 0x000f220000300800 */
[----:B------:R-:W-:-:S03]  /*ddb0*/  SEL R35, R125, R45, !P1 ;  /* 0x0000002d7d237207 */ /* 0x000fc60004800000 */
[----:B------:R1:W-:Y:S01]  /*ddc0*/  STL [R1+0x4], R3 ;  /* 0x0000040301007387 */ /* 0x0003e20000100800 */
[----:B------:R-:W-:-:S03]  /*ddd0*/  SEL R36, R125, R44, !P1 ;  /* 0x0000002c7d247207 */ /* 0x000fc60004800000 */
[----:B------:R-:W4:Y:S01]  /*dde0*/  LDL.LU R46, [R1+0xc4] ;  /* 0x0000c400012e7983 */ /* 0x000f220000300800 */
[----:B------:R-:W-:-:S03]  /*ddf0*/  SEL R37, R125, R43, !P1 ;  /* 0x0000002b7d257207 */ /* 0x000fc60004800000 */
[----:B------:R-:W4:Y:S04]  /*de00*/  LDL.LU R45, [R1+0xc0] ;  /* 0x0000c000012d7983 */ /* 0x000f280000300800 */
[----:B------:R-:W4:Y:S04]  /*de10*/  LDL.LU R44, [R1+0xbc] ;  /* 0x0000bc00012c7983 */ /* 0x000f280000300800 */
[----:B------:R-:W4:Y:S04]  /*de20*/  LDL.LU R43, [R1+0xb8] ;  /* 0x0000b800012b7983 */ /* 0x000f280000300800 */
[----:B0-----:R-:W4:Y:S04]  /*de30*/  LDL.LU R42, [R1+0xb4] ;  /* 0x0000b400012a7983 */ /* 0x001f280000300800 */
[----:B-1----:R-:W4:Y:S01]  /*de40*/  LDL.LU R41, [R1+0xb0] ;  /* 0x0000b00001297983 */ /* 0x002f220000300800 */
[----:B------:R-:W-:-:S02]  /*de50*/  SEL R3, R125, R84, !P1 ;  /* 0x000000547d037207 */ /* 0x000fc40004800000 */
[C---:B------:R-:W-:Y:S02]  /*de60*/  SEL R85, R125.reuse, R85, !P1 ;  /* 0x000000557d557207 */ /* 0x040fe40004800000 */
[C---:B------:R-:W-:Y:S02]  /*de70*/  SEL R86, R125.reuse, R86, !P1 ;  /* 0x000000567d567207 */ /* 0x040fe40004800000 */
[C---:B------:R-:W-:Y:S02]  /*de80*/  SEL R87, R125.reuse, R87, !P1 ;  /* 0x000000577d577207 */ /* 0x040fe40004800000 */
[C---:B------:R-:W-:Y:S01]  /*de90*/  SEL R80, R125.reuse, R2, !P1 ;  /* 0x000000027d507207 */ /* 0x040fe20004800000 */
[----:B------:R-:W-:Y:S01]  /*dea0*/  STL [R1+0xe3c], R3 ;  /* 0x000e3c0301007387 */ /* 0x000fe20000100800 */
[----:B------:R-:W-:Y:S01]  /*deb0*/  LEA.HI.X.SX32 R2, R0, UR5, 0x1, P6 ;  /* 0x0000000500027c11 */ /* 0x000fe2000b0f0eff */
[----:B------:R-:W-:Y:S02]  /*dec0*/  ULDC UR5, c[0x0][0x240] ;  /* 0x0000900000057ab9 */ /* 0x000fe40000000800 */
[----:B------:R-:W-:Y:S01]  /*ded0*/  STL [R1+0xe40], R85 ;  /* 0x000e405501007387 */ /* 0x000fe20000100800 */
[----:B------:R-:W-:-:S03]  /*dee0*/  SEL R9, R125, R71, !P1 ;  /* 0x000000477d097207 */ /* 0x000fc60004800000 */
[----:B------:R-:W-:Y:S01]  /*def0*/  STL [R1+0xe44], R86 ;  /* 0x000e445601007387 */ /* 0x000fe20000100800 */
[----:B------:R-:W-:-:S03]  /*df00*/  SEL R10, R125, R70, !P1 ;  /* 0x000000467d0a7207 */ /* 0x000fc60004800000 */
[----:B------:R0:W-:Y:S01]  /*df10*/  STL [R1+0xe48], R87 ;  /* 0x000e485701007387 */ /* 0x0001e20000100800 */
[----:B------:R-:W-:-:S03]  /*df20*/  SEL R11, R125, R69, !P1 ;  /* 0x000000457d0b7207 */ /* 0x000fc60004800000 */
[----:B------:R-:W-:Y:S01]  /*df30*/  STL [R1+0xe34], R2 ;  /* 0x000e340201007387 */ /* 0x000fe20000100800 */
[----:B--2---:R-:W-:Y:S01]  /*df40*/  IMAD R0, R4, UR4, RZ ;  /* 0x0000000404007c24 */ /* 0x004fe2000f8e02ff */
[----:B------:R-:W-:-:S04]  /*df50*/  SEL R12, R125, R68, !P1 ;  /* 0x000000447d0c7207 */ /* 0x000fc80004800000 */
[----:B------:R1:W-:Y:S01]  /*df60*/  STL [R1+0xe30], R0 ;  /* 0x000e300001007387 */ /* 0x0003e20000100800 */
[----:B------:R-:W-:-:S03]  /*df70*/  SEL R13, R125, R67, !P1 ;  /* 0x000000437d0d7207 */ /* 0x000fc60004800000 */
[----:B------:R-:W2:Y:S01]  /*df80*/  LDL.LU R71, [R1+0xac] ;  /* 0x0000ac0001477983 */ /* 0x000ea20000300800 */
        /* <DEDUP_REMOVED lines=35> */
[----:B------:R-:W2:Y:S04]  /*e1c0*/  LDL.LU R53, [R1+0x64] ;  /* 0x0000640001357983 */ /* 0x000ea80000300800 */
[----:B------:R-:W2:Y:S04]  /*e1d0*/  LDL.LU R52, [R1+0x60] ;  /* 0x0000600001347983 */ /* 0x000ea80000300800 */
[----:B------:R-:W2:Y:S01]  /*e1e0*/  LDL.LU R51, [R1+0x5c] ;  /* 0x00005c0001337983 */ /* 0x000ea20000300800 */
[----:B------:R-:W-:-:S03]  /*e1f0*/  @!P5 IMAD.MOV R5, RZ, RZ, -R5 ;  /* 0x000000ffff05d224 */ /* 0x000fc600078e0a05 */
[----:B------:R-:W2:Y:S01]  /*e200*/  LDL.LU R50, [R1+0x58] ;  /* 0x0000580001327983 */ /* 0x000ea20000300800 */
[----:B------:R-:W-:-:S03]  /*e210*/  @!P2 IMAD.MOV R6, RZ, RZ, -R6 ;  /* 0x000000ffff06a224 */ /* 0x000fc600078e0a06 */
[----:B------:R-:W2:Y:S01]  /*e220*/  LDL.LU R49, [R1+0x54] ;  /* 0x0000540001317983 */ /* 0x000ea20000300800 */
[----:B------:R-:W-:Y:S02]  /*e230*/  @!P3 IMAD.MOV R7, RZ, RZ, -R7 ;  /* 0x000000ffff07b224 */ /* 0x000fe400078e0a07 */
[----:B------:R-:W-:Y:S01]  /*e240*/  @!P0 IMAD.MOV R8, RZ, RZ, -R8 ;  /* 0x000000ffff088224 */ /* 0x000fe200078e0a08 */
[C---:B------:R-:W-:Y:S02]  /*e250*/  SEL R40, R125.reuse, R40, !P1 ;  /* 0x000000287d287207 */ /* 0x040fe40004800000 */
[C---:B------:R-:W-:Y:S02]  /*e260*/  SEL R88, R125.reuse, R88, !P1 ;  /* 0x000000587d587207 */ /* 0x040fe40004800000 */
[C---:B------:R-:W-:Y:S02]  /*e270*/  SEL R89, R125.reuse, R89, !P1 ;  /* 0x000000597d597207 */ /* 0x040fe40004800000 */
[----:B------:R-:W-:-:S02]  /*e280*/  SEL R90, R125, R90, !P1 ;  /* 0x0000005a7d5a7207 */ /* 0x000fc40004800000 */
[C---:B------:R-:W-:Y:S02]  /*e290*/  SEL R91, R125.reuse, R91, !P1 ;  /* 0x0000005b7d5b7207 */ /* 0x040fe40004800000 */
[C---:B------:R-:W-:Y:S02]  /*e2a0*/  SEL R92, R125.reuse, R92, !P1 ;  /* 0x0000005c7d5c7207 */ /* 0x040fe40004800000 */
        /* <DEDUP_REMOVED lines=56> */
[----:B------:R-:W-:Y:S01]  /*e630*/  SEL R150, R125, R150, !P1 ;  /* 0x000000967d967207 */ /* 0x000fe20004800000 */
[----:B---3--:R-:W-:Y:S02]  /*e640*/  IMAD R79, R48, UR5, RZ ;  /* 0x00000005304f7c24 */ /* 0x008fe4000f8e02ff */
[----:B------:R-:W3:Y:S01]  /*e650*/  LDL.LU R48, [R1+0x50] ;  /* 0x0000500001307983 */ /* 0x000ee20000300800 */
[----:B----4-:R-:W-:-:S03]  /*e660*/  IMAD R78, R47, UR5, RZ ;  /* 0x000000052f4e7c24 */ /* 0x010fc6000f8e02ff */
[----:B------:R-:W4:Y:S01]  /*e670*/  LDL.LU R47, [R1+0x4c] ;  /* 0x00004c00012f7983 */ /* 0x000f220000300800 */
[----:B------:R-:W-:Y:S01]  /*e680*/  SEL R151, R125, R151, !P1 ;  /* 0x000000977d977207 */ /* 0x000fe20004800000 */
[----:B------:R-:W-:Y:S02]  /*e690*/  IMAD R77, R46, UR5, RZ ;  /* 0x000000052e4d7c24 */ /* 0x000fe4000f8e02ff */
[----:B------:R-:W4:Y:S01]  /*e6a0*/  LDL.LU R46, [R1+0x48] ;  /* 0x00004800012e7983 */ /* 0x000f220000300800 */
[----:B------:R-:W-:-:S03]  /*e6b0*/  IMAD R76, R45, UR5, RZ ;  /* 0x000000052d4c7c24 */ /* 0x000fc6000f8e02ff */
[----:B------:R-:W4:Y:S01]  /*e6c0*/  LDL.LU R45, [R1+0x44] ;  /* 0x00004400012d7983 */ /* 0x000f220000300800 */
[----:B------:R-:W-:-:S03]  /*e6d0*/  IMAD R75, R44, UR5, RZ ;  /* 0x000000052c4b7c24 */ /* 0x000fc6000f8e02ff */
[----:B------:R-:W4:Y:S01]  /*e6e0*/  LDL.LU R44, [R1+0x40] ;  /* 0x00004000012c7983 */ /* 0x000f220000300800 */
[----:B------:R-:W-:Y:S01]  /*e6f0*/  IMAD R74, R43, UR5, RZ ;  /* 0x000000052b4a7c24 */ /* 0x000fe2000f8e02ff */
[C---:B------:R-:W-:Y:S02]  /*e700*/  SEL R152, R125.reuse, R152, !P1 ;  /* 0x000000987d987207 */ /* 0x040fe40004800000 */
[----:B------:R-:W4:Y:S01]  /*e710*/  LDL.LU R43, [R1+0x3c] ;  /* 0x00003c00012b7983 */ /* 0x000f220000300800 */
[C---:B------:R-:W-:Y:S01]  /*e720*/  SEL R153, R125.reuse, R153, !P1 ;  /* 0x000000997d997207 */ /* 0x040fe20004800000 */
[----:B------:R-:W-:Y:S01]  /*e730*/  IMAD R73, R42, UR5, RZ ;  /* 0x000000052a497c24 */ /* 0x000fe2000f8e02ff */
[C---:B------:R-:W-:Y:S01]  /*e740*/  SEL R154, R125.reuse, R154, !P1 ;  /* 0x0000009a7d9a7207 */ /* 0x040fe20004800000 */
[----:B------:R-:W4:Y:S01]  /*e750*/  LDL.LU R42, [R1+0x38] ;  /* 0x00003800012a7983 */ /* 0x000f220000300800 */
[----:B------:R-:W-:Y:S01]  /*e760*/  SEL R155, R125, R155, !P1 ;  /* 0x0000009b7d9b7207 */ /* 0x000fe20004800000 */
[----:B------:R-:W-:Y:S01]  /*e770*/  IMAD R72, R41, UR5, RZ ;  /* 0x0000000529487c24 */ /* 0x000fe2000f8e02ff */
[C---:B------:R-:W-:Y:S01]  /*e780*/  SEL R156, R125.reuse, R156, !P1 ;  /* 0x0000009c7d9c7207 */ /* 0x040fe20004800000 */
[----:B------:R-:W4:Y:S01]  /*e790*/  LDL.LU R41, [R1+0x34] ;  /* 0x0000340001297983 */ /* 0x000f220000300800 */
        /* <DEDUP_REMOVED lines=99> */
[----:B------:R-:W-:Y:S02]  /*edd0*/  SEL R125, R125, R8, !P1 ;  /* 0x000000087d7d7207 */ /* 0x000fe40004800000 */
[----:B------:R-:W4:Y:S04]  /*ede0*/  LDL.LU R8, [R1+0x30] ;  /* 0x0000300001087983 */ /* 0x000f280000300800 */
[----:B------:R-:W4:Y:S04]  /*edf0*/  LDL.LU R7, [R1+0x2c] ;  /* 0x00002c0001077983 */ /* 0x000f280000300800 */
[----:B------:R-:W4:Y:S04]  /*ee00*/  LDL.LU R6, [R1+0x28] ;  /* 0x0000280001067983 */ /* 0x000f280000300800 */
[----:B------:R-:W4:Y:S04]  /*ee10*/  LDL.LU R5, [R1+0x24] ;  /* 0x0000240001057983 */ /* 0x000f280000300800 */
[----:B------:R-:W4:Y:S04]  /*ee20*/  LDL.LU R4, [R1+0x20] ;  /* 0x0000200001047983 */ /* 0x000f280000300800 */
[----:B------:R-:W4:Y:S04]  /*ee30*/  LDL.LU R84, [R1+0x1c] ;  /* 0x00001c0001547983 */ /* 0x000f280000300800 */
[----:B0-----:R-:W2:Y:S04]  /*ee40*/  LDL.LU R87, [R1+0x8] ;  /* 0x0000080001577983 */ /* 0x001ea80000300800 */
[----:B------:R-:W3:Y:S04]  /*ee50*/  LDL.LU R86, [R1+0x14] ;  /* 0x0000140001567983 */ /* 0x000ee80000300800 */
[----:B------:R-:W4:Y:S04]  /*ee60*/  LDL.LU R85, [R1+0x18] ;  /* 0x0000180001557983 */ /* 0x000f280000300800 */
[----:B------:R-:W4:Y:S04]  /*ee70*/  LDL.LU R3, [R1+0x10] ;  /* 0x0000100001037983 */ /* 0x000f280000300800 */
[----:B-1----:R-:W4:Y:S04]  /*ee80*/  LDL.LU R0, [R1+0xc] ;  /* 0x00000c0001007983 */ /* 0x002f280000300800 */
[----:B------:R-:W4:Y:S01]  /*ee90*/  LDL.LU R2, [R1+0x4] ;  /* 0x0000040001027983 */ /* 0x000f220000300800 */
[----:B--2---:R-:W-:-:S02]  /*eea0*/  IMAD R87, R87, UR5, RZ ;  /* 0x0000000557577c24 */ /* 0x004fc4000f8e02ff */
[----:B---3--:R-:W-:-:S03]  /*eeb0*/  IMAD R86, R86, UR5, RZ ;  /* 0x0000000556567c24 */ /* 0x008fc6000f8e02ff */
[----:B------:R0:W-:Y:S01]  /*eec0*/  STL [R1+0x8], R87 ;  /* 0x0000085701007387 */ /* 0x0001e20000100800 */
[----:B----4-:R-:W-:Y:S02]  /*eed0*/  IMAD R85, R85, UR5, RZ ;  /* 0x0000000555557c24 */ /* 0x010fe4000f8e02ff */
[----:B------:R-:W-:Y:S01]  /*eee0*/  IMAD R3, R3, UR5, RZ ;  /* 0x0000000503037c24 */ /* 0x000fe2000f8e02ff */
[----:B0-----:R-:W2:Y:S04]  /*eef0*/  LDL.LU R87, [R1+0xe48] ;  /* 0x000e480001577983 */ /* 0x001ea80000300800 */
[----:B------:R0:W-:Y:S04]  /*ef00*/  STL [R1+0x14], R86 ;  /* 0x0000145601007387 */ /* 0x0001e80000100800 */
[----:B0-----:R-:W3:Y:S04]  /*ef10*/  LDL.LU R86, [R1+0xe44] ;  /* 0x000e440001567983 */ /* 0x001ee80000300800 */
[----:B------:R0:W-:Y:S04]  /*ef20*/  STL [R1+0x18], R85 ;  /* 0x0000185501007387 */ /* 0x0001e80000100800 */
[----:B0-----:R-:W4:Y:S04]  /*ef30*/  LDL.LU R85, [R1+0xe40] ;  /* 0x000e400001557983 */ /* 0x001f280000300800 */
[----:B------:R0:W-:Y:S04]  /*ef40*/  STL [R1+0x10], R3 ;  /* 0x0000100301007387 */ /* 0x0001e80000100800 */
[----:B0-----:R-:W2:Y:S01]  /*ef50*/  LDL.LU R3, [R1+0xe3c] ;  /* 0x000e3c0001037983 */ /* 0x001ea20000300800 */
[----:B------:R-:W-:-:S05]  /*ef60*/  IMAD R0, R0, UR5, RZ ;  /* 0x0000000500007c24 */ /* 0x000fca000f8e02ff */
[----:B------:R2:W-:Y:S02]  /*ef70*/  STL [R1+0xc], R0 ;  /* 0x00000c0001007387 */ /* 0x0005e40000100800 */
[----:B--2---:R-:W-:Y:S02]  /*ef80*/  IMAD R0, R3, UR5, RZ ;  /* 0x0000000503007c24 */ /* 0x004fe4000f8e02ff */
[----:B------:R-:W2:Y:S01]  /*ef90*/  LDL.LU R3, [R1+0xe38] ;  /* 0x000e380001037983 */ /* 0x000ea20000300800 */
[----:B------:R-:W-:-:S05]  /*efa0*/  IMAD R2, R2, UR5, RZ ;  /* 0x0000000502027c24 */ /* 0x000fca000f8e02ff */
[----:B------:R2:W-:Y:S02]  /*efb0*/  STL [R1+0x4], R2 ;  /* 0x0000040201007387 */ /* 0x0005e40000100800 */
[----:B--2---:R-:W-:-:S05]  /*efc0*/  IADD3 R2, P5, R79, R3, RZ ;  /* 0x000000034f027210 */ /* 0x004fca0007fbe0ff */
[----:B------:R0:W-:Y:S02]  /*efd0*/  STL [R1+0x208], R2 ;  /* 0x0002080201007387 */ /* 0x0001e40000100800 */
[----:B0-----:R-:W-:-:S05]  /*efe0*/  IADD3 R2, P3, R78, R3, RZ ;  /* 0x000000034e027210 */ /* 0x001fca0007f7e0ff */
        /* <DEDUP_REMOVED lines=10> */
[----:B------:R0:W-:Y:S04]  /*f090*/  STL [R1+0x238], R2 ;  /* 0x0002380201007387 */ /* 0x0001e80000100800 */
[----:B0-----:R-:W2:Y:S01]  /*f0a0*/  LDL.LU R2, [R1+0xe34] ;  /* 0x000e340001027983 */ /* 0x001ea20000300800 */
[----:B------:R-:W-:Y:S02]  /*f0b0*/  IMAD R71, R71, UR5, RZ ;  /* 0x0000000547477c24 */ /* 0x000fe4000f8e02ff */
[----:B------:R-:W-:Y:S02]  /*f0c0*/  IMAD R70, R70, UR5, RZ ;  /* 0x0000000546467c24 */ /* 0x000fe4000f8e02ff */
[----:B------:R-:W-:Y:S02]  /*f0d0*/  IMAD R69, R69, UR5, RZ ;  /* 0x0000000545457c24 */ /* 0x000fe4000f8e02ff */
[----:B------:R-:W-:-:S02]  /*f0e0*/  IMAD R68, R68, UR5, RZ ;  /* 0x0000000544447c24 */ /* 0x000fc4000f8e02ff */
[----:B------:R-:W-:Y:S02]  /*f0f0*/  IMAD R67, R67, UR5, RZ ;  /* 0x0000000543437c24 */ /* 0x000fe4000f8e02ff */
[----:B------:R-:W-:Y:S02]  /*f100*/  IMAD R66, R66, UR5, RZ ;  /* 0x0000000542427c24 */ /* 0x000fe4000f8e02ff */
        /* <DEDUP_REMOVED lines=50> */
[----:B------:R-:W-:Y:S01]  /*f430*/  IMAD R15, R15, UR5, RZ ;  /* 0x000000050f0f7c24 */ /* 0x000fe2000f8e02ff */
[----:B--2---:R-:W-:-:S05]  /*f440*/  LEA.HI.X.SX32 R79, R79, R2, 0x1, P5 ;  /* 0x000000024f4f7211 */ /* 0x004fca00028f0eff */
[----:B------:R0:W-:Y:S02]  /*f450*/  STL [R1+0x204], R79 ;  /* 0x0002044f01007387 */ /* 0x0001e40000100800 */
[----:B0-----:R-:W-:-:S05]  /*f460*/  IADD3 R79, P5, R72, R3, RZ ;  /* 0x00000003484f7210 */ /* 0x001fca0007fbe0ff */
[----:B------:R0:W-:Y:S02]  /*f470*/  STL [R1+0x240], R79 ;  /* 0x0002404f01007387 */ /* 0x0001e40000100800 */
[----:B0-----:R-:W-:Y:S02]  /*f480*/  LEA.HI.X.SX32 R79, R78, R2, 0x1, P3 ;  /* 0x000000024e4f7211 */ /* 0x001fe400018f0eff */
[----:B------:R-:W-:-:S03]  /*f490*/  IADD3 R78, P3, R71, R3, RZ ;  /* 0x00000003474e7210 */ /* 0x000fc60007f7e0ff */
[----:B------:R0:W-:Y:S04]  /*f4a0*/  STL [R1+0x20c], R79 ;  /* 0x00020c4f01007387 */ /* 0x0001e80000100800 */
[----:B------:R1:W-:Y:S01]  /*f4b0*/  STL [R1+0x248], R78 ;  /* 0x0002484e01007387 */ /* 0x0003e20000100800 */
[-C--:B------:R-:W-:Y:S02]  /*f4c0*/  LEA.HI.X.SX32 R75, R75, R2.reuse, 0x1, P0 ;  /* 0x000000024b4b7211 */ /* 0x080fe400000f0eff */
[-C--:B0-----:R-:W-:Y:S02]  /*f4d0*/  LEA.HI.X.SX32 R79, R77, R2.reuse, 0x1, P2 ;  /* 0x000000024d4f7211 */ /* 0x081fe400010f0eff */
[----:B------:R-:W-:Y:S02]  /*f4e0*/  LEA.HI.X.SX32 R77, R76, R2, 0x1, P1 ;  /* 0x000000024c4d7211 */ /* 0x000fe400008f0eff */
[----:B-1----:R-:W-:-:S02]  /*f4f0*/  IADD3 R78, P2, R70, R3, RZ ;  /* 0x00000003464e7210 */ /* 0x002fc40007f5e0ff */
[-C--:B------:R-:W-:Y:S01]  /*f500*/  IADD3 R76, P1, R69, R3.reuse, RZ ;  /* 0x00000003454c7210 */ /* 0x080fe20007f3e0ff */
[----:B------:R-:W-:Y:S04]  /*f510*/  STL [R1+0x214], R79 ;  /* 0x0002144f01007387 */ /* 0x000fe80000100800 */
[----:B------:R-:W-:Y:S04]  /*f520*/  STL [R1+0x250], R78 ;  /* 0x0002504e01007387 */ /* 0x000fe80000100800 */
[----:B------:R0:W-:Y:S04]  /*f530*/  STL [R1+0x21c], R77 ;  /* 0x00021c4d01007387 */ /* 0x0001e80000100800 */
[----:B------:R1:W-:Y:S04]  /*f540*/  STL [R1+0x258], R76 ;  /* 0x0002584c01007387 */ /* 0x0003e80000100800 */
[----:B------:R2:W-:Y:S01]  /*f550*/  STL [R1+0x224], R75 ;  /* 0x0002244b01007387 */ /* 0x0005e20000100800 */
[----:B0-----:R-:W-:-:S02]  /*f560*/  IADD3 R77, P0, R68, R3, RZ ;  /* 0x00000003444d7210 */ /* 0x001fc40007f1e0ff */
[-C--:B-1----:R-:W-:Y:S02]  /*f570*/  LEA.HI.X.SX32 R76, R74, R2.reuse, 0x1, P4 ;  /* 0x000000024a4c7211 */ /* 0x082fe400020f0eff */
[-C--:B------:R-:W-:Y:S02]  /*f580*/  LEA.HI.X.SX32 R74, R73, R2.reuse, 0x1, P6 ;  /* 0x00000002494a7211 */ /* 0x080fe400030f0eff */
[-C--:B--2---:R-:W-:Y:S01]  /*f590*/  IADD3 R75, P4, R67, R3.reuse, RZ ;  /* 0x00000003434b7210 */ /* 0x084fe20007f9e0ff */
[----:B------:R-:W-:Y:S01]  /*f5a0*/  STL [R1+0x260], R77 ;  /* 0x0002604d01007387 */ /* 0x000fe20000100800 */
[-C--:B------:R-:W-:Y:S02]  /*f5b0*/  IADD3 R73, P6, R66, R3.reuse, RZ ;  /* 0x0000000342497210 */ /* 0x080fe40007fde0ff */
[----:B------:R-:W-:Y:S01]  /*f5c0*/  LEA.HI.X.SX32 R72, R72, R2, 0x1, P5 ;  /* 0x0000000248487211 */ /* 0x000fe200028f0eff */
        /* <DEDUP_REMOVED lines=198> */
[----:B-1----:R-:W-:-:S03]  /*10230*/  LEA.HI.X.SX32 R25, R23, R2, 0x1, P5 ;  /* 0x0000000217197211 */ /* 0x002fc600028f0eff */
[----:B------:R-:W-:Y:S01]  /*10240*/  STL [R1+0x3f8], R26 ;  /* 0x0003f81a01007387 */ /* 0x000fe20000100800 */
[----:B--2---:R-:W-:-:S03]  /*10250*/  IADD3 R24, P5, R16, R3, RZ ;  /* 0x0000000310187210 */ /* 0x004fc60007fbe0ff */
[----:B------:R-:W-:Y:S01]  /*10260*/  STL [R1+0x3c4], R25 ;  /* 0x0003c41901007387 */ /* 0x000fe20000100800 */
[-C--:B------:R-:W-:Y:S02]  /*10270*/  LEA.HI.X.SX32 R23, R22, R2.reuse, 0x1, P3 ;  /* 0x0000000216177211 */ /* 0x080fe400018f0eff */
[----:B------:R-:W-:Y:S01]  /*10280*/  IADD3 R22, P3, R15, R3, RZ ;  /* 0x000000030f167210 */ /* 0x000fe20007f7e0ff */
[----:B------:R-:W-:Y:S01]  /*10290*/  STL [R1+0x400], R24 ;  /* 0x0004001801007387 */ /* 0x000fe20000100800 */
[----:B------:R-:W-:Y:S01]  /*102a0*/  IMAD R14, R14, UR5, RZ ;  /* 0x000000050e0e7c24 */ /* 0x000fe2000f8e02ff */
[----:B------:R-:W-:Y:S02]  /*102b0*/  LEA.HI.X.SX32 R21, R21, R2, 0x1, P2 ;  /* 0x0000000215157211 */ /* 0x000fe400010f0eff */
[----:B------:R-:W2:Y:S04]  /*102c0*/  LDL.LU R74, [R1+0x8] ;  /* 0x00000800014a7983 */ /* 0x000ea80000300800 */
[----:B------:R-:W-:Y:S04]  /*102d0*/  STL [R1+0x3cc], R23 ;  /* 0x0003cc1701007387 */ /* 0x000fe80000100800 */
[----:B------:R0:W-:Y:S01]  /*102e0*/  STL [R1+0x408], R22 ;  /* 0x0004081601007387 */ /* 0x0001e20000100800 */
[----:B------:R-:W-:-:S03]  /*102f0*/  IMAD R13, R13, UR5, RZ ;  /* 0x000000050d0d7c24 */ /* 0x000fc6000f8e02ff */
[----:B------:R-:W2:Y:S04]  /*10300*/  LDL.LU R75, [R1+0x14] ;  /* 0x00001400014b7983 */ /* 0x000ea80000300800 */
[----:B------:R1:W-:Y:S01]  /*10310*/  STL [R1+0x3d4], R21 ;  /* 0x0003d41501007387 */ /* 0x0003e20000100800 */
[----:B0-----:R-:W-:-:S03]  /*10320*/  IADD3 R22, P2, R14, R3, RZ ;  /* 0x000000030e167210 */ /* 0x001fc60007f5e0ff */
[----:B------:R-:W2:Y:S01]  /*10330*/  LDL.LU R76, [R1+0x18] ;  /* 0x00001800014c7983 */ /* 0x000ea20000300800 */
[----:B-1----:R-:W-:-:S03]  /*10340*/  LEA.HI.X.SX32 R21, R20, R2, 0x1, P1 ;  /* 0x0000000214157211 */ /* 0x002fc600008f0eff */
[----:B------:R-:W-:Y:S01]  /*10350*/  STL [R1+0x410], R22 ;  /* 0x0004101601007387 */ /* 0x000fe20000100800 */
[----:B------:R-:W-:-:S03]  /*10360*/  IADD3 R20, P1, R13, R3, RZ ;  /* 0x000000030d147210 */ /* 0x000fc60007f3e0ff */
[----:B------:R-:W2:Y:S04]  /*10370*/  LDL.LU R77, [R1+0x10] ;  /* 0x00001000014d7983 */ /* 0x000ea80000300800 */
[----:B------:R-:W-:Y:S04]  /*10380*/  STL [R1+0x3dc], R21 ;  /* 0x0003dc1501007387 */ /* 0x000fe80000100800 */
[----:B------:R-:W2:Y:S04]  /*10390*/  LDL.LU R78, [R1+0xc] ;  /* 0x00000c00014e7983 */ /* 0x000ea80000300800 */
[----:B------:R0:W-:Y:S04]  /*103a0*/  STL [R1+0x418], R20 ;  /* 0x0004181401007387 */ /* 0x0001e80000100800 */
[----:B------:R-:W2:Y:S01]  /*103b0*/  LDL.LU R79, [R1+0x4] ;  /* 0x00000400014f7983 */ /* 0x000ea20000300800 */
[----:B------:R-:W-:Y:S01]  /*103c0*/  IMAD R12, R12, UR5, RZ ;  /* 0x000000050c0c7c24 */ /* 0x000fe2000f8e02ff */
[-C--:B------:R-:W-:Y:S01]  /*103d0*/  LEA.HI.X.SX32 R19, R19, R2.reuse, 0x1, P0 ;  /* 0x0000000213137211 */ /* 0x080fe200000f0eff */
[----:B------:R-:W-:Y:S01]  /*103e0*/  IMAD R11, R11, UR5, RZ ;  /* 0x000000050b0b7c24 */ /* 0x000fe2000f8e02ff */
[----:B------:R-:W-:-:S02]  /*103f0*/  LEA.HI.X.SX32 R18, R18, R2, 0x1, P4 ;  /* 0x0000000212127211 */ /* 0x000fc400020f0eff */
[----:B0-----:R-:W-:Y:S01]  /*10400*/  IADD3 R20, P0, R12, R3, RZ ;  /* 0x000000030c147210 */ /* 0x001fe20007f1e0ff */
[----:B------:R-:W-:Y:S01]  /*10410*/  IMAD R10, R10, UR5, RZ ;  /* 0x000000050a0a7c24 */ /* 0x000fe2000f8e02ff */
[----:B------:R0:W-:Y:S01]  /*10420*/  STL [R1+0x3e4], R19 ;  /* 0x0003e41301007387 */ /* 0x0001e20000100800 */
[-C--:B------:R-:W-:Y:S01]  /*10430*/  LEA.HI.X.SX32 R17, R17, R2.reuse, 0x1, P6 ;  /* 0x0000000211117211 */ /* 0x080fe200030f0eff */
[----:B------:R-:W-:Y:S02]  /*10440*/  IMAD R9, R9, UR5, RZ ;  /* 0x0000000509097c24 */ /* 0x000fe4000f8e02ff */
[----:B------:R-:W-:Y:S01]  /*10450*/  STL [R1+0x420], R20 ;  /* 0x0004201401007387 */ /* 0x000fe20000100800 */
[----:B------:R-:W-:-:S03]  /*10460*/  LEA.HI.X.SX32 R16, R16, R2, 0x1, P5 ;  /* 0x0000000210107211 */ /* 0x000fc600028f0eff */
[----:B------:R1:W-:Y:S01]  /*10470*/  STL [R1+0x3ec], R18 ;  /* 0x0003ec1201007387 */ /* 0x0003e20000100800 */
[----:B0-----:R-:W-:Y:S01]  /*10480*/  IADD3 R19, P4, R11, R3, RZ ;  /* 0x000000030b137210 */ /* 0x001fe20007f9e0ff */
[----:B------:R-:W-:Y:S01]  /*10490*/  IMAD R8, R8, UR5, RZ ;  /* 0x0000000508087c24 */ /* 0x000fe2000f8e02ff */
[----:B------:R-:W-:-:S03]  /*104a0*/  LEA.HI.X.SX32 R15, R15, R2, 0x1, P3 ;  /* 0x000000020f0f7211 */ /* 0x000fc600018f0eff */
[----:B------:R-:W-:Y:S01]  /*104b0*/  STL [R1+0x428], R19 ;  /* 0x0004281301007387 */ /* 0x000fe20000100800 */
[----:B-1----:R-:W-:-:S03]  /*104c0*/  IADD3 R18, P6, R10, R3, RZ ;  /* 0x000000030a127210 */ /* 0x002fc60007fde0ff */
[----:B------:R0:W-:Y:S01]  /*104d0*/  STL [R1+0x3f4], R17 ;  /* 0x0003f41101007387 */ /* 0x0001e20000100800 */
[----:B------:R-:W-:-:S03]  /*104e0*/  IMAD R7, R7, UR5, RZ ;  /* 0x0000000507077c24 */ /* 0x000fc6000f8e02ff */
        /* <DEDUP_REMOVED lines=23> */
[----:B0-----:R-:W-:Y:S02]  /*10660*/  IADD3 R13, P0, R5, R3, RZ ;  /* 0x00000003050d7210 */ /* 0x001fe40007f1e0ff */
[----:B------:R-:W-:-:S03]  /*10670*/  LEA.HI.X.SX32 R9, R9, R2, 0x1, P5 ;  /* 0x0000000209097211 */ /* 0x000fc600028f0eff */
[----:B------:R-:W-:Y:S01]  /*10680*/  STL [R1+0x458], R13 ;  /* 0x0004580d01007387 */ /* 0x000fe20000100800 */
[----:B-1----:R-:W-:-:S03]  /*10690*/  IADD3 R12, P4, R4, R3, RZ ;  /* 0x00000003040c7210 */ /* 0x002fc60007f9e0ff */
[----:B------:R0:W-:Y:S01]  /*106a0*/  STL [R1+0x424], R11 ;  /* 0x0004240b01007387 */ /* 0x0001e20000100800 */
[----:B------:R-:W-:-:S03]  /*106b0*/  LEA.HI.X.SX32 R8, R8, R2, 0x1, P3 ;  /* 0x0000000208087211 */ /* 0x000fc600018f0eff */
[----:B------:R-:W-:Y:S04]  /*106c0*/  STL [R1+0x460], R12 ;  /* 0x0004600c01007387 */ /* 0x000fe80000100800 */
[----:B------:R2:W-:Y:S01]  /*106d0*/  STL [R1+0x42c], R10 ;  /* 0x00042c0a01007387 */ /* 0x0005e20000100800 */
[----:B0-----:R-:W-:Y:S02]  /*106e0*/  IADD3 R11, P6, R84, R3, RZ ;  /* 0x00000003540b7210 */ /* 0x001fe40007fde0ff */
[----:B------:R-:W-:-:S03]  /*106f0*/  LEA.HI.X.SX32 R7, R7, R2, 0x1, P2 ;  /* 0x0000000207077211 */ /* 0x000fc600010f0eff */
[----:B------:R-:W-:Y:S04]  /*10700*/  STL [R1+0x468], R11 ;  /* 0x0004680b01007387 */ /* 0x000fe80000100800 */
[----:B------:R0:W-:Y:S01]  /*10710*/  STL [R1+0x434], R9 ;  /* 0x0004340901007387 */ /* 0x0001e20000100800 */
[-C--:B------:R-:W-:Y:S02]  /*10720*/  LEA.HI.X.SX32 R6, R6, R2.reuse, 0x1, P1 ;  /* 0x0000000206067211 */ /* 0x080fe400008f0eff */
[-C--:B------:R-:W-:Y:S02]  /*10730*/  LEA.HI.X.SX32 R5, R5, R2.reuse, 0x1, P0 ;  /* 0x0000000205057211 */ /* 0x080fe400000f0eff */
[----:B------:R-:W-:Y:S01]  /*10740*/  LEA.HI.X.SX32 R4, R4, R2, 0x1, P4 ;  /* 0x0000000204047211 */ /* 0x000fe200020f0eff */
[----:B----4-:R-:W-:-:S02]  /*10750*/  IMAD R85, R85, UR5, RZ ;  /* 0x0000000555557c24 */ /* 0x010fc4000f8e02ff */
[----:B---3--:R-:W-:Y:S02]  /*10760*/  IMAD R86, R86, UR5, RZ ;  /* 0x0000000556567c24 */ /* 0x008fe4000f8e02ff */
        /* <DEDUP_REMOVED lines=17> */
[----:B------:R-:W-:Y:S01]  /*10880*/  IMAD R104, R104, UR5, RZ ;  /* 0x0000000568687c24 */ /* 0x000fe2000f8e02ff */
[----:B--2---:R-:W-:-:S05]  /*10890*/  IADD3 R10, P5, R74, R3, RZ ;  /* 0x000000034a0a7210 */ /* 0x004fca0007fbe0ff */
[----:B------:R-:W-:Y:S04]  /*108a0*/  STL [R1+0x470], R10 ;  /* 0x0004700a01007387 */ /* 0x000fe80000100800 */
[----:B------:R1:W-:Y:S01]  /*108b0*/  STL [R1+0x43c], R8 ;  /* 0x00043c0801007387 */ /* 0x0003e20000100800 */
[----:B0-----:R-:W-:-:S05]  /*108c0*/  IADD3 R9, P3, R75, R3, RZ ;  /* 0x000000034b097210 */ /* 0x001fca0007f7e0ff */
[----:B------:R-:W-:Y:S01]  /*108d0*/  STL [R1+0x478], R9 ;  /* 0x0004780901007387 */ /* 0x000fe20000100800 */
[----:B-1----:R-:W-:-:S03]  /*108e0*/  IADD3 R8, P2, R76, R3, RZ ;  /* 0x000000034c087210 */ /* 0x002fc60007f5e0ff */
[----:B------:R0:W-:Y:S04]  /*108f0*/  STL [R1+0x444], R7 ;  /* 0x0004440701007387 */ /* 0x0001e80000100800 */
[----:B------:R-:W-:Y:S04]  /*10900*/  STL [R1+0x480], R8 ;  /* 0x0004800801007387 */ /* 0x000fe80000100800 */
[----:B------:R1:W-:Y:S01]  /*10910*/  STL [R1+0x44c], R6 ;  /* 0x00044c0601007387 */ /* 0x0003e20000100800 */
[----:B0-----:R-:W-:-:S05]  /*10920*/  IADD3 R7, P1, R77, R3, RZ ;  /* 0x000000034d077210 */ /* 0x001fca0007f3e0ff */
[----:B------:R-:W-:Y:S01]  /*10930*/  STL [R1+0x488], R7 ;  /* 0x0004880701007387 */ /* 0x000fe20000100800 */
[----:B-1----:R-:W-:-:S03]  /*10940*/  IADD3 R6, P0, R78, R3, RZ ;  /* 0x000000034e067210 */ /* 0x002fc60007f1e0ff */
[----:B------:R0:W-:Y:S04]  /*10950*/  STL [R1+0x454], R5 ;  /* 0x0004540501007387 */ /* 0x0001e80000100800 */
[----:B------:R1:W-:Y:S04]  /*10960*/  STL [R1+0x490], R6 ;  /* 0x0004900601007387 */ /* 0x0003e80000100800 */
[----:B------:R2:W-:Y:S01]  /*10970*/  STL [R1+0x45c], R4 ;  /* 0x00045c0401007387 */ /* 0x0005e20000100800 */
[----:B0-----:R-:W-:Y:S02]  /*10980*/  IADD3 R5, P4, R79, R3, RZ ;  /* 0x000000034f057210 */ /* 0x001fe40007f9e0ff */
[----:B-1----:R-:W-:-:S03]  /*10990*/  LEA.HI.X.SX32 R6, R84, R2, 0x1, P6 ;  /* 0x0000000254067211 */ /* 0x002fc600030f0eff */
[----:B------:R0:W-:Y:S01]  /*109a0*/  STL [R1+0x498], R5 ;  /* 0x0004980501007387 */ /* 0x0001e20000100800 */
[----:B--2---:R-:W-:-:S03]  /*109b0*/  IADD3 R4, P6, R0, R3, RZ ;  /* 0x0000000300047210 */ /* 0x004fc60007fde0ff */
[----:B------:R1:W-:Y:S04]  /*109c0*/  STL [R1+0x464], R6 ;  /* 0x0004640601007387 */ /* 0x0003e80000100800 */
[----:B------:R2:W-:Y:S01]  /*109d0*/  STL [R1+0x4a0], R4 ;  /* 0x0004a00401007387 */ /* 0x0005e20000100800 */
[----:B0-----:R-:W-:Y:S02]  /*109e0*/  LEA.HI.X.SX32 R5, R74, R2, 0x1, P5 ;  /* 0x000000024a057211 */ /* 0x001fe400028f0eff */
[----:B-1----:R-:W-:-:S03]  /*109f0*/  IADD3 R6, P5, R85, R3, RZ ;  /* 0x0000000355067210 */ /* 0x002fc60007fbe0ff */
[----:B------:R0:W-:Y:S01]  /*10a00*/  STL [R1+0x46c], R5 ;  /* 0x00046c0501007387 */ /* 0x0001e20000100800 */
[----:B--2---:R-:W-:-:S03]  /*10a10*/  LEA.HI.X.SX32 R4, R75, R2, 0x1, P3 ;  /* 0x000000024b047211 */ /* 0x004fc600018f0eff */
        /* <DEDUP_REMOVED lines=18> */
[----:B------:R1:W-:Y:S01]  /*10b40*/  STL [R1+0x494], R6 ;  /* 0x0004940601007387 */ /* 0x0003e20000100800 */
[----:B0-----:R-:W-:-:S03]  /*10b50*/  LEA.HI.X.SX32 R5, R0, R2, 0x1, P6 ;  /* 0x0000000200057211 */ /* 0x001fc600030f0eff */
[----:B------:R-:W2:Y:S04]  /*10b60*/  LDL.LU R0, [R1+0xe30] ;  /* 0x000e300001007983 */ /* 0x000ea80000300800 */
[----:B------:R0:W-:Y:S01]  /*10b70*/  STL [R1+0x4d0], R4 ;  /* 0x0004d00401007387 */ /* 0x0001e20000100800 */
[----:B-1----:R-:W-:-:S03]  /*10b80*/  LEA.HI.X.SX32 R6, R85, R2, 0x1, P5 ;  /* 0x0000000255067211 */ /* 0x002fc600028f0eff */
[----:B------:R1:W-:Y:S01]  /*10b90*/  STL [R1+0x49c], R5 ;  /* 0x00049c0501007387 */ /* 0x0003e20000100800 */
[-C--:B0-----:R-:W-:Y:S02]  /*10ba0*/  IADD3 R4, P6, R91, R3.reuse, RZ ;  /* 0x000000035b047210 */ /* 0x081fe40007fde0ff */
[----:B-1----:R-:W-:-:S03]  /*10bb0*/  IADD3 R5, P5, R92, R3, RZ ;  /* 0x000000035c057210 */ /* 0x002fc60007fbe0ff */
[----:B------:R0:W-:Y:S04]  /*10bc0*/  STL [R1+0x4d8], R4 ;  /* 0x0004d80401007387 */ /* 0x0001e80000100800 */
[----:B------:R1:W-:Y:S01]  /*10bd0*/  STL [R1+0x4a4], R6 ;  /* 0x0004a40601007387 */ /* 0x0003e20000100800 */
[----:B0-----:R-:W-:-:S03]  /*10be0*/  LEA.HI.X.SX32 R4, R86, R2, 0x1, P3 ;  /* 0x0000000256047211 */ /* 0x001fc600018f0eff */
[----:B------:R0:W-:Y:S01]  /*10bf0*/  STL [R1+0x4e0], R5 ;  /* 0x0004e00501007387 */ /* 0x0001e20000100800 */
[----:B-1----:R-:W-:-:S03]  /*10c00*/  IADD3 R6, P3, R93, R3, RZ ;  /* 0x000000035d067210 */ /* 0x002fc60007f7e0ff */
[----:B------:R1:W-:Y:S01]  /*10c10*/  STL [R1+0x4ac], R4 ;  /* 0x0004ac0401007387 */ /* 0x0003e20000100800 */
[----:B0-----:R-:W-:-:S03]  /*10c20*/  LEA.HI.X.SX32 R5, R87, R2, 0x1, P2 ;  /* 0x0000000257057211 */ /* 0x001fc600010f0eff */
[----:B------:R0:W-:Y:S01]  /*10c30*/  STL [R1+0x4e8], R6 ;  /* 0x0004e80601007387 */ /* 0x0001e20000100800 */
[----:B-1----:R-:W-:-:S03]  /*10c40*/  IADD3 R4, P2, R94, R3, RZ ;  /* 0x000000035e047210 */ /* 0x002fc60007f5e0ff */
[----:B------:R1:W-:Y:S04]  /*10c50*/  STL [R1+0x4b4], R5 ;  /* 0x0004b40501007387 */ /* 0x0003e80000100800 */
[----:B------:R3:W-:Y:S01]  /*10c60*/  STL [R1+0x4f0], R4 ;  /* 0x0004f00401007387 */ /* 0x0007e20000100800 */
[----:B0-----:R-:W-:Y:S02]  /*10c70*/  LEA.HI.X.SX32 R6, R88, R2, 0x1, P1 ;  /* 0x0000000258067211 */ /* 0x001fe400008f0eff */
[----:B-1----:R-:W-:-:S03]  /*10c80*/  IADD3 R5, P1, R95, R3, RZ ;  /* 0x000000035f057210 */ /* 0x002fc60007f3e0ff */
[----:B------:R0:W-:Y:S01]  /*10c90*/  STL [R1+0x4bc], R6 ;  /* 0x0004bc0601007387 */ /* 0x0001e20000100800 */
[----:B---3--:R-:W-:-:S03]  /*10ca0*/  LEA.HI.X.SX32 R4, R89, R2, 0x1, P0 ;  /* 0x0000000259047211 */ /* 0x008fc600000f0eff */
[----:B------:R1:W-:Y:S04]  /*10cb0*/  STL [R1+0x4f8], R5 ;  /* 0x0004f80501007387 */ /* 0x0003e80000100800 */
[----:B------:R3:W-:Y:S01]  /*10cc0*/  STL [R1+0x4c4], R4 ;  /* 0x0004c40401007387 */ /* 0x0007e20000100800 */
[----:B0-----:R-:W-:Y:S02]  /*10cd0*/  IADD3 R6, P0, R96, R3, RZ ;  /* 0x0000000360067210 */ /* 0x001fe40007f1e0ff */
[----:B-1----:R-:W-:-:S03]  /*10ce0*/  LEA.HI.X.SX32 R5, R90, R2, 0x1, P4 ;  /* 0x000000025a057211 */ /* 0x002fc600020f0eff */
[----:B------:R0:W-:Y:S01]  /*10cf0*/  STL [R1+0x500], R6 ;  /* 0x0005000601007387 */ /* 0x0001e20000100800 */
[----:B---3--:R-:W-:-:S03]  /*10d00*/  IADD3 R4, P4, R97, R3, RZ ;  /* 0x0000000361047210 */ /* 0x008fc60007f9e0ff */
        /* <DEDUP_REMOVED lines=24> */
[----:B------:R1:W-:Y:S01]  /*10e90*/  STL [R1+0x4fc], R5 ;  /* 0x0004fc0501007387 */ /* 0x0003e20000100800 */
[----:B------:R-:W-:-:S03]  /*10ea0*/  IMAD R105, R105, UR5, RZ ;  /* 0x0000000569697c24 */ /* 0x000fc6000f8e02ff */
[----:B------:R3:W-:Y:S01]  /*10eb0*/  STL [R1+0x538], R4 ;  /* 0x0005380401007387 */ /* 0x0007e20000100800 */
[----:B0-----:R-:W-:Y:S01]  /*10ec0*/  LEA.HI.X.SX32 R6, R97, R2, 0x1, P4 ;  /* 0x0000000261067211 */ /* 0x001fe200020f0eff */
[----:B------:R-:W-:Y:S01]  /*10ed0*/  IMAD R106, R106, UR5, RZ ;  /* 0x000000056a6a7c24 */ /* 0x000fe2000f8e02ff */
[----:B-1----:R-:W-:-:S03]  /*10ee0*/  IADD3 R5, P4, R104, R3, RZ ;  /* 0x0000000368057210 */ /* 0x002fc60007f9e0ff */
[----:B------:R0:W-:Y:S01]  /*10ef0*/  STL [R1+0x504], R6 ;  /* 0x0005040601007387 */ /* 0x0001e20000100800 */
[----:B---3--:R-:W-:-:S03]  /*10f00*/  LEA.HI.X.SX32 R4, R98, R2, 0x1, P6 ;  /* 0x0000000262047211 */ /* 0x008fc600030f0eff */
[----:B------:R1:W-:Y:S01]  /*10f10*/  STL [R1+0x540], R5 ;  /* 0x0005400501007387 */ /* 0x0003e20000100800 */
[----:B------:R-:W-:-:S03]  /*10f20*/  IMAD R107, R107, UR5, RZ ;  /* 0x000000056b6b7c24 */ /* 0x000fc6000f8e02ff */
        /* <DEDUP_REMOVED lines=736> */
[-C--:B0-----:R-:W-:Y:S01]  /*13d30*/  IADD3 R6, P6, R80, R3.reuse, RZ ;  /* 0x0000000350067210 */ /* 0x081fe20007fde0ff */
[----:B------:R-:W0:Y:S01]  /*13d40*/  S2R R79, SR_TID.X ;  /* 0x00000000004f7919 */ /* 0x000e220000002100 */
[----:B-1----:R-:W-:Y:S02]  /*13d50*/  LEA.HI.X.SX32 R5, R247, R2, 0x1, P5 ;  /* 0x00000002f7057211 */ /* 0x002fe400028f0eff */
[----:B---3--:R-:W-:Y:S01]  /*13d60*/  IADD3 R4, P5, R82, R3, RZ ;  /* 0x0000000352047210 */ /* 0x008fe20007fbe0ff */
[----:B------:R1:W-:Y:S01]  /*13d70*/  STL [R1+0xdec], R6 ;  /* 0x000dec0601007387 */ /* 0x0003e20000100800 */
[----:B------:R-:W-:-:S03]  /*13d80*/  IMAD R83, R83, UR5, RZ ;  /* 0x0000000553537c24 */ /* 0x000fc6000f8e02ff */
[----:B------:R3:W-:Y:S01]  /*13d90*/  STL [R1+0xdc4], R5 ;  /* 0x000dc40501007387 */ /* 0x0007e20000100800 */
[----:B------:R-:W-:-:S03]  /*13da0*/  IMAD R125, R125, UR5, RZ ;  /* 0x000000057d7d7c24 */ /* 0x000fc6000f8e02ff */
[----:B------:R4:W-:Y:S01]  /*13db0*/  STL [R1+0xdf8], R4 ;  /* 0x000df80401007387 */ /* 0x0009e20000100800 */
[----:B-1----:R-:W-:Y:S02]  /*13dc0*/  LEA.HI.X.SX32 R6, R248, R2, 0x1, P3 ;  /* 0x00000002f8067211 */ /* 0x002fe400018f0eff */
[----:B---3--:R-:W-:-:S03]  /*13dd0*/  IADD3 R5, P3, R81, R3, RZ ;  /* 0x0000000351057210 */ /* 0x008fc60007f7e0ff */
[----:B------:R1:W-:Y:S01]  /*13de0*/  STL [R1+0xdcc], R6 ;  /* 0x000dcc0601007387 */ /* 0x0003e20000100800 */
[----:B----4-:R-:W-:-:S03]  /*13df0*/  LEA.HI.X.SX32 R4, R249, R2, 0x1, P2 ;  /* 0x00000002f9047211 */ /* 0x010fc600010f0eff */
[----:B------:R3:W-:Y:S04]  /*13e00*/  STL [R1+0xdf0], R5 ;  /* 0x000df00501007387 */ /* 0x0007e80000100800 */
[----:B------:R4:W-:Y:S01]  /*13e10*/  STL [R1+0xdd4], R4 ;  /* 0x000dd40401007387 */ /* 0x0009e20000100800 */
[----:B-1----:R-:W-:Y:S02]  /*13e20*/  IADD3 R6, P2, R83, R3, RZ ;  /* 0x0000000353067210 */ /* 0x002fe40007f5e0ff */
[----:B---3--:R-:W-:-:S03]  /*13e30*/  LEA.HI.X.SX32 R5, R250, R2, 0x1, P1 ;  /* 0x00000002fa057211 */ /* 0x008fc600008f0eff */
[----:B------:R-:W-:Y:S01]  /*13e40*/  STL [R1+0xdf4], R6 ;  /* 0x000df40601007387 */ /* 0x000fe20000100800 */
[----:B----4-:R-:W-:Y:S02]  /*13e50*/  IADD3 R4, P1, R125, R3, RZ ;  /* 0x000000037d047210 */ /* 0x010fe40007f3e0ff */
[-C--:B------:R-:W-:Y:S01]  /*13e60*/  LEA.HI.X.SX32 R3, R251, R2.reuse, 0x1, P0 ;  /* 0x00000002fb037211 */ /* 0x080fe200000f0eff */
[----:B------:R-:W-:Y:S04]  /*13e70*/  STL [R1+0xddc], R5 ;  /* 0x000ddc0501007387 */ /* 0x000fe80000100800 */
[----:B------:R1:W-:Y:S04]  /*13e80*/  STL [R1+0x9f8], R4 ;  /* 0x0009f80401007387 */ /* 0x0003e80000100800 */
[----:B------:R3:W-:Y:S01]  /*13e90*/  STL [R1+0x9e4], R3 ;  /* 0x0009e40301007387 */ /* 0x0007e20000100800 */
[----:B-1----:R-:W-:-:S02]  /*13ea0*/  LEA.HI.X.SX32 R4, R252, R2, 0x1, P4 ;  /* 0x00000002fc047211 */ /* 0x002fc400020f0eff */
[----:B---3--:R-:W-:-:S03]  /*13eb0*/  LEA.HI.X.SX32 R3, R80, R2, 0x1, P6 ;  /* 0x0000000250037211 */ /* 0x008fc600030f0eff */
[----:B------:R1:W-:Y:S01]  /*13ec0*/  STL [R1+0x9e8], R4 ;  /* 0x0009e80401007387 */ /* 0x0003e20000100800 */
[----:B------:R-:W-:-:S03]  /*13ed0*/  LEA.HI.X.SX32 R5, R82, R2, 0x1, P5 ;  /* 0x0000000252057211 */ /* 0x000fc600028f0eff */
[----:B------:R3:W-:Y:S01]  /*13ee0*/  STL [R1+0x9ec], R3 ;  /* 0x0009ec0301007387 */ /* 0x0007e20000100800 */
[----:B--2---:R-:W-:Y:S02]  /*13ef0*/  IADD3 R17, P0, R0, UR6, RZ ;  /* 0x0000000600117c10 */ /* 0x004fe4000ff1e0ff */
[-C--:B-1----:R-:W-:Y:S01]  /*13f00*/  LEA.HI.X.SX32 R4, R81, R2.reuse, 0x1, P3 ;  /* 0x0000000251047211 */ /* 0x082fe200018f0eff */
[----:B------:R-:W-:Y:S01]  /*13f10*/  STL [R1+0x9fc], R5 ;  /* 0x0009fc0501007387 */ /* 0x000fe20000100800 */
[----:B---3--:R-:W-:-:S03]  /*13f20*/  LEA.HI.X.SX32 R3, R83, R2, 0x1, P2 ;  /* 0x0000000253037211 */ /* 0x008fc600010f0eff */
[----:B------:R-:W-:Y:S01]  /*13f30*/  STL [R1+0x9f0], R4 ;  /* 0x0009f00401007387 */ /* 0x000fe20000100800 */
[----:B------:R-:W-:-:S03]  /*13f40*/  LEA.HI.X.SX32 R2, R125, R2, 0x1, P1 ;  /* 0x000000027d027211 */ /* 0x000fc600008f0eff */
[----:B------:R0:W-:Y:S01]  /*13f50*/  STL [R1+0x9f4], R3 ;  /* 0x0009f40301007387 */ /* 0x0001e20000100800 */
[----:B------:R-:W-:-:S03]  /*13f60*/  LEA.HI.X.SX32 R16, R0, UR7, 0x1, P0 ;  /* 0x0000000700107c11 */ /* 0x000fc600080f0eff */
[----:B------:R1:W5:Y:S01]  /*13f70*/  LDL.LU R0, [R1+0xe2c] ;  /* 0x000e2c0001007983 */ /* 0x0003620000300800 */
[----:B0-----:R-:W-:-:S03]  /*13f80*/  IMAD.SHL.U32 R3, R79, 0x10, RZ ;  /* 0x000000104f037824 */ /* 0x001fc600078e00ff */
[----:B------:R0:W-:Y:S04]  /*13f90*/  STL [R1+0x5e8], R2 ;  /* 0x0005e80201007387 */ /* 0x0001e80000100800 */
[----:B------:R2:W-:Y:S04]  /*13fa0*/  STL [R1+0xe24], R3 ;  /* 0x000e240301007387 */ /* 0x0005e80000100800 */
[----:B------:R-:W-:Y:S01]  /*13fb0*/  STL [R1+0x200], RZ ;  /* 0x000200ff01007387 */ /* 0x000fe20000100800 */
[----:B0-----:R-:W0:Y:S03]  /*13fc0*/  LDC R2, c[0x0][0x238] ;  /* 0x00008e00ff027b82 */ /* 0x001e260000000800 */
[----:B------:R-:W-:Y:S04]  /*13fd0*/  STL [R1], RZ ;  /* 0x000000ff01007387 */ /* 0x000fe80000100800 */
[----:B------:R-:W-:Y:S04]  /*13fe0*/  STL [R1+0x4], RZ ;  /* 0x000004ff01007387 */ /* 0x000fe80000100800 */
        /* <DEDUP_REMOVED lines=125> */
[----:B------:R-:W-:Y:S01]  /*147c0*/  STL [R1+0x1fc], RZ ;  /* 0x0001fcff01007387 */ /* 0x000fe20000100800 */
[----:B------:R-:W-:Y:S01]  /*147d0*/  UIADD3 UR6, UR8, 0x8000, URZ ;  /* 0x0000800008067890 */ /* 0x000fe2000fffe03f */
[----:B------:R-:W-:-:S02]  /*147e0*/  LOP3.LUT R209, R79, 0x7f, RZ, 0xc0, !PT ;  /* 0x0000007f4fd17812 */ /* 0x000fc400078ec0ff */
[----:B------:R-:W-:Y:S02]  /*147f0*/  CS2R R24, SRZ ;  /* 0x0000000000187805 */ /* 0x000fe4000001ff00 */
[----:B------:R-:W-:Y:S02]  /*14800*/  CS2R R26, SRZ ;  /* 0x00000000001a7805 */ /* 0x000fe4000001ff00 */
[----:B------:R-:W-:Y:S02]  /*14810*/  CS2R R28, SRZ ;  /* 0x00000000001c7805 */ /* 0x000fe4000001ff00 */
[----:B------:R-:W-:Y:S02]  /*14820*/  CS2R R30, SRZ ;  /* 0x00000000001e7805 */ /* 0x000fe4000001ff00 */
[----:B------:R-:W-:Y:S02]  /*14830*/  CS2R R32, SRZ ;  /* 0x0000000000207805 */ /* 0x000fe4000001ff00 */
[----:B------:R-:W-:-:S02]  /*14840*/  CS2R R34, SRZ ;  /* 0x0000000000227805 */ /* 0x000fc4000001ff00 */
        /* <DEDUP_REMOVED lines=31> */
[----:B------:R-:W-:Y:S01]  /*14a40*/  CS2R R98, SRZ ;  /* 0x0000000000627805 */ /* 0x000fe2000001ff00 */
[----:B------:R-:W-:Y:S01]  /*14a50*/  USHF.R.U32.HI UR14, URZ, 0x4, UR8 ;  /* 0x000000043f0e7899 */ /* 0x000fe20008011608 */
[----:B------:R-:W-:Y:S01]  /*14a60*/  UMOV UR4, URZ ;  /* 0x0000003f00047c82 */ /* 0x000fe20008000000 */
[----:B------:R-:W-:Y:S01]  /*14a70*/  UMOV UR5, URZ ;  /* 0x0000003f00057c82 */ /* 0x000fe20008000000 */
[----:B------:R-:W-:Y:S02]  /*14a80*/  USHF.L.U32 UR9, UR9, 0x7, URZ ;  /* 0x0000000709097899 */ /* 0x000fe4000800063f */
[----:B------:R-:W-:Y:S01]  /*14a90*/  USHF.R.U32.HI UR6, URZ, 0x4, UR6 ;  /* 0x000000043f067899 */ /* 0x000fe20008011606 */
[----:B------:R-:W3:Y:S01]  /*14aa0*/  LDC R210, c[0x0][0x230] ;  /* 0x00008c00ffd27b82 */ /* 0x000ee20000000800 */
[----:B--2---:R-:W-:Y:S01]  /*14ab0*/  LOP3.LUT R3, R3, 0x70, RZ, 0xc0, !PT ;  /* 0x0000007003037812 */ /* 0x004fe200078ec0ff */
[C---:B0-----:R-:W-:Y:S01]  /*14ac0*/  IMAD R4, R2.reuse, 0x7f, RZ ;  /* 0x0000007f02047824 */ /* 0x041fe200078e02ff */
[----:B------:R-:W-:Y:S01]  /*14ad0*/  USGXT.U32 UR14, UR14, 0xe ;  /* 0x0000000e0e0e789a */ /* 0x000fe20008000000 */
[C---:B------:R-:W-:Y:S01]  /*14ae0*/  IMAD R5, R2.reuse, 0x7e, RZ ;  /* 0x0000007e02057824 */ /* 0x040fe200078e02ff */
[----:B------:R-:W-:Y:S01]  /*14af0*/  USGXT.U32 UR12, UR6, 0xe ;  /* 0x0000000e060c789a */ /* 0x000fe20008000000 */
[----:B------:R-:W-:Y:S01]  /*14b00*/  IMAD R3, R209, 0x80, R3 ;  /* 0x00000080d1037824 */ /* 0x000fe200078e0203 */
[----:B------:R-:W-:Y:S01]  /*14b10*/  UIADD3 UR6, UP1, UR14, 0x2, URZ ;  /* 0x000000020e067890 */ /* 0x000fe2000ff3e03f */
[C---:B------:R-:W-:Y:S01]  /*14b20*/  IMAD R6, R2.reuse, 0x7d, RZ ;  /* 0x0000007d02067824 */ /* 0x040fe200078e02ff */
[-C--:B------:R-:W-:Y:S01]  /*14b30*/  IADD3 R209, P4, R5, R17.reuse, RZ ;  /* 0x0000001105d17210 */ /* 0x080fe20007f9e0ff */
[C---:B------:R-:W-:Y:S01]  /*14b40*/  IMAD R7, R2.reuse, 0x7c, RZ ;  /* 0x0000007c02077824 */ /* 0x040fe200078e02ff */
[----:B------:R-:W-:Y:S01]  /*14b50*/  STL [R1+0xe00], R3 ;  /* 0x000e000301007387 */ /* 0x000fe20000100800 */
[C---:B------:R-:W-:Y:S01]  /*14b60*/  IMAD R8, R2.reuse, 0x7b, RZ ;  /* 0x0000007b02087824 */ /* 0x040fe200078e02ff */
[----:B------:R-:W-:Y:S01]  /*14b70*/  UIADD3 UR10, UP0, UR12, 0x2, URZ ;  /* 0x000000020c0a7890 */ /* 0x000fe2000ff1e03f */
[C---:B------:R-:W-:Y:S01]  /*14b80*/  IMAD R9, R2.reuse, 0x7a, RZ ;  /* 0x0000007a02097824 */ /* 0x040fe200078e02ff */
[-C--:B------:R-:W-:Y:S01]  /*14b90*/  IADD3 R211, P6, R7, R17.reuse, RZ ;  /* 0x0000001107d37210 */ /* 0x080fe20007fde0ff */
[C---:B------:R-:W-:Y:S01]  /*14ba0*/  IMAD R10, R2.reuse, 0x79, RZ ;  /* 0x00000079020a7824 */ /* 0x040fe200078e02ff */
[----:B------:R-:W-:Y:S01]  /*14bb0*/  UIADD3.X UR7, UR5, 0x40000040, URZ, UP1, !UPT ;  /* 0x4000004005077890 */ /* 0x000fe20008ffe43f */
[C---:B------:R-:W-:Y:S01]  /*14bc0*/  IMAD R11, R2.reuse, 0x78, RZ ;  /* 0x00000078020b7824 */ /* 0x040fe200078e02ff */
[----:B------:R-:W-:Y:S01]  /*14bd0*/  UIADD3.X UR5, UR4, 0x40000040, URZ, UP0, !UPT ;  /* 0x4000004004057890 */ /* 0x000fe200087fe43f */
[C---:B------:R-:W-:Y:S01]  /*14be0*/  IMAD R12, R2.reuse, 0x77, RZ ;  /* 0x00000077020c7824 */ /* 0x040fe200078e02ff */
[----:B------:R-:W-:Y:S01]  /*14bf0*/  USHF.R.S32.HI UR11, URZ, 0x1f, UR9 ;  /* 0x0000001f3f0b7899 */ /* 0x000fe20008011409 */
[----:B------:R-:W-:Y:S01]  /*14c00*/  IMAD R13, R2, 0x76, RZ ;  /* 0x00000076020d7824 */ /* 0x000fe200078e02ff */
[----:B------:R-:W-:Y:S01]  /*14c10*/  UMOV UR4, UR10 ;  /* 0x0000000a00047c82 */ /* 0x000fe20008000000 */
[----:B---3--:R-:W-:Y:S01]  /*14c20*/  VIADD R210, R210, 0x7f ;  /* 0x0000007fd2d27836 */ /* 0x008fe20000000000 */
[----:B------:R-:W-:Y:S01]  /*14c30*/  UIADD3.64 UR26, UR6, 0x2, URZ ;  /* 0x00000002061a7897 */ /* 0x000fe2000fffe03f */
[C---:B------:R-:W-:Y:S01]  /*14c40*/  IMAD R14, R2.reuse, 0x75, RZ ;  /* 0x00000075020e7824 */ /* 0x040fe200078e02ff */
[----:B------:R-:W-:Y:S01]  /*14c50*/  UIADD3.64 UR22, UR6, 0x4, URZ ;  /* 0x0000000406167897 */ /* 0x000fe2000fffe03f */
[C---:B------:R-:W-:Y:S01]  /*14c60*/  IMAD R15, R2.reuse, 0x74, RZ ;  /* 0x00000074020f7824 */ /* 0x040fe200078e02ff */
[----:B------:R-:W-:Y:S01]  /*14c70*/  SHF.R.S32.HI R202, RZ, 0x1f, R210 ;  /* 0x0000001fffca7819 */ /* 0x000fe200000114d2 */
[C---:B------:R-:W-:Y:S01]  /*14c80*/  IMAD R18, R2.reuse, 0x73, RZ ;  /* 0x0000007302127824 */ /* 0x040fe200078e02ff */
[----:B------:R-:W-:Y:S01]  /*14c90*/  UIADD3.64 UR24, UR4, 0x2, URZ ;  /* 0x0000000204187897 */ /* 0x000fe2000fffe03f */
[----:B------:R-:W-:Y:S01]  /*14ca0*/  IMAD R19, R2, 0x72, RZ ;  /* 0x0000007202137824 */ /* 0x000fe200078e02ff */
[----:B------:R-:W-:Y:S01]  /*14cb0*/  LEA.HI R210, R202, R210, RZ, 0x7 ;  /* 0x000000d2cad27211 */ /* 0x000fe200078f38ff */
[C---:B------:R-:W-:Y:S01]  /*14cc0*/  IMAD R20, R2.reuse, 0x71, RZ ;  /* 0x0000007102147824 */ /* 0x040fe200078e02ff */
[----:B------:R-:W-:Y:S01]  /*14cd0*/  UIADD3.64 UR20, UR4, 0x4, URZ ;  /* 0x0000000404147897 */ /* 0x000fe2000fffe03f */
[C---:B------:R-:W-:Y:S01]  /*14ce0*/  IMAD R21, R2.reuse, 0x70, RZ ;  /* 0x0000007002157824 */ /* 0x040fe200078e02ff */
[----:B------:R-:W-:Y:S01]  /*14cf0*/  SHF.R.S32.HI R210, RZ, 0x7, R210 ;  /* 0x00000007ffd27819 */ /* 0x000fe200000114d2 */
[----:B------:R-:W-:Y:S01]  /*14d00*/  IMAD R22, R2, 0x6f, RZ ;  /* 0x0000006f02167824 */ /* 0x000fe200078e02ff */
[-C--:B------:R-:W-:Y:S01]  /*14d10*/  IADD3 R210, P3, R4, R17.reuse, RZ ;  /* 0x0000001104d27210 */ /* 0x080fe20007f7e0ff */
[C---:B------:R-:W-:Y:S01]  /*14d20*/  IMAD R23, R2.reuse, 0x6e, RZ ;  /* 0x0000006e02177824 */ /* 0x040fe200078e02ff */
[----:B------:R-:W-:Y:S01]  /*14d30*/  UIADD3.64 UR28, UR4, 0x1fe, URZ ;  /* 0x000001fe041c7897 */ /* 0x000fe2000fffe03f */
[C---:B------:R-:W-:Y:S01]  /*14d40*/  IMAD R100, R2.reuse, 0x6d, RZ ;  /* 0x0000006d02647824 */ /* 0x040fe200078e02ff */
[----:B------:R-:W-:Y:S01]  /*14d50*/  UIADD3.64 UR32, UR4, 0x200, URZ ;  /* 0x0000020004207897 */ /* 0x000fe2000fffe03f */
[----:B------:R0:W-:Y:S01]  /*14d60*/  STL [R1+0x5f0], R210 ;  /* 0x0005f0d201007387 */ /* 0x0001e20000100800 */
[C---:B------:R-:W-:Y:S01]  /*14d70*/  IMAD R101, R2.reuse, 0x6c, RZ ;  /* 0x0000006c02657824 */ /* 0x040fe200078e02ff */
[----:B------:R-:W-:Y:S01]  /*14d80*/  UIADD3.64 UR36, UR4, 0x202, URZ ;  /* 0x0000020204247897 */ /* 0x000fe2000fffe03f */
[C---:B------:R-:W-:Y:S01]  /*14d90*/  IMAD R102, R2.reuse, 0x6b, RZ ;  /* 0x0000006b02667824 */ /* 0x040fe200078e02ff */
[----:B------:R2:W-:Y:S01]  /*14da0*/  STL [R1+0x5f8], R209 ;  /* 0x0005f8d101007387 */ /* 0x0005e20000100800 */
[C---:B------:R-:W-:Y:S01]  /*14db0*/  IMAD R103, R2.reuse, 0x6a, RZ ;  /* 0x0000006a02677824 */ /* 0x040fe200078e02ff */
[----:B------:R-:W-:Y:S01]  /*14dc0*/  UIADD3.64 UR40, UR4, 0x204, URZ ;  /* 0x0000020404287897 */ /* 0x000fe2000fffe03f */
[C---:B------:R-:W-:Y:S01]  /*14dd0*/  IMAD R104, R2.reuse, 0x69, RZ ;  /* 0x0000006902687824 */ /* 0x040fe200078e02ff */
[----:B------:R-:W-:Y:S01]  /*14de0*/  UMOV UR15, 0x40000040 ;  /* 0x40000040000f7882 */ /* 0x000fe20000000000 */
[----:B------:R-:W-:Y:S01]  /*14df0*/  IMAD R105, R2, 0x68, RZ ;  /* 0x0000006802697824 */ /* 0x000fe200078e02ff */
[----:B0-----:R-:W-:Y:S01]  /*14e00*/  IADD3 R210, P5, R6, R17, RZ ;  /* 0x0000001106d27210 */ /* 0x001fe20007fbe0ff */
[----:B------:R-:W-:-:S02]  /*14e10*/  IMAD R106, R2, 0x67, RZ ;  /* 0x00000067026a7824 */ /* 0x000fc400078e02ff */
[----:B------:R-:W-:Y:S01]  /*14e20*/  IMAD R107, R2, 0x66, RZ ;  /* 0x00000066026b7824 */ /* 0x000fe200078e02ff */
[-C--:B--2---:R-:W-:Y:S01]  /*14e30*/  IADD3 R209, P0, R8, R17.reuse, RZ ;  /* 0x0000001108d17210 */ /* 0x084fe20007f1e0ff */
[----:B------:R0:W-:Y:S01]  /*14e40*/  STL [R1+0x600], R210 ;  /* 0x000600d201007387 */ /* 0x0001e20000100800 */
[C---:B------:R-:W-:Y:S02]  /*14e50*/  IMAD R108, R2.reuse, 0x65, RZ ;  /* 0x00000065026c7824 */ /* 0x040fe400078e02ff */
[C---:B------:R-:W-:Y:S01]  /*14e60*/  IMAD R109, R2.reuse, 0x64, RZ ;  /* 0x00000064026d7824 */ /* 0x040fe200078e02ff */
[----:B------:R2:W-:Y:S01]  /*14e70*/  STL [R1+0x608], R211 ;  /* 0x000608d301007387 */ /* 0x0005e20000100800 */
[C---:B------:R-:W-:Y:S02]  /*14e80*/  IMAD R110, R2.reuse, 0x63, RZ ;  /* 0x00000063026e7824 */ /* 0x040fe400078e02ff */
[C---:B------:R-:W-:Y:S01]  /*14e90*/  IMAD R111, R2.reuse, 0x62, RZ ;  /* 0x00000062026f7824 */ /* 0x040fe200078e02ff */
[----:B------:R3:W-:Y:S01]  /*14ea0*/  STL [R1+0x610], R209 ;  /* 0x000610d101007387 */ /* 0x0007e20000100800 */
[C---:B------:R-:W-:Y:S01]  /*14eb0*/  IMAD R112, R2.reuse, 0x61, RZ ;  /* 0x0000006102707824 */ /* 0x040fe200078e02ff */
[----:B0-----:R-:W-:Y:S01]  /*14ec0*/  IADD3 R210, P1, R9, R17, RZ ;  /* 0x0000001109d27210 */ /* 0x001fe20007f3e0ff */
[----:B------:R-:W-:-:S02]  /*14ed0*/  IMAD R113, R2, 0x60, RZ ;  /* 0x0000006002717824 */ /* 0x000fc400078e02ff */
[----:B------:R-:W-:Y:S01]  /*14ee0*/  IMAD R114, R2, 0x5f, RZ ;  /* 0x0000005f02727824 */ /* 0x000fe200078e02ff */
[-C--:B--2---:R-:W-:Y:S01]  /*14ef0*/  IADD3 R211, P2, R10, R17.reuse, RZ ;  /* 0x000000110ad37210 */ /* 0x084fe20007f5e0ff */
[----:B------:R0:W-:Y:S01]  /*14f00*/  STL [R1+0x618], R210 ;  /* 0x000618d201007387 */ /* 0x0001e20000100800 */
[----:B------:R-:W-:Y:S01]  /*14f10*/  IMAD R115, R2, 0x5e, RZ ;  /* 0x0000005e02737824 */ /* 0x000fe200078e02ff */
[-C--:B---3--:R-:W-:Y:S02]  /*14f20*/  LEA.HI.X.SX32 R209, R4, R16.reuse, 0x1, P3 ;  /* 0x0000001004d17211 */ /* 0x088fe400018f0eff */
[----:B------:R-:W-:Y:S01]  /*14f30*/  STL [R1+0x620], R211 ;  /* 0x000620d301007387 */ /* 0x000fe20000100800 */
[-C--:B------:R-:W-:Y:S01]  /*14f40*/  LEA.HI.X.SX32 R4, R5, R16.reuse, 0x1, P4 ;  /* 0x0000001005047211 */ /* 0x080fe200020f0eff */
[----:B------:R-:W-:Y:S01]  /*14f50*/  IMAD R116, R2, 0x5d, RZ ;  /* 0x0000005d02747824 */ /* 0x000fe200078e02ff */
[-C--:B------:R-:W-:Y:S01]  /*14f60*/  LEA.HI.X.SX32 R5, R6, R16.reuse, 0x1, P5 ;  /* 0x0000001006057211 */ /* 0x080fe200028f0eff */
[----:B------:R2:W-:Y:S01]  /*14f70*/  STL [R1+0x5ec], R209 ;  /* 0x0005ecd101007387 */ /* 0x0005e20000100800 */
[----:B------:R-:W-:Y:S01]  /*14f80*/  LEA.HI.X.SX32 R6, R7, R16, 0x1, P6 ;  /* 0x0000001007067211 */ /* 0x000fe200030f0eff */
[C---:B------:R-:W-:Y:S01]  /*14f90*/  IMAD R117, R2.reuse, 0x5c, RZ ;  /* 0x0000005c02757824 */ /* 0x040fe200078e02ff */
[----:B0-----:R-:W-:Y:S01]  /*14fa0*/  IADD3 R210, P3, R11, R17, RZ ;  /* 0x000000110bd27210 */ /* 0x001fe20007f7e0ff */
[----:B------:R-:W-:-:S02]  /*14fb0*/  IMAD R118, R2, 0x5b, RZ ;  /* 0x0000005b02767824 */ /* 0x000fc400078e02ff */
[C---:B------:R-:W-:Y:S02]  /*14fc0*/  IMAD R119, R2.reuse, 0x5a, RZ ;  /* 0x0000005a02777824 */ /* 0x040fe400078e02ff */
[----:B------:R-:W-:Y:S01]  /*14fd0*/  STL [R1+0x628], R210 ;  /* 0x000628d201007387 */ /* 0x000fe20000100800 */
[----:B------:R-:W-:Y:S01]  /*14fe0*/  IMAD R120, R2, 0x59, RZ ;  /* 0x0000005902787824 */ /* 0x000fe200078e02ff */
[----:B--2---:R-:W-:Y:S01]  /*14ff0*/  IADD3 R209, P4, R12, R17, RZ ;  /* 0x000000110cd17210 */ /* 0x004fe20007f9e0ff */
[C---:B------:R-:W-:Y:S01]  /*15000*/  IMAD R121, R2.reuse, 0x58, RZ ;  /* 0x0000005802797824 */ /* 0x040fe200078e02ff */
[----:B------:R0:W-:Y:S01]  /*15010*/  STL [R1+0x5f4], R4 ;  /* 0x0005f40401007387 */ /* 0x0001e20000100800 */
[C---:B------:R-:W-:Y:S02]  /*15020*/  IMAD R122, R2.reuse, 0x57, RZ ;  /* 0x00000057027a7824 */ /* 0x040fe400078e02ff */
[C---:B------:R-:W-:Y:S01]  /*15030*/  IMAD R123, R2.reuse, 0x56, RZ ;  /* 0x00000056027b7824 */ /* 0x040fe200078e02ff */
[----:B------:R-:W-:Y:S01]  /*15040*/  STL [R1+0x630], R209 ;  /* 0x000630d101007387 */ /* 0x000fe20000100800 */
[----:B------:R-:W-:-:S02]  /*15050*/  IMAD R124, R2, 0x55, RZ ;  /* 0x00000055027c7824 */ /* 0x000fc400078e02ff */
[C---:B------:R-:W-:Y:S01]  /*15060*/  IMAD R125, R2.reuse, 0x54, RZ ;  /* 0x00000054027d7824 */ /* 0x040fe200078e02ff */
[----:B------:R2:W-:Y:S01]  /*15070*/  STL [R1+0x5fc], R5 ;  /* 0x0005fc0501007387 */ /* 0x0005e20000100800 */
[C---:B------:R-:W-:Y:S01]  /*15080*/  IMAD R126, R2.reuse, 0x53, RZ ;  /* 0x00000053027e7824 */ /* 0x040fe200078e02ff */
[-C--:B0-----:R-:W-:Y:S01]  /*15090*/  IADD3 R4, P5, R13, R17.reuse, RZ ;  /* 0x000000110d047210 */ /* 0x081fe20007fbe0ff */
[C---:B------:R-:W-:Y:S02]  /*150a0*/  IMAD R127, R2.reuse, 0x52, RZ ;  /* 0x00000052027f7824 */ /* 0x040fe400078e02ff */
[C---:B------:R-:W-:Y:S02]  /*150b0*/  IMAD R128, R2.reuse, 0x51, RZ ;  /* 0x0000005102807824 */ /* 0x040fe400078e02ff */
[----:B------:R0:W-:Y:S01]  /*150c0*/  STL [R1+0x638], R4 ;  /* 0x0006380401007387 */ /* 0x0001e20000100800 */
[----:B------:R-:W-:Y:S01]  /*150d0*/  IMAD R129, R2, 0x50, RZ ;  /* 0x0000005002817824 */ /* 0x000fe200078e02ff */
[----:B--2---:R-:W-:-:S02]  /*150e0*/  IADD3 R5, P6, R14, R17, RZ ;  /* 0x000000110e057210 */ /* 0x004fc40007fde0ff */
[----:B------:R2:W-:Y:S01]  /*150f0*/  STL [R1+0x604], R6 ;  /* 0x0006040601007387 */ /* 0x0005e20000100800 */
[C---:B------:R-:W-:Y:S02]  /*15100*/  IMAD R130, R2.reuse, 0x4f, RZ ;  /* 0x0000004f02827824 */ /* 0x040fe400078e02ff */
[C---:B------:R-:W-:Y:S01]  /*15110*/  IMAD R131, R2.reuse, 0x4e, RZ ;  /* 0x0000004e02837824 */ /* 0x040fe200078e02ff */
[----:B------:R3:W-:Y:S01]  /*15120*/  STL [R1+0x640], R5 ;  /* 0x0006400501007387 */ /* 0x0007e20000100800 */
[----:B------:R-:W-:Y:S01]  /*15130*/  IMAD R132, R2, 0x4d, RZ ;  /* 0x0000004d02847824 */ /* 0x000fe200078e02ff */
[-C--:B0-----:R-:W-:Y:S01]  /*15140*/  LEA.HI.X.SX32 R4, R8, R16.reuse, 0x1, P0 ;  /* 0x0000001008047211 */ /* 0x081fe200000f0eff */
[C---:B------:R-:W-:Y:S02]  /*15150*/  IMAD R133, R2.reuse, 0x4c, RZ ;  /* 0x0000004c02857824 */ /* 0x040fe400078e02ff */
[C---:B------:R-:W-:Y:S01]  /*15160*/  IMAD R134, R2.reuse, 0x4b, RZ ;  /* 0x0000004b02867824 */ /* 0x040fe200078e02ff */
[----:B--2---:R-:W-:Y:S01]  /*15170*/  IADD3 R6, P0, R15, R17, RZ ;  /* 0x000000110f067210 */ /* 0x004fe20007f1e0ff */
[----:B------:R0:W-:Y:S01]  /*15180*/  STL [R1+0x60c], R4 ;  /* 0x00060c0401007387 */ /* 0x0001e20000100800 */
[----:B------:R-:W-:Y:S01]  /*15190*/  IMAD R135, R2, 0x4a, RZ ;  /* 0x0000004a02877824 */ /* 0x000fe200078e02ff */
[----:B---3--:R-:W-:-:S02]  /*151a0*/  LEA.HI.X.SX32 R5, R9, R16, 0x1, P1 ;  /* 0x0000001009057211 */ /* 0x008fc400008f0eff */
[----:B------:R2:W-:Y:S01]  /*151b0*/  STL [R1+0x648], R6 ;  /* 0x0006480601007387 */ /* 0x0005e20000100800 */
[C---:B------:R-:W-:Y:S02]  /*151c0*/  IMAD R136, R2.reuse, 0x49, RZ ;  /* 0x0000004902887824 */ /* 0x040fe400078e02ff */
[C---:B------:R-:W-:Y:S01]  /*151d0*/  IMAD R137, R2.reuse, 0x48, RZ ;  /* 0x0000004802897824 */ /* 0x040fe200078e02ff */
[----:B------:R3:W-:Y:S01]  /*151e0*/  STL [R1+0x614], R5 ;  /* 0x0006140501007387 */ /* 0x0007e20000100800 */
[----:B------:R-:W-:Y:S01]  /*151f0*/  IMAD R138, R2, 0x47, RZ ;  /* 0x00000047028a7824 */ /* 0x000fe200078e02ff */
[-C--:B0-----:R-:W-:Y:S01]  /*15200*/  IADD3 R4, P1, R18, R17.reuse, RZ ;  /* 0x0000001112047210 */ /* 0x081fe20007f3e0ff */
[C---:B------:R-:W-:Y:S02]  /*15210*/  IMAD R139, R2.reuse, 0x46, RZ ;  /* 0x00000046028b7824 */ /* 0x040fe400078e02ff */
[----:B------:R-:W-:Y:S01]  /*15220*/  IMAD R140, R2, 0x45, RZ ;  /* 0x00000045028c7824 */ /* 0x000fe200078e02ff */
[----:B--2---:R-:W-:Y:S01]  /*15230*/  LEA.HI.X.SX32 R6, R10, R16, 0x1, P2 ;  /* 0x000000100a067211 */ /* 0x004fe200010f0eff */
[----:B------:R0:W-:Y:S01]  /*15240*/  STL [R1+0x650], R4 ;  /* 0x0006500401007387 */ /* 0x0001e20000100800 */
[----:B------:R-:W-:Y:S01]  /*15250*/  IMAD R141, R2, 0x44, RZ ;  /* 0x00000044028d7824 */ /* 0x000fe200078e02ff */
[----:B---3--:R-:W-:-:S02]  /*15260*/  IADD3 R5, P2, R19, R17, RZ ;  /* 0x0000001113057210 */ /* 0x008fc40007f5e0ff */
[----:B------:R2:W-:Y:S01]  /*15270*/  STL [R1+0x61c], R6 ;  /* 0x00061c0601007387 */ /* 0x0005e20000100800 */
[C---:B------:R-:W-:Y:S02]  /*15280*/  IMAD R142, R2.reuse, 0x43, RZ ;  /* 0x00000043028e7824 */ /* 0x040fe400078e02ff */
[C---:B------:R-:W-:Y:S01]  /*15290*/  IMAD R143, R2.reuse, 0x42, RZ ;  /* 0x00000042028f7824 */ /* 0x040fe200078e02ff */
[----:B------:R3:W-:Y:S01]  /*152a0*/  STL [R1+0x658], R5 ;  /* 0x0006580501007387 */ /* 0x0007e20000100800 */
[C---:B------:R-:W-:Y:S01]  /*152b0*/  IMAD R144, R2.reuse, 0x41, RZ ;  /* 0x0000004102907824 */ /* 0x040fe200078e02ff */
[-C--:B0-----:R-:W-:Y:S01]  /*152c0*/  LEA.HI.X.SX32 R4, R11, R16.reuse, 0x1, P3 ;  /* 0x000000100b047211 */ /* 0x081fe200018f0eff */
[C---:B------:R-:W-:Y:S02]  /*152d0*/  IMAD.SHL.U32 R145, R2.reuse, 0x40, RZ ;  /* 0x0000004002917824 */ /* 0x040fe400078e00ff */
[----:B------:R-:W-:Y:S01]  /*152e0*/  IMAD R146, R2, 0x3f, RZ ;  /* 0x0000003f02927824 */ /* 0x000fe200078e02ff */
        /* <DEDUP_REMOVED lines=8> */
[C---:B------:R-:W-:Y:S01]  /*15370*/  IMAD R150, R2.reuse, 0x3b, RZ ;  /* 0x0000003b02967824 */ /* 0x040fe200078e02ff */
[-C--:B0-----:R-:W-:Y:S01]  /*15380*/  IADD3 R4, P4, R21, R17.reuse, RZ ;  /* 0x0000001115047210 */ /* 0x081fe20007f9e0ff */
[C---:B------:R-:W-:Y:S02]  /*15390*/  IMAD R151, R2.reuse, 0x3a, RZ ;  /* 0x0000003a02977824 */ /* 0x040fe400078e02ff */
[C---:B------:R-:W-:Y:S01]  /*153a0*/  IMAD R152, R2.reuse, 0x39, RZ ;  /* 0x0000003902987824 */ /* 0x040fe200078e02ff */
        /* <DEDUP_REMOVED lines=34> */
[C---:B------:R-:W-:Y:S02]  /*155d0*/  IMAD R169, R2.reuse, 0x28, RZ ;  /* 0x0000002802a97824 */ /* 0x040fe400078e02ff */
        /* <DEDUP_REMOVED lines=15> */
[----:B------:R-:W-:Y:S01]  /*156d0*/  IMAD.SHL.U32 R177, R2, 0x20, RZ ;  /* 0x0000002002b17824 */ /* 0x000fe200078e00ff */
        /* <DEDUP_REMOVED lines=31> */
[C---:B------:R-:W-:Y:S01]  /*158d0*/  IMAD.SHL.U32 R193, R2.reuse, 0x10, RZ ;  /* 0x0000001002c17824 */ /* 0x040fe200078e00ff */
[----:B------:R-:W-:Y:S01]  /*158e0*/  CS2R R100, SRZ ;  /* 0x0000000000647805 */ /* 0x000fe2000001ff00 */
        /* <DEDUP_REMOVED lines=10> */
[----:B0-----:R-:W-:Y:S01]  /*15990*/  IADD3 R4, P2, R109, R17, RZ ;  /* 0x000000116d047210 */ /* 0x001fe20007f5e0ff */
[C---:B------:R-:W-:Y:S02]  /*159a0*/  IMAD R199, R2.reuse, 0xa, RZ ;  /* 0x0000000a02c77824 */ /* 0x040fe400078e02ff */
[C---:B------:R-:W-:Y:S01]  /*159b0*/  IMAD R200, R2.reuse, 0x9, RZ ;  /* 0x0000000902c87824 */ /* 0x040fe200078e02ff */
[----:B--2---:R-:W-:Y:S01]  /*159c0*/  LEA.HI.X.SX32 R6, R103, R16, 0x1, P3 ;  /* 0x0000001067067211 */ /* 0x004fe200018f0eff */
[----:B------:R0:W-:Y:S01]  /*159d0*/  STL [R1+0x6c8], R4 ;  /* 0x0006c80401007387 */ /* 0x0001e20000100800 */
[----:B------:R-:W-:Y:S01]  /*159e0*/  IMAD.SHL.U32 R201, R2, 0x8, RZ ;  /* 0x0000000802c97824 */ /* 0x000fe200078e00ff */
[----:B------:R-:W-:-:S02]  /*159f0*/  CS2R R102, SRZ ;  /* 0x0000000000667805 */ /* 0x000fc4000001ff00 */
[-C--:B---3--:R-:W-:Y:S01]  /*15a00*/  IADD3 R5, P3, R110, R17.reuse, RZ ;  /* 0x000000116e057210 */ /* 0x088fe20007f7e0ff */
[----:B------:R2:W-:Y:S01]  /*15a10*/  STL [R1+0x694], R6 ;  /* 0x0006940601007387 */ /* 0x0005e20000100800 */
[C---:B------:R-:W-:Y:S02]  /*15a20*/  IMAD R203, R2.reuse, 0x7, RZ ;  /* 0x0000000702cb7824 */ /* 0x040fe400078e02ff */
[C---:B------:R-:W-:Y:S01]  /*15a30*/  IMAD R204, R2.reuse, 0x6, RZ ;  /* 0x0000000602cc7824 */ /* 0x040fe200078e02ff */
[----:B------:R3:W-:Y:S01]  /*15a40*/  STL [R1+0x6d0], R5 ;  /* 0x0006d00501007387 */ /* 0x0007e20000100800 */
[----:B------:R-:W-:Y:S01]  /*15a50*/  IMAD R205, R2, 0x5, RZ ;  /* 0x0000000502cd7824 */ /* 0x000fe200078e02ff */
[-C--:B0-----:R-:W-:Y:S01]  /*15a60*/  LEA.HI.X.SX32 R4, R104, R16.reuse, 0x1, P4 ;  /* 0x0000001068047211 */ /* 0x081fe200020f0eff */
[C---:B------:R-:W-:Y:S02]  /*15a70*/  IMAD.SHL.U32 R206, R2.reuse, 0x4, RZ ;  /* 0x0000000402ce7824 */ /* 0x040fe400078e00ff */
[C---:B------:R-:W-:Y:S01]  /*15a80*/  IMAD R207, R2.reuse, 0x3, RZ ;  /* 0x0000000302cf7824 */ /* 0x040fe200078e02ff */
[----:B--2---:R-:W-:Y:S01]  /*15a90*/  IADD3 R6, P4, R111, R17, RZ ;  /* 0x000000116f067210 */ /* 0x004fe20007f9e0ff */
[----:B------:R0:W-:Y:S01]  /*15aa0*/  STL [R1+0x69c], R4 ;  /* 0x00069c0401007387 */ /* 0x0001e20000100800 */
[----:B------:R-:W-:Y:S01]  /*15ab0*/  IMAD.SHL.U32 R208, R2, 0x2, RZ ;  /* 0x0000000202d07824 */ /* 0x000fe200078e00ff */
[----:B---3--:R-:W-:-:S02]  /*15ac0*/  LEA.HI.X.SX32 R5, R105, R16, 0x1, P5 ;  /* 0x0000001069057211 */ /* 0x008fc400028f0eff */
[----:B------:R2:W-:Y:S01]  /*15ad0*/  STL [R1+0x6d8], R6 ;  /* 0x0006d80601007387 */ /* 0x0005e20000100800 */
[----:B------:R-:W-:Y:S01]  /*15ae0*/  IMAD.SHL.U32 R202, R2, 0x80, RZ ;  /* 0x0000008002ca7824 */ /* 0x000fe200078e00ff */
[----:B------:R-:W-:Y:S02]  /*15af0*/  CS2R R104, SRZ ;  /* 0x0000000000687805 */ /* 0x000fe4000001ff00 */
[----:B------:R3:W-:Y:S01]  /*15b00*/  STL [R1+0x6a4], R5 ;  /* 0x0006a40501007387 */ /* 0x0007e20000100800 */
[-C--:B0-----:R-:W-:Y:S02]  /*15b10*/  IADD3 R4, P5, R112, R17.reuse, RZ ;  /* 0x0000001170047210 */ /* 0x081fe40007fbe0ff */
[----:B------:R-:W-:Y:S02]  /*15b20*/  SHF.R.S32.HI R10, RZ, 0x1f, R202 ;  /* 0x0000001fff0a7819 */ /* 0x000fe400000114ca */
[----:B--2---:R-:W-:Y:S01]  /*15b30*/  LEA.HI.X.SX32 R6, R106, R16, 0x1, P6 ;  /* 0x000000106a067211 */ /* 0x004fe200030f0eff */
[----:B------:R0:W-:Y:S01]  /*15b40*/  STL [R1+0x6e0], R4 ;  /* 0x0006e00401007387 */ /* 0x0001e20000100800 */
[----:B---3--:R-:W-:-:S03]  /*15b50*/  IADD3 R5, P6, R113, R17, RZ ;  /* 0x0000001171057210 */ /* 0x008fc60007fde0ff */
[----:B------:R2:W-:Y:S04]  /*15b60*/  STL [R1+0x6ac], R6 ;  /* 0x0006ac0601007387 */ /* 0x0005e80000100800 */
[----:B------:R3:W-:Y:S01]  /*15b70*/  STL [R1+0x6e8], R5 ;  /* 0x0006e80501007387 */ /* 0x0007e20000100800 */
[-C--:B0-----:R-:W-:Y:S02]  /*15b80*/  LEA.HI.X.SX32 R4, R107, R16.reuse, 0x1, P0 ;  /* 0x000000106b047211 */ /* 0x081fe400000f0eff */
[----:B------:R-:W-:Y:S02]  /*15b90*/  CS2R R106, SRZ ;  /* 0x00000000006a7805 */ /* 0x000fe4000001ff00 */
[----:B--2---:R-:W-:Y:S01]  /*15ba0*/  IADD3 R6, P0, R114, R17, RZ ;  /* 0x0000001172067210 */ /* 0x004fe20007f1e0ff */
[----:B------:R0:W-:Y:S01]  /*15bb0*/  STL [R1+0x6b4], R4 ;  /* 0x0006b40401007387 */ /* 0x0001e20000100800 */
[----:B---3--:R-:W-:-:S03]  /*15bc0*/  LEA.HI.X.SX32 R5, R108, R16, 0x1, P1 ;  /* 0x000000106c057211 */ /* 0x008fc600008f0eff */
[----:B------:R2:W-:Y:S04]  /*15bd0*/  STL [R1+0x6f0], R6 ;  /* 0x0006f00601007387 */ /* 0x0005e80000100800 */
[----:B------:R3:W-:Y:S01]  /*15be0*/  STL [R1+0x6bc], R5 ;  /* 0x0006bc0501007387 */ /* 0x0007e20000100800 */
[----:B0-----:R-:W-:Y:S02]  /*15bf0*/  IADD3 R4, P1, R115, R17, RZ ;  /* 0x0000001173047210 */ /* 0x001fe40007f3e0ff */
[----:B--2---:R-:W-:-:S03]  /*15c00*/  LEA.HI.X.SX32 R6, R109, R16, 0x1, P2 ;  /* 0x000000106d067211 */ /* 0x004fc600010f0eff */
[----:B------:R0:W-:Y:S01]  /*15c10*/  STL [R1+0x6f8], R4 ;  /* 0x0006f80401007387 */ /* 0x0001e20000100800 */
[----:B------:R-:W-:Y:S02]  /*15c20*/  CS2R R108, SRZ ;  /* 0x00000000006c7805 */ /* 0x000fe4000001ff00 */
[-C--:B---3--:R-:W-:Y:S01]  /*15c30*/  IADD3 R5, P2, R116, R17.reuse, RZ ;  /* 0x0000001174057210 */ /* 0x088fe20007f5e0ff */
[----:B------:R2:W-:Y:S04]  /*15c40*/  STL [R1+0x6c4], R6 ;  /* 0x0006c40601007387 */ /* 0x0005e80000100800 */
[----:B------:R3:W-:Y:S01]  /*15c50*/  STL [R1+0x700], R5 ;  /* 0x0007000501007387 */ /* 0x0007e20000100800 */
[----:B0-----:R-:W-:Y:S02]  /*15c60*/  LEA.HI.X.SX32 R4, R110, R16, 0x1, P3 ;  /* 0x000000106e047211 */ /* 0x001fe400018f0eff */
[----:B--2---:R-:W-:-:S03]  /*15c70*/  IADD3 R6, P3, R117, R17, RZ ;  /* 0x0000001175067210 */ /* 0x004fc60007f7e0ff */
[----:B------:R0:W-:Y:S01]  /*15c80*/  STL [R1+0x6cc], R4 ;  /* 0x0006cc0401007387 */ /* 0x0001e20000100800 */
[----:B---3--:R-:W-:-:S03]  /*15c90*/  LEA.HI.X.SX32 R5, R111, R16, 0x1, P4 ;  /* 0x000000106f057211 */ /* 0x008fc600020f0eff */
[----:B------:R2:W-:Y:S01]  /*15ca0*/  STL [R1+0x708], R6 ;  /* 0x0007080601007387 */ /* 0x0005e20000100800 */
[----:B------:R-:W-:-:S03]  /*15cb0*/  CS2R R110, SRZ ;  /* 0x00000000006e7805 */ /* 0x000fc6000001ff00 */
[----:B------:R3:W-:Y:S01]  /*15cc0*/  STL [R1+0x6d4], R5 ;  /* 0x0006d40501007387 */ /* 0x0007e20000100800 */
[----:B0-----:R-:W-:Y:S02]  /*15cd0*/  IADD3 R4, P4, R118, R17, RZ ;  /* 0x0000001176047210 */ /* 0x001fe40007f9e0ff */
[----:B--2---:R-:W-:-:S03]  /*15ce0*/  LEA.HI.X.SX32 R6, R112, R16, 0x1, P5 ;  /* 0x0000001070067211 */ /* 0x004fc600028f0eff */
        /* <DEDUP_REMOVED lines=184> */
[----:B------:R2:W-:Y:S04]  /*16870*/  STL [R1+0x858], R6 ;  /* 0x0008580601007387 */ /* 0x0005e80000100800 */
[----:B------:R3:W-:Y:S01]  /*16880*/  STL [R1+0x824], R5 ;  /* 0x0008240501007387 */ /* 0x0007e20000100800 */
[----:B0-----:R-:W-:Y:S02]  /*16890*/  IADD3 R4, P4, R160, R17, RZ ;  /* 0x00000011a0047210 */ /* 0x001fe40007f9e0ff */
[----:B--2---:R-:W-:-:S03]  /*168a0*/  LEA.HI.X.SX32 R6, R154, R16, 0x1, P5 ;  /* 0x000000109a067211 */ /* 0x004fc600028f0eff */
[----:B------:R0:W-:Y:S01]  /*168b0*/  STL [R1+0x860], R4 ;  /* 0x0008600401007387 */ /* 0x0001e20000100800 */
[----:B---3--:R-:W-:-:S03]  /*168c0*/  IADD3 R5, P5, R161, R17, RZ ;  /* 0x00000011a1057210 */ /* 0x008fc60007fbe0ff */
        /* <DEDUP_REMOVED lines=191> */
[-C--:B------:R-:W-:Y:S02]  /*174c0*/  LEA.HI.X.SX32 R2, R2, R16.reuse, 0x1, P3 ;  /* 0x0000001002027211 */ /* 0x080fe400018f0eff */
[-C--:B---3--:R-:W-:Y:S01]  /*174d0*/  LEA.HI.X.SX32 R5, R204, R16.reuse, 0x1, P5 ;  /* 0x00000010cc057211 */ /* 0x088fe200028f0eff */
[----:B------:R2:W-:Y:S04]  /*174e0*/  STL [R1+0x9ac], R6 ;  /* 0x0009ac0601007387 */ /* 0x0005e80000100800 */
[----:B------:R3:W-:Y:S01]  /*174f0*/  STL [R1+0x9b4], R5 ;  /* 0x0009b40501007387 */ /* 0x0007e20000100800 */
[-C--:B0-----:R-:W-:Y:S02]  /*17500*/  LEA.HI.X.SX32 R4, R205, R16.reuse, 0x1, P6 ;  /* 0x00000010cd047211 */ /* 0x081fe400030f0eff */
[----:B--2---:R-:W-:-:S03]  /*17510*/  LEA.HI.X.SX32 R6, R206, R16, 0x1, P0 ;  /* 0x00000010ce067211 */ /* 0x004fc600000f0eff */
[----:B------:R0:W-:Y:S01]  /*17520*/  STL [R1+0x9bc], R4 ;  /* 0x0009bc0401007387 */ /* 0x0001e20000100800 */
[----:B---3--:R-:W-:-:S03]  /*17530*/  LEA.HI.X.SX32 R5, R207, R16, 0x1, P1 ;  /* 0x00000010cf057211 */ /* 0x008fc600008f0eff */
[----:B------:R-:W-:Y:S04]  /*17540*/  STL [R1+0x9c4], R6 ;  /* 0x0009c40601007387 */ /* 0x000fe80000100800 */
[----:B------:R2:W-:Y:S01]  /*17550*/  STL [R1+0x9cc], R5 ;  /* 0x0009cc0501007387 */ /* 0x0005e20000100800 */
[----:B0-----:R-:W-:-:S05]  /*17560*/  LEA.HI.X.SX32 R4, R208, R16, 0x1, P2 ;  /* 0x00000010d0047211 */ /* 0x001fca00010f0eff */
[----:B------:R0:W-:Y:S01]  /*17570*/  STL [R1+0x9d4], R4 ;  /* 0x0009d40401007387 */ /* 0x0001e20000100800 */
[----:B--2---:R-:W-:-:S03]  /*17580*/  LOP3.LUT R5, R3, 0x20, RZ, 0x3c, !PT ;  /* 0x0000002003057812 */ /* 0x004fc600078e3cff */
[----:B------:R2:W-:Y:S01]  /*17590*/  STL [R1+0x9dc], R2 ;  /* 0x0009dc0201007387 */ /* 0x0005e20000100800 */
[C---:B0-----:R-:W-:Y:S02]  /*175a0*/  LOP3.LUT R4, R3.reuse, 0x30, RZ, 0x3c, !PT ;  /* 0x0000003003047812 */ /* 0x041fe400078e3cff */
[----:B--2---:R-:W-:-:S05]  /*175b0*/  LOP3.LUT R2, R3, 0x10, RZ, 0x3c, !PT ;  /* 0x0000001003027812 */ /* 0x004fca00078e3cff */
[----:B------:R0:W-:Y:S04]  /*175c0*/  STL [R1+0xe20], R2 ;  /* 0x000e200201007387 */ /* 0x0001e80000100800 */
[----:B------:R2:W-:Y:S04]  /*175d0*/  STL [R1+0xe1c], R5 ;  /* 0x000e1c0501007387 */ /* 0x0005e80000100800 */
[----:B------:R3:W-:Y:S01]  /*175e0*/  STL [R1+0xe18], R4 ;  /* 0x000e180401007387 */ /* 0x0007e20000100800 */
[C---:B0-----:R-:W-:Y:S02]  /*175f0*/  LOP3.LUT R2, R3.reuse, 0x40, RZ, 0x3c, !PT ;  /* 0x0000004003027812 */ /* 0x041fe400078e3cff */
[----:B--2---:R-:W-:-:S03]  /*17600*/  LOP3.LUT R5, R3, 0x50, RZ, 0x3c, !PT ;  /* 0x0000005003057812 */ /* 0x004fc600078e3cff */
[----:B------:R0:W-:Y:S01]  /*17610*/  STL [R1+0xe14], R2 ;  /* 0x000e140201007387 */ /* 0x0001e20000100800 */
[----:B---3--:R-:W-:-:S03]  /*17620*/  LOP3.LUT R4, R3, 0x60, RZ, 0x3c, !PT ;  /* 0x0000006003047812 */ /* 0x008fc600078e3cff */
[----:B------:R1:W-:Y:S04]  /*17630*/  STL [R1+0xe10], R5 ;  /* 0x000e100501007387 */ /* 0x0003e80000100800 */
[----:B------:R1:W-:Y:S01]  /*17640*/  STL [R1+0xe0c], R4 ;  /* 0x000e0c0401007387 */ /* 0x0003e20000100800 */
[----:B0-----:R-:W-:-:S05]  /*17650*/  LOP3.LUT R2, R3, 0x70, RZ, 0x3c, !PT ;  /* 0x0000007003027812 */ /* 0x001fca00078e3cff */
[----:B------:R1:W-:Y:S02]  /*17660*/  STL [R1+0xe08], R2 ;  /* 0x000e080201007387 */ /* 0x0003e40000100800 */
.L_x_2:
[----:B------:R-:W2:Y:S01]  /*17670*/  LDL.LU R202, [R1+0x200] ;  /* 0x0002000001ca7983 */ /* 0x000ea20000300800 */
[----:B-1----:R-:W2:Y:S03]  /*17680*/  LDC R2, c[0x0][0x230] ;  /* 0x00008c00ff027b82 */ /* 0x002ea60000000800 */
[----:B------:R-:W3:Y:S04]  /*17690*/  LDL.LU R10, [R1+0x9c0] ;  /* 0x0009c000010a7983 */ /* 0x000ee80000300800 */
[----:B0-----:R0:W-:Y:S04]  /*176a0*/  STL [R1+0xea4], R125 ;  /* 0x000ea47d01007387 */ /* 0x0011e80000100800 */
[----:B0-----:R-:W4:Y:S04]  /*176b0*/  LDL.LU R125, [R1+0x8d8] ;  /* 0x0008d800017d7983 */ /* 0x001f280000300800 */
[----:B------:R0:W-:Y:S04]  /*176c0*/  STL [R1+0xea0], R126 ;  /* 0x000ea07e01007387 */ /* 0x0001e80000100800 */
        /* <DEDUP_REMOVED lines=37> */
[----:B------:R0:W-:Y:S01]  /*17920*/  STL [R1+0xe54], R145 ;  /* 0x000e549101007387 */ /* 0x0001e20000100800 */
[----:B------:R-:W-:-:S03]  /*17930*/  PRMT R232, RZ, 0x7610, R232 ;  /* 0x00007610ffe87816 */ /* 0x000fc600000000e8 */
[----:B0-----:R-:W4:Y:S01]  /*17940*/  LDL.LU R145, [R1+0x888] ;  /* 0x0008880001917983 */ /* 0x001f220000300800 */
[----:B--2---:R-:W-:-:S03]  /*17950*/  IMAD R2, R202, -0x80, R2 ;  /* 0xffffff80ca027824 */ /* 0x004fc600078e0202 */
[----:B------:R0:W-:Y:S02]  /*17960*/  STL [R1+0xe50], R146 ;  /* 0x000e509201007387 */ /* 0x0001e40000100800 */
[----:B------:R-:W-:Y:S02]  /*17970*/  ISETP.GT.AND P0, PT, R2, RZ, PT ;  /* 0x000000ff0200720c */ /* 0x000fe40003f04270 */
[----:B0-----:R-:W2:Y:S04]  /*17980*/  LDL.LU R146, [R1+0x8ac] ;  /* 0x0008ac0001927983 */ /* 0x001ea80000300800 */
[----:B------:R0:W-:Y:S07]  /*17990*/  STL [R1+0xe4c], R147 ;  /* 0x000e4c9301007387 */ /* 0x0001ee0000100800 */
[----:B------:R-:W-:-:S02]  /*179a0*/  @P0 IMAD.MOV.U32 R4, RZ, RZ, R17 ;  /* 0x000000ffff040224 */ /* 0x000fc400078e0011 */
[----:B------:R-:W-:-:S05]  /*179b0*/  @P0 IMAD.MOV.U32 R5, RZ, RZ, R16 ;  /* 0x000000ffff050224 */ /* 0x000fca00078e0010 */
[----:B------:R1:W2:Y:S04]  /*179c0*/  @P0 LDG.E.U8 R232, desc[UR16][R4.64] ;  /* 0x0000001004e80981 */ /* 0x0002a8000c1e1100 */
[----:B0-----:R-:W2:Y:S04]  /*179d0*/  LDL.LU R147, [R1+0x880] ;  /* 0x0008800001937983 */ /* 0x001ea80000300800 */
[----:B------:R0:W-:Y:S04]  /*179e0*/  STL [R1+0xe48], R148 ;  /* 0x000e489401007387 */ /* 0x0001e80000100800 */
[----:B0-----:R-:W2:Y:S04]  /*179f0*/  LDL.LU R148, [R1+0x8a4] ;  /* 0x0008a40001947983 */ /* 0x001ea80000300800 */
[----:B------:R0:W-:Y:S04]  /*17a00*/  STL [R1+0xe44], R149 ;  /* 0x000e449501007387 */ /* 0x0001e80000100800 */
[----:B0-----:R-:W3:Y:S04]  /*17a10*/  LDL R149, [R1+0x9d0] ;  /* 0x0009d00001957983 */ /* 0x001ee80000100800 */
[----:B------:R0:W-:Y:S04]  /*17a20*/  STL [R1+0xe40], R150 ;  /* 0x000e409601007387 */ /* 0x0001e80000100800 */
[----:B0-----:R-:W2:Y:S04]  /*17a30*/  LDL.LU R150, [R1+0x89c] ;  /* 0x00089c0001967983 */ /* 0x001ea80000300800 */
[----:B------:R0:W-:Y:S04]  /*17a40*/  STL [R1+0xe3c], R151 ;  /* 0x000e3c9701007387 */ /* 0x0001e80000100800 */
[----:B0-----:R-:W4:Y:S01]  /*17a50*/  LDL R151, [R1+0x9cc] ;  /* 0x0009cc0001977983 */ /* 0x001f220000100800 */
[----:B------:R-:W-:-:S02]  /*17a60*/  ISETP.GT.AND P2, PT, R2, 0x1, PT ;  /* 0x000000010200780c */ /* 0x000fc40003f44270 */
[----:B------:R-:W-:Y:S01]  /*17a70*/  PRMT R3, RZ, 0x7610, R3 ;  /* 0x00007610ff037816 */ /* 0x000fe20000000003 */
[----:B-----5:R-:W-:Y:S01]  /*17a80*/  STL [R1+0xe2c], R0 ;  /* 0x000e2c0001007387 */ /* 0x020fe20000100800 */
[C---:B------:R-:W-:Y:S02]  /*17a90*/  ISETP.GT.AND P3, PT, R2.reuse, 0x2, PT ;  /* 0x000000020200780c */ /* 0x040fe40003f64270 */
[----:B------:R-:W-:Y:S01]  /*17aa0*/  ISETP.GT.AND P4, PT, R2, 0x3, PT ;  /* 0x000000030200780c */ /* 0x000fe20003f84270 */
[----:B------:R0:W-:Y:S04]  /*17ab0*/  STL [R1+0x10a8], R16 ;  /* 0x0010a81001007387 */ /* 0x0001e80000100800 */
[----:B0-----:R-:W2:Y:S04]  /*17ac0*/  LDL.LU R16, [R1+0x9c8] ;  /* 0x0009c80001107983 */ /* 0x001ea80000300800 */
[----:B------:R-:W1:Y:S04]  /*17ad0*/  LDL R4, [R1+0x9dc] ;  /* 0x0009dc0001047983 */ /* 0x000e680000100800 */
[----:B------:R-:W1:Y:S02]  /*17ae0*/  LDL R5, [R1+0x9e0] ;  /* 0x0009e00001057983 */ /* 0x000e640000100800 */
[----:B-1----:R-:W-:-:S04]  /*17af0*/  @P2 LOP3.LUT R5, R5, R4, RZ, 0x3c, !PT ;  /* 0x0000000405052212 */ /* 0x002fc800078e3cff */
[----:B------:R-:W-:-:S04]  /*17b00*/  @P2 LOP3.LUT R4, R5, R4, RZ, 0x3c, !PT ;  /* 0x0000000405042212 */ /* 0x000fc800078e3cff */
[----:B------:R-:W-:-:S05]  /*17b10*/  @P2 LOP3.LUT R5, R5, R4, RZ, 0x3c, !PT ;  /* 0x0000000405052212 */ /* 0x000fca00078e3cff */
[----:B------:R0:W2:Y:S04]  /*17b20*/  @P2 LDG.E.U8 R3, desc[UR16][R4.64] ;  /* 0x0000001004032981 */ /* 0x0000a8000c1e1100 */
[----:B------:R-:W0:Y:S04]  /*17b30*/  LDL R4, [R1+0x9d4] ;  /* 0x0009d40001047983 */ /* 0x000e280000100800 */
[----:B------:R-:W0:Y:S01]  /*17b40*/  LDL R5, [R1+0x9d8] ;  /* 0x0009d80001057983 */ /* 0x000e220000100800 */
[----:B------:R-:W-:Y:S02]  /*17b50*/  PRMT R245, RZ, 0x7610, R245 ;  /* 0x00007610fff57816 */ /* 0x000fe400000000f5 */
[----:B------:R-:W-:-:S02]  /*17b60*/  PRMT R247, RZ, 0x7610, R247 ;  /* 0x00007610fff77816 */ /* 0x000fc400000000f7 */
[----:B0-----:R-:W-:-:S04]  /*17b70*/  @P3 LOP3.LUT R5, R5, R4, RZ, 0x3c, !PT ;  /* 0x0000000405053212 */ /* 0x001fc800078e3cff */
[----:B------:R-:W-:-:S04]  /*17b80*/  @P3 LOP3.LUT R4, R5, R4, RZ, 0x3c, !PT ;  /* 0x0000000405043212 */ /* 0x000fc800078e3cff */
[----:B------:R-:W-:-:S05]  /*17b90*/  @P3 LOP3.LUT R5, R5, R4, RZ, 0x3c, !PT ;  /* 0x0000000405053212 */ /* 0x000fca00078e3cff */
[----:B------:R3:W2:Y:S02]  /*17ba0*/  @P3 LDG.E.U8 R245, desc[UR16][R4.64] ;  /* 0x0000001004f53981 */ /* 0x0006a4000c1e1100 */
[----:B---3--:R-:W-:Y:S02]  /*17bb0*/  @P4 IMAD.MOV.U32 R4, RZ, RZ, R149 ;  /* 0x000000ffff044224 */ /* 0x008fe400078e0095 */
[----:B----4-:R-:W-:Y:S01]  /*17bc0*/  @P4 IMAD.MOV.U32 R5, RZ, RZ, R151 ;  /* 0x000000ffff054224 */ /* 0x010fe200078e0097 */
[----:B------:R-:W-:Y:S01]  /*17bd0*/  ISETP.GT.AND P1, PT, R2, 0x4, PT ;  /* 0x000000040200780c */ /* 0x000fe20003f24270 */
[----:B------:R-:W3:Y:S04]  /*17be0*/  LDL R151, [R1+0x9a4] ;  /* 0x0009a40001977983 */ /* 0x000ee80000100800 */
[----:B------:R2:W4:Y:S01]  /*17bf0*/  @P4 LDG.E.U8 R247, desc[UR16][R4.64] ;  /* 0x0000001004f74981 */ /* 0x000522000c1e1100 */
[----:B------:R-:W-:-:S02]  /*17c00*/  PRMT R6, RZ, 0x7610, R6 ;  /* 0x00007610ff067816 */ /* 0x000fc40000000006 */
[----:B------:R-:W-:Y:S01]  /*17c10*/  ISETP.GT.AND P0, PT, R2, 0x5, PT ;  /* 0x000000050200780c */ /* 0x000fe20003f04270 */
[----:B------:R-:W3:Y:S04]  /*17c20*/  LDL R149, [R1+0x9a8] ;  /* 0x0009a80001957983 */ /* 0x000ee80000100800 */
[----:B------:R-:W4:Y:S01]  /*17c30*/  LDL R5, [R1+0x9c4] ;  /* 0x0009c40001057983 */ /* 0x000f220000100800 */
[----:B--2---:R-:W-:Y:S01]  /*17c40*/  @P1 IMAD.MOV.U32 R4, RZ, RZ, R16 ;  /* 0x000000ffff041224 */ /* 0x004fe200078e0010 */
[----:B------:R-:W-:-:S04]  /*17c50*/  PRMT R236, RZ, 0x7610, R236 ;  /* 0x00007610ffec7816 */ /* 0x000fc800000000ec */
[----:B----4-:R0:W2:Y:S04]  /*17c60*/  @P1 LDG.E.U8 R6, desc[UR16][R4.64] ;  /* 0x0000001004061981 */ /* 0x0100a8000c1e1100 */
[----:B------:R-:W4:Y:S01]  /*17c70*/  LDL R5, [R1+0x9bc] ;  /* 0x0009bc0001057983 */ /* 0x000f220000100800 */
[----:B0-----:R-:W-:Y:S01]  /*17c80*/  @P0 IMAD.MOV.U32 R4, RZ, RZ, R10 ;  /* 0x000000ffff040224 */ /* 0x001fe200078e000a */
[----:B------:R-:W-:-:S04]  /*17c90*/  ISETP.GT.AND P2, PT, R2, 0x6, PT ;  /* 0x000000060200780c */ /* 0x000fc80003f44270 */
[----:B----4-:R0:W4:Y:S04]  /*17ca0*/  @P0 LDG.E.U8 R236, desc[UR16][R4.64] ;  /* 0x0000001004ec0981 */ /* 0x010128000c1e1100 */
[----:B------:R-:W0:Y:S04]  /*17cb0*/  LDL R4, [R1+0x9b4] ;  /* 0x0009b40001047983 */ /* 0x000e280000100800 */
[----:B------:R-:W0:Y:S01]  /*17cc0*/  LDL R5, [R1+0x9b8] ;  /* 0x0009b80001057983 */ /* 0x000e220000100800 */
[----:B------:R-:W-:Y:S02]  /*17cd0*/  PRMT R241, RZ, 0x7610, R241 ;  /* 0x00007610fff17816 */ /* 0x000fe400000000f1 */
[----:B0-----:R-:W-:-:S04]  /*17ce0*/  @P2 LOP3.LUT R5, R5, R4, RZ, 0x3c, !PT ;  /* 0x0000000405052212 */ /* 0x001fc800078e3cff */
[----:B------:R-:W-:-:S04]  /*17cf0*/  @P2 LOP3.LUT R4, R5, R4, RZ, 0x3c, !PT ;  /* 0x0000000405042212 */ /* 0x000fc800078e3cff */
[----:B------:R-:W-:-:S05]  /*17d00*/  @P2 LOP3.LUT R5, R5, R4, RZ, 0x3c, !PT ;  /* 0x0000000405052212 */ /* 0x000fca00078e3cff */
[----:B------:R0:W2:Y:S04]  /*17d10*/  @P2 LDG.E.U8 R241, desc[UR16][R4.64] ;  /* 0x0000001004f12981 */ /* 0x0000a8000c1e1100 */
[----:B------:R-:W0:Y:S04]  /*17d20*/  LDL R4, [R1+0x9ac] ;  /* 0x0009ac0001047983 */ /* 0x000e280000100800 */
[----:B------:R-:W0:Y:S01]  /*17d30*/  LDL R5, [R1+0x9b0] ;  /* 0x0009b00001057983 */ /* 0x000e220000100800 */
[C---:B------:R-:W-:Y:S02]  /*17d40*/  ISETP.GT.AND P3, PT, R2.reuse, 0x7, PT ;  /* 0x000000070200780c */ /* 0x040fe40003f64270 */
[----:B------:R-:W-:-:S02]  /*17d50*/  ISETP.GT.AND P4, PT, R2, 0x8, PT ;  /* 0x000000080200780c */ /* 0x000fc40003f84270 */
[----:B------:R-:W-:Y:S02]  /*17d60*/  PRMT R244, RZ, 0x7610, R244 ;  /* 0x00007610fff47816 */ /* 0x000fe400000000f4 */
[----:B------:R-:W-:-:S07]  /*17d70*/  PRMT R248, RZ, 0x7610, R248 ;  /* 0x00007610fff87816 */ /* 0x000fce00000000f8 */
[----:B0-----:R-:W-:-:S04]  /*17d80*/  @P3 LOP3.LUT R5, R5, R4, RZ, 0x3c, !PT ;  /* 0x0000000405053212 */ /* 0x001fc800078e3cff */
[----:B------:R-:W-:-:S04]  /*17d90*/  @P3 LOP3.LUT R4, R5, R4, RZ, 0x3c, !PT ;  /* 0x0000000405043212 */ /* 0x000fc800078e3cff */
[----:B------:R-:W-:-:S05]  /*17da0*/  @P3 LOP3.LUT R5, R5, R4, RZ, 0x3c, !PT ;  /* 0x0000000405053212 */ /* 0x000fca00078e3cff */
[----:B------:R3:W2:Y:S02]  /*17db0*/  @P3 LDG.E.U8 R244, desc[UR16][R4.64] ;  /* 0x0000001004f43981 */ /* 0x0006a4000c1e1100 */
[----:B---3--:R-:W-:Y:S02]  /*17dc0*/  @P4 IMAD.MOV.U32 R4, RZ, RZ, R149 ;  /* 0x000000ffff044224 */ /* 0x008fe400078e0095 */
[----:B------:R-:W-:Y:S01]  /*17dd0*/  @P4 IMAD.MOV.U32 R5, RZ, RZ, R151 ;  /* 0x000000ffff054224 */ /* 0x000fe200078e0097 */
[----:B------:R-:W-:Y:S01]  /*17de0*/  ISETP.GT.AND P1, PT, R2, 0x9, PT ;  /* 0x000000090200780c */ /* 0x000fe20003f24270 */
[----:B------:R-:W3:Y:S04]  /*17df0*/  LDL R151, [R1+0x97c] ;  /* 0x00097c0001977983 */ /* 0x000ee80000100800 */
[----:B------:R0:W2:Y:S01]  /*17e00*/  @P4 LDG.E.U8 R248, desc[UR16][R4.64] ;  /* 0x0000001004f84981 */ /* 0x0000a2000c1e1100 */
[----:B------:R-:W-:-:S02]  /*17e10*/  PRMT R240, RZ, 0x7610, R240 ;  /* 0x00007610fff07816 */ /* 0x000fc400000000f0 */
[----:B------:R-:W-:Y:S01]  /*17e20*/  ISETP.GT.AND P0, PT, R2, 0xa, PT ;  /* 0x0000000a0200780c */ /* 0x000fe20003f04270 */
[----:B------:R-:W4:Y:S04]  /*17e30*/  LDL R149, [R1+0x980] ;  /* 0x0009800001957983 */ /* 0x000f280000100800 */
[----:B------:R-:W0:Y:S04]  /*17e40*/  LDL R4, [R1+0x99c] ;  /* 0x00099c0001047983 */ /* 0x000e280000100800 */
[----:B------:R-:W0:Y:S02]  /*17e50*/  LDL R5, [R1+0x9a0] ;  /* 0x0009a00001057983 */ /* 0x000e240000100800 */
[----:B0-----:R-:W-:-:S04]  /*17e60*/  @P1 LOP3.LUT R5, R5, R4, RZ, 0x3c, !PT ;  /* 0x0000000405051212 */ /* 0x001fc800078e3cff */
[----:B------:R-:W-:-:S04]  /*17e70*/  @P1 LOP3.LUT R4, R5, R4, RZ, 0x3c, !PT ;  /* 0x0000000405041212 */ /* 0x000fc800078e3cff */
[----:B------:R-:W-:-:S05]  /*17e80*/  @P1 LOP3.LUT R5, R5, R4, RZ, 0x3c, !PT ;  /* 0x0000000405051212 */ /* 0x000fca00078e3cff */
[----:B------:R0:W2:Y:S04]  /*17e90*/  @P1 LDG.E.U8 R240, desc[UR16][R4.64] ;  /* 0x0000001004f01981 */ /* 0x0000a8000c1e1100 */
        /* <DEDUP_REMOVED lines=9> */
[----:B------:R-:W-:Y:S02]  /*17f30*/  ISETP.GT.AND P2, PT, R2, 0xb, PT ;  /* 0x0000000b0200780c */ /* 0x000fe40003f44270 */
[----:B------:R-:W-:-:S11]  /*17f40*/  PRMT R9, RZ, 0x7610, R9 ;  /* 0x00007610ff097816 */ /* 0x000fd60000000009 */
        /* <DEDUP_REMOVED lines=14> */
[----:B----4-:R-:W-:Y:S02]  /*18030*/  @P4 IMAD.MOV.U32 R4, RZ, RZ, R149 ;  /* 0x000000ffff044224 */ /* 0x010fe400078e0095 */
[----:B---3--:R-:W-:Y:S01]  /*18040*/  @P4 IMAD.MOV.U32 R5, RZ, RZ, R151 ;  /* 0x000000ffff054224 */ /* 0x008fe200078e0097 */
[----:B------:R-:W-:Y:S01]  /*18050*/  ISETP.GT.AND P1, PT, R2, 0xe, PT ;  /* 0x0000000e0200780c */ /* 0x000fe20003f24270 */
[----:B------:R-:W3:Y:S04]  /*18060*/  LDL R151, [R1+0x954] ;  /* 0x0009540001977983 */ /* 0x000ee80000100800 */
[----:B------:R0:W4:Y:S01]  /*18070*/  @P4 LDG.E.U8 R239, desc[UR16][R4.64] ;  /* 0x0000001004ef4981 */ /* 0x000122000c1e1100 */
[----:B------:R-:W-:-:S02]  /*18080*/  PRMT R7, RZ, 0x7610, R7 ;  /* 0x00007610ff077816 */ /* 0x000fc40000000007 */
[----:B------:R-:W-:Y:S01]  /*18090*/  ISETP.GT.AND P0, PT, R2, 0xf, PT ;  /* 0x0000000f0200780c */ /* 0x000fe20003f04270 */
[----:B------:R-:W2:Y:S04]  /*180a0*/  LDL R149, [R1+0x958] ;  /* 0x0009580001957983 */ /* 0x000ea80000100800 */
[----:B------:R-:W0:Y:S04]  /*180b0*/  LDL R4, [R1+0x974] ;  /* 0x0009740001047983 */ /* 0x000e280000100800 */
[----:B------:R-:W0:Y:S02]  /*180c0*/  LDL R5, [R1+0x978] ;  /* 0x0009780001057983 */ /* 0x000e240000100800 */
[----:B0-----:R-:W-:-:S04]  /*180d0*/  @P1 LOP3.LUT R5, R5, R4, RZ, 0x3c, !PT ;  /* 0x0000000405051212 */ /* 0x001fc800078e3cff */
[----:B------:R-:W-:-:S04]  /*180e0*/  @P1 LOP3.LUT R4, R5, R4, RZ, 0x3c, !PT ;  /* 0x0000000405041212 */ /* 0x000fc800078e3cff */
[----:B------:R-:W-:-:S05]  /*180f0*/  @P1 LOP3.LUT R5, R5, R4, RZ, 0x3c, !PT ;  /* 0x0000000405051212 */ /* 0x000fca00078e3cff */
[----:B------:R0:W4:Y:S04]  /*18100*/  @P1 LDG.E.U8 R7, desc[UR16][R4.64] ;  /* 0x0000001004071981 */ /* 0x000128000c1e1100 */
[----:B------:R-:W0:Y:S04]  /*18110*/  LDL R4, [R1+0x96c] ;  /* 0x00096c0001047983 */ /* 0x000e280000100800 */
[----:B------:R-:W0:Y:S01]  /*18120*/  LDL R5, [R1+0x970] ;  /* 0x0009700001057983 */ /* 0x000e220000100800 */
[----:B------:R-:W-:Y:S02]  /*18130*/  PRMT R8, RZ, 0x7610, R8 ;  /* 0x00007610ff087816 */ /* 0x000fe40000000008 */
[----:B0-----:R-:W-:-:S04]  /*18140*/  @P0 LOP3.LUT R5, R5, R4, RZ, 0x3c, !PT ;  /* 0x0000000405050212 */ /* 0x001fc800078e3cff */
[----:B------:R-:W-:-:S04]  /*18150*/  @P0 LOP3.LUT R4, R5, R4, RZ, 0x3c, !PT ;  /* 0x0000000405040212 */ /* 0x000fc800078e3cff */
[----:B------:R-:W-:-:S05]  /*18160*/  @P0 LOP3.LUT R5, R5, R4, RZ, 0x3c, !PT ;  /* 0x0000000405050212 */ /* 0x000fca00078e3cff */
[----:B------:R0:W4:Y:S04]  /*18170*/  @P0 LDG.E.U8 R8, desc[UR16][R4.64] ;  /* 0x0000001004080981 */ /* 0x000128000c1e1100 */
[----:B------:R-:W0:Y:S04]  /*18180*/  LDL R4, [R1+0x964] ;  /* 0x0009640001047983 */ /* 0x000e280000100800 */
[----:B------:R-:W0:Y:S01]  /*18190*/  LDL R5, [R1+0x968] ;  /* 0x0009680001057983 */ /* 0x000e220000100800 */
[----:B------:R-:W-:Y:S02]  /*181a0*/  ISETP.GT.AND P2, PT, R2, 0x10, PT ;  /* 0x000000100200780c */ /* 0x000fe40003f44270 */
[----:B------:R-:W-:-:S11]  /*181b0*/  PRMT R238, RZ, 0x7610, R238 ;  /* 0x00007610ffee7816 */ /* 0x000fd600000000ee */
[----:B0-----:R-:W-:-:S04]  /*181c0*/  @P2 LOP3.LUT R5, R5, R4, RZ, 0x3c, !PT ;  /* 0x0000000405052212 */ /* 0x001fc800078e3cff */
[----:B------:R-:W-:-:S04]  /*181d0*/  @P2 LOP3.LUT R4, R5, R4, RZ, 0x3c, !PT ;  /* 0x0000000405042212 */ /* 0x000fc800078e3cff */
[----:B------:R-:W-:-:S05]  /*181e0*/  @P2 LOP3.LUT R5, R5, R4, RZ, 0x3c, !PT ;  /* 0x0000000405052212 */ /* 0x000fca00078e3cff */
[----:B------:R0:W4:Y:S04]  /*181f0*/  @P2 LDG.E.U8 R238, desc[UR16][R4.64] ;  /* 0x0000001004ee2981 */ /* 0x000128000c1e1100 */
        /* <DEDUP_REMOVED lines=9> */
[----:B------:R2:W4:Y:S02]  /*18290*/  @P3 LDG.E.U8 R242, desc[UR16][R4.64] ;  /* 0x0000001004f23981 */ /* 0x000524000c1e1100 */
[----:B--2---:R-:W-:Y:S02]  /*182a0*/  @P4 IMAD.MOV.U32 R4, RZ, RZ, R149 ;  /* 0x000000ffff044224 */ /* 0x004fe400078e0095 */
[----:B---3--:R-:W-:Y:S01]  /*182b0*/  @P4 IMAD.MOV.U32 R5, RZ, RZ, R151 ;  /* 0x000000ffff054224 */ /* 0x008fe200078e0097 */
[----:B------:R-:W-:Y:S01]  /*182c0*/  ISETP.GT.AND P1, PT, R2, 0x13, PT ;  /* 0x000000130200780c */ /* 0x000fe20003f24270 */
[----:B------:R-:W2:Y:S04]  /*182d0*/  LDL R151, [R1+0x92c] ;  /* 0x00092c0001977983 */ /* 0x000ea80000100800 */
[----:B------:R0:W3:Y:S01]  /*182e0*/  @P4 LDG.E.U8 R246, desc[UR16][R4.64] ;  /* 0x0000001004f64981 */ /* 0x0000e2000c1e1100 */
        /* <DEDUP_REMOVED lines=8> */
[----:B------:R0:W3:Y:S04]  /*18370*/  @P1 LDG.E.U8 R231, desc[UR16][R4.64] ;  /* 0x0000001004e71981 */ /* 0x0000e8000c1e1100 */
[----:B------:R-:W0:Y:S04]  /*18380*/  LDL R4, [R1+0x944] ;  /* 0x0009440001047983 */ /* 0x000e280000100800 */
[----:B------:R-:W0:Y:S01]  /*18390*/  LDL R5, [R1+0x948] ;  /* 0x0009480001057983 */ /* 0x000e220000100800 */
[----:B------:R-:W-:Y:S02]  /*183a0*/  PRMT R234, RZ, 0x7610, R234 ;  /* 0x00007610ffea7816 */ /* 0x000fe400000000ea */
[----:B0-----:R-:W-:-:S04]  /*183b0*/  @P0 LOP3.LUT R5, R5, R4, RZ, 0x3c, !PT ;  /* 0x0000000405050212 */ /* 0x001fc800078e3cff */
[----:B------:R-:W-:-:S04]  /*183c0*/  @P0 LOP3.LUT R4, R5, R4, RZ, 0x3c, !PT ;  /* 0x0000000405040212 */ /* 0x000fc800078e3cff */
[----:B------:R-:W-:-:S05]  /*183d0*/  @P0 LOP3.LUT R5, R5, R4, RZ, 0x3c, !PT ;  /* 0x0000000405050212 */ /* 0x000fca00078e3cff */
[----:B------:R0:W3:Y:S04]  /*183e0*/  @P0 LDG.E.U8 R234, desc[UR16][R4.64] ;  /* 0x0000001004ea0981 */ /* 0x0000e8000c1e1100 */
[----:B------:R-:W0:Y:S04]  /*183f0*/  LDL R4, [R1+0x93c] ;  /* 0x00093c0001047983 */ /* 0x000e280000100800 */
[----:B------:R-:W0:Y:S01]  /*18400*/  LDL R5, [R1+0x940] ;  /* 0x0009400001057983 */ /* 0x000e220000100800 */
[----:B------:R-:W-:Y:S02]  /*18410*/  ISETP.GT.AND P2, PT, R2, 0x15, PT ;  /* 0x000000150200780c */ /* 0x000fe40003f44270 */
[----:B------:R-:W-:-:S11]  /*18420*/  PRMT R226, RZ, 0x7610, R226 ;  /* 0x00007610ffe27816 */ /* 0x000fd600000000e2 */
[----:B0-----:R-:W-:-:S04]  /*18430*/  @P2 LOP3.LUT R5, R5, R4, RZ, 0x3c, !PT ;  /* 0x0000000405052212 */ /* 0x001fc800078e3cff */
[----:B------:R-:W-:-:S04]  /*18440*/  @P2 LOP3.LUT R4, R5, R4, RZ, 0x3c, !PT ;  /* 0x0000000405042212 */ /* 0x000fc800078e3cff */
[----:B------:R-:W-:-:S05]  /*18450*/  @P2 LOP3.LUT R5, R5, R4, RZ, 0x3c, !PT ;  /* 0x0000000405052212 */ /* 0x000fca00078e3cff */
[----:B------:R0:W3:Y:S04]  /*18460*/  @P2 LDG.E.U8 R226, desc[UR16][R4.64] ;  /* 0x0000001004e22981 */ /* 0x0000e8000c1e1100 */
        /* <DEDUP_REMOVED lines=9> */
[----:B------:R4:W3:Y:S02]  /*18500*/  @P3 LDG.E.U8 R228, desc[UR16][R4.64] ;  /* 0x0000001004e43981 */ /* 0x0008e4000c1e1100 */
[----:B----4-:R-:W-:Y:S02]  /*18510*/  @P4 IMAD.MOV.U32 R4, RZ, RZ, R149 ;  /* 0x000000ffff044224 */ /* 0x010fe400078e0095 */
[----:B--2---:R-:W-:Y:S01]  /*18520*/  @P4 IMAD.MOV.U32 R5, RZ, RZ, R151 ;  /* 0x000000ffff054224 */ /* 0x004fe200078e0097 */
[----:B------:R-:W-:Y:S01]  /*18530*/  ISETP.GT.AND P1, PT, R2, 0x18, PT ;  /* 0x000000180200780c */ /* 0x000fe20003f24270 */
[----:B------:R-:W2:Y:S04]  /*18540*/  LDL R151, [R1+0x904] ;  /* 0x0009040001977983 */ /* 0x000ea80000100800 */
[----:B------:R0:W4:Y:S01]  /*18550*/  @P4 LDG.E.U8 R230, desc[UR16][R4.64] ;  /* 0x0000001004e64981 */ /* 0x000122000c1e1100 */
[----:B------:R-:W-:-:S02]  /*18560*/  PRMT R221, RZ, 0x7610, R221 ;  /* 0x00007610ffdd7816 */ /* 0x000fc400000000dd */
[----:B------:R-:W-:Y:S01]  /*18570*/  ISETP.GT.AND P0, PT, R2, 0x19, PT ;  /* 0x000000190200780c */ /* 0x000fe20003f04270 */
[----:B------:R-:W3:Y:S04]  /*18580*/  LDL R149, [R1+0x908] ;  /* 0x0009080001957983 */ /* 0x000ee80000100800 */
        /* <DEDUP_REMOVED lines=31> */
[----:B---3--:R-:W-:Y:S02]  /*18780*/  @P4 IMAD.MOV.U32 R4, RZ, RZ, R149 ;  /* 0x000000ffff044224 */ /* 0x008fe400078e0095 */
[----:B--2---:R-:W-:Y:S01]  /*18790*/  @P4 IMAD.MOV.U32 R5, RZ, RZ, R151 ;  /* 0x000000ffff054224 */ /* 0x004fe200078e0097 */
[----:B------:R-:W-:Y:S01]  /*187a0*/  ISETP.GT.AND P1, PT, R2, 0x1d, PT ;  /* 0x0000001d0200780c */ /* 0x000fe20003f24270 */
[----:B------:R-:W2:Y:S04]  /*187b0*/  LDL R151, [R1+0x8e8] ;  /* 0x0008e80001977983 */ /* 0x000ea80000100800 */
[----:B------:R0:W3:Y:S01]  /*187c0*/  @P4 LDG.E.U8 R220, desc[UR16][R4.64] ;  /* 0x0000001004dc4981 */ /* 0x0000e2000c1e1100 */
[----:B------:R-:W-:-:S02]  /*187d0*/  PRMT R208, RZ, 0x7610, R208 ;  /* 0x00007610ffd07816 */ /* 0x000fc400000000d0 */
[----:B------:R-:W-:Y:S01]  /*187e0*/  ISETP.GT.AND P0, PT, R2, 0x1e, PT ;  /* 0x0000001e0200780c */ /* 0x000fe20003f04270 */
[----:B------:R-:W4:Y:S04]  /*187f0*/  LDL R149, [R1+0x8e0] ;  /* 0x0008e00001957983 */ /* 0x000f280000100800 */
[----:B------:R-:W0:Y:S02]  /*18800*/  LDL R5, [R1+0x900] ;  /* 0x0009000001057983 */ /* 0x000e240000100800 */
[----:B0-----:R-:W-:Y:S02]  /*18810*/  @P1 IMAD.MOV.U32 R4, RZ, RZ, R5 ;  /* 0x000000ffff041224 */ /* 0x001fe400078e0005 */
[----:B------:R-:W-:-:S05]  /*18820*/  @P1 IMAD.MOV.U32 R5, RZ, RZ, R126 ;  /* 0x000000ffff051224 */ /* 0x000fca00078e007e */
[----:B------:R0:W3:Y:S04]  /*18830*/  @P1 LDG.E.U8 R208, desc[UR16][R4.64] ;  /* 0x0000001004d01981 */ /* 0x0000e8000c1e1100 */
[----:B------:R-:W0:Y:S01]  /*18840*/  LDL R5, [R1+0x8f8] ;  /* 0x0008f80001057983 */ /* 0x000e220000100800 */
[----:B------:R-:W-:Y:S02]  /*18850*/  PRMT R210, RZ, 0x7610, R210 ;  /* 0x00007610ffd27816 */ /* 0x000fe400000000d2 */
[----:B------:R-:W-:Y:S01]  /*18860*/  ISETP.GT.AND P2, PT, R2, 0x1f, PT ;  /* 0x0000001f0200780c */ /* 0x000fe20003f44270 */
[----:B0-----:R-:W-:Y:S02]  /*18870*/  @P0 IMAD.MOV.U32 R4, RZ, RZ, R5 ;  /* 0x000000ffff040224 */ /* 0x001fe400078e0005 */
[----:B------:R-:W-:-:S05]  /*18880*/  @P0 IMAD.MOV.U32 R5, RZ, RZ, R128 ;  /* 0x000000ffff050224 */ /* 0x000fca00078e0080 */
[----:B------:R0:W3:Y:S04]  /*18890*/  @P0 LDG.E.U8 R210, desc[UR16][R4.64] ;  /* 0x0000001004d20981 */ /* 0x0000e8000c1e1100 */
[----:B------:R-:W0:Y:S01]  /*188a0*/  LDL R5, [R1+0x8f0] ;  /* 0x0008f00001057983 */ /* 0x000e220000100800 */
[C---:B------:R-:W-:Y:S02]  /*188b0*/  ISETP.GT.AND P3, PT, R2.reuse, 0x20, PT ;  /* 0x000000200200780c */ /* 0x040fe40003f64270 */
[----:B------:R-:W-:Y:S02]  /*188c0*/  ISETP.GT.AND P4, PT, R2, 0x21, PT ;  /* 0x000000210200780c */ /* 0x000fe40003f84270 */
[----:B------:R-:W-:Y:S02]  /*188d0*/  PRMT R201, RZ, 0x7610, R201 ;  /* 0x00007610ffc97816 */ /* 0x000fe400000000c9 */
[----:B------:R-:W-:-:S02]  /*188e0*/  PRMT R214, RZ, 0x7610, R214 ;  /* 0x00007610ffd67816 */ /* 0x000fc400000000d6 */
[C---:B------:R-:W-:Y:S02]  /*188f0*/  ISETP.GT.AND P1, PT, R2.reuse, 0x22, PT ;  /* 0x000000220200780c */ /* 0x040fe40003f24270 */
[----:B------:R-:W-:Y:S02]  /*18900*/  PRMT R217, RZ, 0x7610, R217 ;  /* 0x00007610ffd97816 */ /* 0x000fe400000000d9 */
[----:B------:R-:W-:Y:S02]  /*18910*/  ISETP.GT.AND P0, PT, R2, 0x23, PT ;  /* 0x000000230200780c */ /* 0x000fe40003f04270 */
[----:B------:R-:W-:Y:S02]  /*18920*/  PRMT R205, RZ, 0x7610, R205 ;  /* 0x00007610ffcd7816 */ /* 0x000fe400000000cd */
[----:B------:R-:W-:Y:S02]  /*18930*/  PRMT R207, RZ, 0x7610, R207 ;  /* 0x00007610ffcf7816 */ /* 0x000fe400000000cf */
[----:B------:R-:W-:-:S02]  /*18940*/  PRMT R198, RZ, 0x7610, R198 ;  /* 0x00007610ffc67816 */ /* 0x000fc400000000c6 */
[----:B------:R-:W-:Y:S01]  /*18950*/  PRMT R200, RZ, 0x7610, R200 ;  /* 0x00007610ffc87816 */ /* 0x000fe200000000c8 */
[----:B0-----:R-:W-:Y:S02]  /*18960*/  @P2 IMAD.MOV.U32 R4, RZ, RZ, R5 ;  /* 0x000000ffff042224 */ /* 0x001fe400078e0005 */
[----:B------:R-:W-:-:S05]  /*18970*/  @P2 IMAD.MOV.U32 R5, RZ, RZ, R130 ;  /* 0x000000ffff052224 */ /* 0x000fca00078e0082 */
[----:B------:R2:W3:Y:S02]  /*18980*/  @P2 LDG.E.U8 R201, desc[UR16][R4.64] ;  /* 0x0000001004c92981 */ /* 0x0004e4000c1e1100 */
[----:B--2---:R-:W-:Y:S02]  /*18990*/  @P3 IMAD.MOV.U32 R4, RZ, RZ, R151 ;  /* 0x000000ffff043224 */ /* 0x004fe400078e0097 */
[----:B------:R-:W-:Y:S01]  /*189a0*/  @P3 IMAD.MOV.U32 R5, RZ, RZ, R132 ;  /* 0x000000ffff053224 */ /* 0x000fe200078e0084 */
[----:B------:R-:W2:Y:S04]  /*189b0*/  LDL R151, [R1+0x894] ;  /* 0x0008940001977983 */ /* 0x000ea80000100800 */
[----:B------:R4:W3:Y:S02]  /*189c0*/  @P3 LDG.E.U8 R214, desc[UR16][R4.64] ;  /* 0x0000001004d63981 */ /* 0x0008e4000c1e1100 */
[----:B----4-:R-:W-:-:S02]  /*189d0*/  @P4 IMAD.MOV.U32 R4, RZ, RZ, R149 ;  /* 0x000000ffff044224 */ /* 0x010fc400078e0095 */
[----:B------:R-:W4:Y:S01]  /*189e0*/  LDL R149, [R1+0x88c] ;  /* 0x00088c0001957983 */ /* 0x000f220000100800 */
[----:B------:R-:W-:Y:S01]  /*189f0*/  @P4 IMAD.MOV.U32 R5, RZ, RZ, R134 ;  /* 0x000000ffff054224 */ /* 0x000fe200078e0086 */
[----:B------:R-:W-:-:S04]  /*18a00*/  ISETP.GT.AND P2, PT, R2, 0x24, PT ;  /* 0x000000240200780c */ /* 0x000fc80003f44270 */
[----:B------:R0:W3:Y:S01]  /*18a10*/  @P4 LDG.E.U8 R217, desc[UR16][R4.64] ;  /* 0x0000001004d94981 */ /* 0x0000e2000c1e1100 */
[----:B------:R-:W-:Y:S01]  /*18a20*/  ISETP.GT.AND P3, PT, R2, 0x25, PT ;  /* 0x000000250200780c */ /* 0x000fe20003f64270 */
[----:B0-----:R-:W-:Y:S02]  /*18a30*/  @P1 IMAD.MOV.U32 R4, RZ, RZ, R125 ;  /* 0x000000ffff041224 */ /* 0x001fe400078e007d */
[----:B------:R-:W-:-:S05]  /*18a40*/  @P1 IMAD.MOV.U32 R5, RZ, RZ, R136 ;  /* 0x000000ffff051224 */ /* 0x000fca00078e0088 */
        /* <DEDUP_REMOVED lines=9> */
[----:B------:R-:W-:Y:S02]  /*18ae0*/  PRMT R204, RZ, 0x7610, R204 ;  /* 0x00007610ffcc7816 */ /* 0x000fe400000000cc */
        /* <DEDUP_REMOVED lines=14> */
[----:B------:R-:W-:Y:S02]  /*18bd0*/  ISETP.GT.AND P4, PT, R2, 0x2b, PT ;  /* 0x0000002b0200780c */ /* 0x000fe40003f84270 */
[----:B------:R-:W-:Y:S01]  /*18be0*/  PRMT R191, RZ, 0x7610, R191 ;  /* 0x00007610ffbf7816 */ /* 0x000fe200000000bf */
[----:B0-----:R-:W-:Y:S02]  /*18bf0*/  @P0 IMAD.MOV.U32 R4, RZ, RZ, R137 ;  /* 0x000000ffff040224 */ /* 0x001fe400078e0089 */
[----:B------:R-:W-:-:S05]  /*18c00*/  @P0 IMAD.MOV.U32 R5, RZ, RZ, R148 ;  /* 0x000000ffff050224 */ /* 0x000fca00078e0094 */
[----:B------:R0:W3:Y:S01]  /*18c10*/  @P0 LDG.E.U8 R197, desc[UR16][R4.64] ;  /* 0x0000001004c50981 */ /* 0x0000e2000c1e1100 */
[----:B------:R-:W-:Y:S01]  /*18c20*/  PRMT R194, RZ, 0x7610, R194 ;  /* 0x00007610ffc27816 */ /* 0x000fe200000000c2 */
[----:B0-----:R-:W-:Y:S02]  /*18c30*/  @P2 IMAD.MOV.U32 R4, RZ, RZ, R139 ;  /* 0x000000ffff042224 */ /* 0x001fe400078e008b */
[----:B------:R-:W-:-:S05]  /*18c40*/  @P2 IMAD.MOV.U32 R5, RZ, RZ, R150 ;  /* 0x000000ffff052224 */ /* 0x000fca00078e0096 */
[----:B------:R0:W3:Y:S01]  /*18c50*/  @P2 LDG.E.U8 R191, desc[UR16][R4.64] ;  /* 0x0000001004bf2981 */ /* 0x0000e2000c1e1100 */
[----:B------:R-:W-:Y:S01]  /*18c60*/  PRMT R195, RZ, 0x7610, R195 ;  /* 0x00007610ffc37816 */ /* 0x000fe200000000c3 */
[----:B0-----:R-:W-:Y:S02]  /*18c70*/  @P3 IMAD.MOV.U32 R4, RZ, RZ, R141 ;  /* 0x000000ffff043224 */ /* 0x001fe400078e008d */
[----:B--2---:R-:W-:-:S05]  /*18c80*/  @P3 IMAD.MOV.U32 R5, RZ, RZ, R151 ;  /* 0x000000ffff053224 */ /* 0x004fca00078e0097 */
[----:B------:R0:W2:Y:S02]  /*18c90*/  @P3 LDG.E.U8 R194, desc[UR16][R4.64] ;  /* 0x0000001004c23981 */ /* 0x0000a4000c1e1100 */
[----:B0-----:R-:W-:Y:S02]  /*18ca0*/  @P4 IMAD.MOV.U32 R4, RZ, RZ, R143 ;  /* 0x000000ffff044224 */ /* 0x001fe400078e008f */
[----:B----4-:R-:W-:Y:S02]  /*18cb0*/  @P4 IMAD.MOV.U32 R5, RZ, RZ, R149 ;  /* 0x000000ffff054224 */ /* 0x010fe400078e0095 */
[----:B------:R-:W4:Y:S04]  /*18cc0*/  LDL.LU R149, [R1+0x878] ;  /* 0x0008780001957983 */ /* 0x000f280000300800 */
[----:B------:R-:W3:Y:S04]  /*18cd0*/  LDL.LU R151, [R1+0x870] ;  /* 0x0008700001977983 */ /* 0x000ee80000300800 */
[----:B------:R0:W2:Y:S04]  /*18ce0*/  @P4 LDG.E.U8 R195, desc[UR16][R4.64] ;  /* 0x0000001004c34981 */ /* 0x0000a8000c1e1100 */
[----:B------:R-:W4:Y:S01]  /*18cf0*/  LDL R5, [R1+0x884] ;  /* 0x0008840001057983 */ /* 0x000f220000100800 */
[----:B------:R-:W-:-:S02]  /*18d00*/  ISETP.GT.AND P1, PT, R2, 0x2c, PT ;  /* 0x0000002c0200780c */ /* 0x000fc40003f24270 */
[----:B------:R-:W-:-:S11]  /*18d10*/  PRMT R186, RZ, 0x7610, R186 ;  /* 0x00007610ffba7816 */ /* 0x000fd600000000ba */
[----:B0-----:R-:W-:Y:S01]  /*18d20*/  @P1 IMAD.MOV.U32 R4, RZ, RZ, R145 ;  /* 0x000000ffff041224 */ /* 0x001fe200078e0091 */
[----:B------:R-:W-:-:S04]  /*18d30*/  ISETP.GT.AND P0, PT, R2, 0x2d, PT ;  /* 0x0000002d0200780c */ /* 0x000fc80003f04270 */
[----:B----4-:R0:W4:Y:S04]  /*18d40*/  @P1 LDG.E.U8 R186, desc[UR16][R4.64] ;  /* 0x0000001004ba1981 */ /* 0x010128000c1e1100 */
[----:B------:R-:W3:Y:S01]  /*18d50*/  LDL R5, [R1+0x87c] ;  /* 0x00087c0001057983 */ /* 0x000ee20000100800 */
[----:B------:R-:W-:-:S04]  /*18d60*/  PRMT R188, RZ, 0x7610, R188 ;  /* 0x00007610ffbc7816 */ /* 0x000fc800000000bc */
[----:B0-----:R-:W-:Y:S01]  /*18d70*/  @P0 IMAD.MOV.U32 R4, RZ, RZ, R147 ;  /* 0x000000ffff040224 */ /* 0x001fe200078e0093 */
[C---:B------:R-:W-:Y:S02]  /*18d80*/  ISETP.GT.AND P2, PT, R2.reuse, 0x2e, PT ;  /* 0x0000002e0200780c */ /* 0x040fe40003f44270 */
[----:B------:R-:W-:Y:S02]  /*18d90*/  ISETP.GT.AND P3, PT, R2, 0x2f, PT ;  /* 0x0000002f0200780c */ /* 0x000fe40003f64270 */
[----:B---3--:R0:W3:Y:S04]  /*18da0*/  @P0 LDG.E.U8 R188, desc[UR16][R4.64] ;  /* 0x0000001004bc0981 */ /* 0x0080e8000c1e1100 */
[----:B------:R-:W2:Y:S01]  /*18db0*/  LDL R5, [R1+0x874] ;  /* 0x0008740001057983 */ /* 0x000ea20000100800 */
[----:B------:R-:W-:-:S04]  /*18dc0*/  PRMT R180, RZ, 0x7610, R180 ;  /* 0x00007610ffb47816 */ /* 0x000fc800000000b4 */
[----:B0-----:R-:W-:-:S05]  /*18dd0*/  @P2 IMAD.MOV.U32 R4, RZ, RZ, R149 ;  /* 0x000000ffff042224 */ /* 0x001fca00078e0095 */
[----:B--2---:R0:W2:Y:S04]  /*18de0*/  @P2 LDG.E.U8 R180, desc[UR16][R4.64] ;  /* 0x0000001004b42981 */ /* 0x0040a8000c1e1100 */
[----:B------:R-:W4:Y:S01]  /*18df0*/  LDL R5, [R1+0x86c] ;  /* 0x00086c0001057983 */ /* 0x000f220000100800 */
[----:B0-----:R-:W-:-:S03]  /*18e00*/  @P3 IMAD.MOV.U32 R4, RZ, RZ, R151 ;  /* 0x000000ffff043224 */ /* 0x001fc600078e0097 */
[----:B------:R0:W-:Y:S04]  /*18e10*/  STL.64 [R1+0x10a0], R150 ;  /* 0x0010a09601007387 */ /* 0x0001e80000100a00 */
[----:B0-----:R-:W3:Y:S04]  /*18e20*/  LDL R150, [R1+0x83c] ;  /* 0x00083c0001967983 */ /* 0x001ee80000100800 */
[----:B------:R-:W2:Y:S04]  /*18e30*/  LDL R151, [R1+0x840] ;  /* 0x0008400001977983 */ /* 0x000ea80000100800 */
        /* <DEDUP_REMOVED lines=15> */
[----:B------:R-:W-:Y:S04]  /*18f30*/  STL.64 [R1+0x1070], R138 ;  /* 0x0010708a01007387 */ /* 0x000fe80000100a00 */
        /* <DEDUP_REMOVED lines=52> */
[----:B------:R0:W-:Y:S04]  /*19280*/  STL.64 [R1+0xec8], R32 ;  /* 0x000ec82001007387 */ /* 0x0001e80000100a00 */
[----:B------:R1:W-:Y:S04]  /*19290*/  STL.64 [R1+0xec0], R30 ;  /* 0x000ec01e01007387 */ /* 0x0003e80000100a00 */
[----:B------:R2:W-:Y:S04]  /*192a0*/  STL.64 [R1+0xeb8], R28 ;  /* 0x000eb81c01007387 */ /* 0x0005e80000100a00 */
[----:B------:R2:W-:Y:S04]  /*192b0*/  STL.64 [R1+0xeb0], R26 ;  /* 0x000eb01a01007387 */ /* 0x0005e80000100a00 */
[----:B------:R2:W-:Y:S04]  /*192c0*/  STL.64 [R1+0xea8], R24 ;  /* 0x000ea81801007387 */ /* 0x0005e80000100a00 */
[----:B0-----:R-:W2:Y:S04]  /*192d0*/  LDL R32, [R1+0x838] ;  /* 0x0008380001207983 */ /* 0x001ea80000100800 */
[----:B------:R-:W2:Y:S04]  /*192e0*/  LDL R38, [R1+0x834] ;  /* 0x0008340001267983 */ /* 0x000ea80000100800 */
[----:B------:R-:W2:Y:S04]  /*192f0*/  LDL R37, [R1+0x82c] ;  /* 0x00082c0001257983 */ /* 0x000ea80000100800 */
[----:B------:R-:W2:Y:S04]  /*19300*/  LDL R35, [R1+0x830] ;  /* 0x0008300001237983 */ /* 0x000ea80000100800 */
[----:B------:R-:W2:Y:S04]  /*19310*/  LDL R44, [R1+0x824] ;  /* 0x00082400012c7983 */ /* 0x000ea80000100800 */
[----:B------:R-:W2:Y:S04]  /*19320*/  LDL R43, [R1+0x828] ;  /* 0x00082800012b7983 */ /* 0x000ea80000100800 */
[----:B------:R-:W2:Y:S04]  /*19330*/  LDL R40, [R1+0x81c] ;  /* 0x00081c0001287983 */ /* 0x000ea80000100800 */
[----:B------:R-:W2:Y:S04]  /*19340*/  LDL R36, [R1+0x820] ;  /* 0x0008200001247983 */ /* 0x000ea80000100800 */
[----:B-1----:R-:W2:Y:S01]  /*19350*/  LDL R30, [R1+0x818] ;  /* 0x00081800011e7983 */ /* 0x002ea20000100800 */
[----:B------:R-:W-:-:S02]  /*19360*/  ISETP.GT.AND P4, PT, R2, 0x30, PT ;  /* 0x000000300200780c */ /* 0x000fc40003f84270 */
[----:B------:R-:W-:Y:S01]  /*19370*/  PRMT R183, RZ, 0x7610, R183 ;  /* 0x00007610ffb77816 */ /* 0x000fe200000000b7 */
[----:B------:R-:W2:Y:S01]  /*19380*/  LDL R34, [R1+0x814] ;  /* 0x0008140001227983 */ /* 0x000ea20000100800 */
[C---:B------:R-:W-:Y:S02]  /*19390*/  ISETP.GT.AND P0, PT, R2.reuse, 0x31, PT ;  /* 0x000000310200780c */ /* 0x040fe40003f04270 */
[----:B------:R-:W-:Y:S01]  /*193a0*/  PRMT R193, RZ, 0x7610, R193 ;  /* 0x00007610ffc17816 */ /* 0x000fe200000000c1 */
[----:B------:R-:W2:Y:S01]  /*193b0*/  LDL R42, [R1+0x80c] ;  /* 0x00080c00012a7983 */ /* 0x000ea20000100800 */
[----:B------:R-:W-:-:S03]  /*193c0*/  ISETP.GT.AND P1, PT, R2, 0x32, PT ;  /* 0x000000320200780c */ /* 0x000fc60003f24270 */
[----:B----4-:R3:W4:Y:S01]  /*193d0*/  @P3 LDG.E.U8 R183, desc[UR16][R4.64] ;  /* 0x0000001004b73981 */ /* 0x010722000c1e1100 */
[----:B------:R-:W-:Y:S02]  /*193e0*/  PRMT R182, RZ, 0x7610, R182 ;  /* 0x00007610ffb67816 */ /* 0x000fe400000000b6 */
[----:B------:R-:W-:Y:S01]  /*193f0*/  ISETP.GT.AND P2, PT, R2, 0x33, PT ;  /* 0x000000330200780c */ /* 0x000fe20003f44270 */
[----:B------:R-:W4:Y:S01]  /*19400*/  LDL R39, [R1+0x810] ;  /* 0x0008100001277983 */ /* 0x000f220000100800 */
[----:B------:R-:W-:Y:S02]  /*19410*/  PRMT R185, RZ, 0x7610, R185 ;  /* 0x00007610ffb97816 */ /* 0x000fe400000000b9 */
[----:B------:R-:W-:Y:S01]  /*19420*/  PRMT R178, RZ, 0x7610, R178 ;  /* 0x00007610ffb27816 */ /* 0x000fe200000000b2 */
[----:B------:R-:W4:Y:S01]  /*19430*/  LDL R46, [R1+0x644] ;  /* 0x00064400012e7983 */ /* 0x000f220000100800 */
[----:B------:R-:W-:Y:S02]  /*19440*/  PRMT R176, RZ, 0x7610, R176 ;  /* 0x00007610ffb07816 */ /* 0x000fe400000000b0 */
[----:B------:R-:W-:Y:S01]  /*19450*/  PRMT R174, RZ, 0x7610, R174 ;  /* 0x00007610ffae7816 */ /* 0x000fe200000000ae */
[----:B------:R-:W4:Y:S01]  /*19460*/  LDL R45, [R1+0x648] ;  /* 0x00064800012d7983 */ /* 0x000f220000100800 */
[----:B---3--:R-:W-:Y:S01]  /*19470*/  @P4 IMAD.MOV.U32 R5, RZ, RZ, R140 ;  /* 0x000000ffff054224 */ /* 0x008fe200078e008c */
[----:B------:R-:W-:-:S02]  /*19480*/  PRMT R172, RZ, 0x7610, R172 ;  /* 0x00007610ffac7816 */ /* 0x000fc400000000ac */
[----:B------:R-:W3:Y:S01]  /*19490*/  LDL R48, [R1+0xdd4] ;  /* 0x000dd40001307983 */ /* 0x000ee20000100800 */
[----:B--2---:R-:W-:Y:S01]  /*194a0*/  @P4 IMAD.MOV.U32 R4, RZ, RZ, R141 ;  /* 0x000000ffff044224 */ /* 0x004fe200078e008d */
[----:B------:R-:W-:Y:S02]  /*194b0*/  PRMT R170, RZ, 0x7610, R170 ;  /* 0x00007610ffaa7816 */ /* 0x000fe400000000aa */
[----:B------:R-:W2:Y:S04]  /*194c0*/  LDL R47, [R1+0xd94] ;  /* 0x000d9400012f7983 */ /* 0x000ea80000100800 */
[----:B------:R0:W3:Y:S02]  /*194d0*/  @P4 LDG.E.U8 R193, desc[UR16][R4.64] ;  /* 0x0000001004c14981 */ /* 0x0000e4000c1e1100 */
[----:B0-----:R-:W-:-:S02]  /*194e0*/  @P0 IMAD.MOV.U32 R4, RZ, RZ, R143 ;  /* 0x000000ffff040224 */ /* 0x001fc400078e008f */
[----:B------:R-:W-:-:S05]  /*194f0*/  @P0 IMAD.MOV.U32 R5, RZ, RZ, R142 ;  /* 0x000000ffff050224 */ /* 0x000fca00078e008e */
[----:B------:R0:W2:Y:S01]  /*19500*/  @P0 LDG.E.U8 R182, desc[UR16][R4.64] ;  /* 0x0000001004b60981 */ /* 0x0000a2000c1e1100 */
[----:B------:R-:W-:Y:S01]  /*19510*/  ISETP.GT.AND P0, PT, R2, 0x34, PT ;  /* 0x000000340200780c */ /* 0x000fe20003f04270 */
[----:B0-----:R-:W-:Y:S02]  /*19520*/  @P1 IMAD.MOV.U32 R4, RZ, RZ, R145 ;  /* 0x000000ffff041224 */ /* 0x001fe400078e0091 */
[----:B------:R-:W-:-:S05]  /*19530*/  @P1 IMAD.MOV.U32 R5, RZ, RZ, R144 ;  /* 0x000000ffff051224 */ /* 0x000fca00078e0090 */
[----:B------:R0:W2:Y:S01]  /*19540*/  @P1 LDG.E.U8 R185, desc[UR16][R4.64] ;  /* 0x0000001004b91981 */ /* 0x0000a2000c1e1100 */
[----:B------:R-:W-:Y:S01]  /*19550*/  ISETP.GT.AND P1, PT, R2, 0x35, PT ;  /* 0x000000350200780c */ /* 0x000fe20003f24270 */
[----:B0-----:R-:W-:Y:S02]  /*19560*/  @P2 IMAD.MOV.U32 R4, RZ, RZ, R147 ;  /* 0x000000ffff042224 */ /* 0x001fe400078e0093 */
[----:B------:R-:W-:-:S05]  /*19570*/  @P2 IMAD.MOV.U32 R5, RZ, RZ, R146 ;  /* 0x000000ffff052224 */ /* 0x000fca00078e0092 */
[----:B------:R0:W3:Y:S02]  /*19580*/  @P2 LDG.E.U8 R178, desc[UR16][R4.64] ;  /* 0x0000001004b22981 */ /* 0x0000e4000c1e1100 */
[----:B0-----:R-:W-:Y:S02]  /*19590*/  @P0 IMAD.MOV.U32 R4, RZ, RZ, R149 ;  /* 0x000000ffff040224 */ /* 0x001fe400078e0095 */
[----:B------:R-:W-:-:S05]  /*195a0*/  @P0 IMAD.MOV.U32 R5, RZ, RZ, R148 ;  /* 0x000000ffff050224 */ /* 0x000fca00078e0094 */
[----:B------:R0:W2:Y:S01]  /*195b0*/  @P0 LDG.E.U8 R176, desc[UR16][R4.64] ;  /* 0x0000001004b00981 */ /* 0x0000a2000c1e1100 */
[----:B------:R-:W-:Y:S01]  /*195c0*/  ISETP.GT.AND P0, PT, R2, 0x36, PT ;  /* 0x000000360200780c */ /* 0x000fe20003f04270 */
[----:B0-----:R-:W-:Y:S02]  /*195d0*/  @P1 IMAD.MOV.U32 R4, RZ, RZ, R151 ;  /* 0x000000ffff041224 */ /* 0x001fe400078e0097 */
[----:B------:R-:W-:-:S05]  /*195e0*/  @P1 IMAD.MOV.U32 R5, RZ, RZ, R150 ;  /* 0x000000ffff051224 */ /* 0x000fca00078e0096 */
[----:B------:R0:W2:Y:S01]  /*195f0*/  @P1 LDG.E.U8 R174, desc[UR16][R4.64] ;  /* 0x0000001004ae1981 */ /* 0x0000a2000c1e1100 */
[----:B------:R-:W-:Y:S02]  /*19600*/  ISETP.GT.AND P1, PT, R2, 0x37, PT ;  /* 0x000000370200780c */ /* 0x000fe40003f24270 */
[----:B------:R-:W-:Y:S02]  /*19610*/  PRMT R168, RZ, 0x7610, R168 ;  /* 0x00007610ffa87816 */ /* 0x000fe400000000a8 */
[----:B------:R-:W-:Y:S01]  /*19620*/  PRMT R166, RZ, 0x7610, R166 ;  /* 0x00007610ffa67816 */ /* 0x000fe200000000a6 */
[----:B0-----:R-:W-:Y:S02]  /*19630*/  @P0 IMAD.MOV.U32 R4, RZ, RZ, R32 ;  /* 0x000000ffff040224 */ /* 0x001fe400078e0020 */
[----:B------:R-:W3:Y:S01]  /*19640*/  LDL R32, [R1+0x808] ;  /* 0x0008080001207983 */ /* 0x000ee20000100800 */
[----:B------:R-:W-:-:S03]  /*19650*/  @P0 IMAD.MOV.U32 R5, RZ, RZ, R38 ;  /* 0x000000ffff050224 */ /* 0x000fc600078e0026 */
[----:B------:R-:W2:Y:S04]  /*19660*/  LDL R38, [R1+0x804] ;  /* 0x0008040001267983 */ /* 0x000ea80000100800 */
[----:B------:R0:W2:Y:S01]  /*19670*/  @P0 LDG.E.U8 R172, desc[UR16][R4.64] ;  /* 0x0000001004ac0981 */ /* 0x0000a2000c1e1100 */
[C---:B------:R-:W-:Y:S01]  /*19680*/  ISETP.GT.AND P0, PT, R2.reuse, 0x38, PT ;  /* 0x000000380200780c */ /* 0x040fe20003f04270 */
[----:B0-----:R-:W-:Y:S02]  /*19690*/  @P1 IMAD.MOV.U32 R4, RZ, RZ, R35 ;  /* 0x000000ffff041224 */ /* 0x001fe400078e0023 */
[----:B------:R-:W-:Y:S01]  /*196a0*/  @P1 IMAD.MOV.U32 R5, RZ, RZ, R37 ;  /* 0x000000ffff051224 */ /* 0x000fe200078e0025 */
[----:B------:R-:W2:Y:S04]  /*196b0*/  LDL R35, [R1+0x800] ;  /* 0x0008000001237983 */ /* 0x000ea80000100800 */
[----:B------:R-:W2:Y:S04]  /*196c0*/  LDL R37, [R1+0x7fc] ;  /* 0x0007fc0001257983 */ /* 0x000ea80000100800 */
[----:B------:R0:W2:Y:S01]  /*196d0*/  @P1 LDG.E.U8 R170, desc[UR16][R4.64] ;  /* 0x0000001004aa1981 */ /* 0x0000a2000c1e1100 */
[----:B------:R-:W-:Y:S01]  /*196e0*/  ISETP.GT.AND P1, PT, R2, 0x39, PT ;  /* 0x000000390200780c */ /* 0x000fe20003f24270 */
[----:B0-----:R-:W-:-:S02]  /*196f0*/  @P0 IMAD.MOV.U32 R4, RZ, RZ, R43 ;  /* 0x000000ffff040224 */ /* 0x001fc400078e002b */
        /* <DEDUP_REMOVED lines=9> */
[----:B------:R0:W2:Y:S02]  /*19790*/  @P1 LDG.E.U8 R166, desc[UR16][R4.64] ;  /* 0x0000001004a61981 */ /* 0x0000a4000c1e1100 */
[----:B0-----:R-:W-:-:S02]  /*197a0*/  @P0 IMAD.MOV.U32 R4, RZ, RZ, R30 ;  /* 0x000000ffff040224 */ /* 0x001fc400078e001e */
[----:B------:R-:W2:Y:S01]  /*197b0*/  LDL R30, [R1+0x7e8] ;  /* 0x0007e800011e7983 */ /* 0x000ea20000100800 */
[----:B------:R-:W-:Y:S01]  /*197c0*/  PRMT R164, RZ, 0x7610, R164 ;  /* 0x00007610ffa47816 */ /* 0x000fe200000000a4 */
[----:B------:R-:W-:Y:S01]  /*197d0*/  @P0 IMAD.MOV.U32 R5, RZ, RZ, R34 ;  /* 0x000000ffff050224 */ /* 0x000fe200078e0022 */
[C---:B------:R-:W-:Y:S01]  /*197e0*/  ISETP.GT.AND P1, PT, R2.reuse, 0x3b, PT ;  /* 0x0000003b0200780c */ /* 0x040fe20003f24270 */
[----:B------:R-:W2:Y:S04]  /*197f0*/  LDL R34, [R1+0x7e4] ;  /* 0x0007e40001227983 */ /* 0x000ea80000100800 */
[----:B------:R4:W2:Y:S01]  /*19800*/  @P0 LDG.E.U8 R164, desc[UR16][R4.64] ;  /* 0x0000001004a40981 */ /* 0x0008a2000c1e1100 */
[----:B------:R-:W-:Y:S02]  /*19810*/  ISETP.GT.AND P0, PT, R2, 0x3c, PT ;  /* 0x0000003c0200780c */ /* 0x000fe40003f04270 */
[----:B------:R-:W-:-:S05]  /*19820*/  PRMT R162, RZ, 0x7610, R162 ;  /* 0x00007610ffa27816 */ /* 0x000fca00000000a2 */
[----:B----4-:R-:W-:Y:S02]  /*19830*/  @P1 IMAD.MOV.U32 R4, RZ, RZ, R39 ;  /* 0x000000ffff041224 */ /* 0x010fe400078e0027 */
[----:B------:R-:W-:Y:S01]  /*19840*/  @P1 IMAD.MOV.U32 R5, RZ, RZ, R42 ;  /* 0x000000ffff051224 */ /* 0x000fe200078e002a */
[----:B------:R-:W4:Y:S04]  /*19850*/  LDL R39, [R1+0x7e0] ;  /* 0x0007e00001277983 */ /* 0x000f280000100800 */
[----:B------:R-:W4:Y:S04]  /*19860*/  LDL R42, [R1+0x7dc] ;  /* 0x0007dc00012a7983 */ /* 0x000f280000100800 */
[----:B------:R3:W4:Y:S01]  /*19870*/  @P1 LDG.E.U8 R162, desc[UR16][R4.64] ;  /* 0x0000001004a21981 */ /* 0x000722000c1e1100 */
[----:B------:R-:W-:-:S02]  /*19880*/  ISETP.GT.AND P1, PT, R2, 0x3d, PT ;  /* 0x0000003d0200780c */ /* 0x000fc40003f24270 */
[----:B------:R-:W-:Y:S02]  /*19890*/  PRMT R160, RZ, 0x7610, R160 ;  /* 0x00007610ffa07816 */ /* 0x000fe400000000a0 */
[----:B------:R-:W-:Y:S02]  /*198a0*/  PRMT R158, RZ, 0x7610, R158 ;  /* 0x00007610ff9e7816 */ /* 0x000fe4000000009e */
[----:B------:R-:W-:Y:S02]  /*198b0*/  PRMT R156, RZ, 0x7610, R156 ;  /* 0x00007610ff9c7816 */ /* 0x000fe4000000009c */
[----:B------:R-:W-:Y:S01]  /*198c0*/  PRMT R154, RZ, 0x7610, R154 ;  /* 0x00007610ff9a7816 */ /* 0x000fe2000000009a */
[----:B---3--:R-:W-:Y:S02]  /*198d0*/  @P0 IMAD.MOV.U32 R4, RZ, RZ, R32 ;  /* 0x000000ffff040224 */ /* 0x008fe400078e0020 */
[----:B------:R-:W3:Y:S01]  /*198e0*/  LDL R32, [R1+0x7d8] ;  /* 0x0007d80001207983 */ /* 0x000ee20000100800 */
[----:B--2---:R-:W-:-:S03]  /*198f0*/  @P0 IMAD.MOV.U32 R5, RZ, RZ, R38 ;  /* 0x000000ffff050224 */ /* 0x004fc600078e0026 */
[----:B------:R-:W2:Y:S04]  /*19900*/  LDL R38, [R1+0x7d4] ;  /* 0x0007d40001267983 */ /* 0x000ea80000100800 */
[----:B------:R0:W2:Y:S01]  /*19910*/  @P0 LDG.E.U8 R160, desc[UR16][R4.64] ;  /* 0x0000001004a00981 */ /* 0x0000a2000c1e1100 */
[----:B------:R-:W-:Y:S01]  /*19920*/  ISETP.GT.AND P0, PT, R2, 0x3e, PT ;  /* 0x0000003e0200780c */ /* 0x000fe20003f04270 */
[----:B0-----:R-:W-:Y:S02]  /*19930*/  @P1 IMAD.MOV.U32 R4, RZ, RZ, R35 ;  /* 0x000000ffff041224 */ /* 0x001fe400078e0023 */
[----:B------:R-:W2:Y:S01]  /*19940*/  LDL R35, [R1+0x7d0] ;  /* 0x0007d00001237983 */ /* 0x000ea20000100800 */
[----:B------:R-:W-:-:S03]  /*19950*/  @P1 IMAD.MOV.U32 R5, RZ, RZ, R37 ;  /* 0x000000ffff051224 */ /* 0x000fc600078e0025 */
        /* <DEDUP_REMOVED lines=13> */
[----:B------:R0:W2:Y:S02]  /*19a30*/  @P1 LDG.E.U8 R154, desc[UR16][R4.64] ;  /* 0x00000010049a1981 */ /* 0x0000a4000c1e1100 */
[----:B0-----:R-:W-:Y:S02]  /*19a40*/  @P0 IMAD.MOV.U32 R4, RZ, RZ, R30 ;  /* 0x000000ffff040224 */ /* 0x001fe400078e001e */
[----:B------:R-:W2:Y:S01]  /*19a50*/  LDL R30, [R1+0x7b8] ;  /* 0x0007b800011e7983 */ /* 0x000ea20000100800 */
[----:B------:R-:W-:Y:S01]  /*19a60*/  PRMT R159, RZ, 0x7610, R159 ;  /* 0x00007610ff9f7816 */ /* 0x000fe2000000009f */
[----:B------:R-:W-:Y:S01]  /*19a70*/  @P0 IMAD.MOV.U32 R5, RZ, RZ, R34 ;  /* 0x000000ffff050224 */ /* 0x000fe200078e0022 */
[C---:B------:R-:W-:Y:S01]  /*19a80*/  ISETP.GT.AND P1, PT, R2.reuse, 0x41, PT ;  /* 0x000000410200780c */ /* 0x040fe20003f24270 */
[----:B------:R-:W2:Y:S04]  /*19a90*/  LDL R34, [R1+0x7b4] ;  /* 0x0007b40001227983 */ /* 0x000ea80000100800 */
[----:B------:R4:W2:Y:S01]  /*19aa0*/  @P0 LDG.E.U8 R159, desc[UR16][R4.64] ;  /* 0x00000010049f0981 */ /* 0x0008a2000c1e1100 */
[----:B------:R-:W-:-:S02]  /*19ab0*/  ISETP.GT.AND P0, PT, R2, 0x42, PT ;  /* 0x000000420200780c */ /* 0x000fc40003f04270 */
[----:B------:R-:W-:-:S05]  /*19ac0*/  PRMT R157, RZ, 0x7610, R157 ;  /* 0x00007610ff9d7816 */ /* 0x000fca000000009d */
[----:B----4-:R-:W-:Y:S02]  /*19ad0*/  @P1 IMAD.MOV.U32 R4, RZ, RZ, R39 ;  /* 0x000000ffff041224 */ /* 0x010fe400078e0027 */
[----:B------:R-:W4:Y:S01]  /*19ae0*/  LDL R39, [R1+0x7b0] ;  /* 0x0007b00001277983 */ /* 0x000f220000100800 */
[----:B------:R-:W-:-:S03]  /*19af0*/  @P1 IMAD.MOV.U32 R5, RZ, RZ, R42 ;  /* 0x000000ffff051224 */ /* 0x000fc600078e002a */
[----:B------:R-:W4:Y:S04]  /*19b00*/  LDL R42, [R1+0x7ac] ;  /* 0x0007ac00012a7983 */ /* 0x000f280000100800 */
[----:B------:R3:W4:Y:S01]  /*19b10*/  @P1 LDG.E.U8 R157, desc[UR16][R4.64] ;  /* 0x00000010049d1981 */ /* 0x000722000c1e1100 */
[----:B------:R-:W-:Y:S02]  /*19b20*/  ISETP.GT.AND P1, PT, R2, 0x43, PT ;  /* 0x000000430200780c */ /* 0x000fe40003f24270 */
[----:B------:R-:W-:Y:S02]  /*19b30*/  PRMT R155, RZ, 0x7610, R155 ;  /* 0x00007610ff9b7816 */ /* 0x000fe4000000009b */
[----:B------:R-:W-:Y:S02]  /*19b40*/  PRMT R153, RZ, 0x7610, R153 ;  /* 0x00007610ff997816 */ /* 0x000fe40000000099 */
[----:B------:R-:W-:-:S02]  /*19b50*/  PRMT R152, RZ, 0x7610, R152 ;  /* 0x00007610ff987816 */ /* 0x000fc40000000098 */
        /* <DEDUP_REMOVED lines=307> */
[----:B0-----:R-:W-:Y:S01]  /*1ae90*/  @P0 IMAD.MOV.U32 R4, RZ, RZ, R43 ;  /* 0x000000ffff040224 */ /* 0x001fe200078e002b */
[----:B------:R-:W-:Y:S01]  /*1aea0*/  PRMT R33, RZ, 0x7610, R33 ;  /* 0x00007610ff217816 */ /* 0x000fe20000000021 */
[----:B------:R-:W2:Y:S01]  /*1aeb0*/  LDL R43, [R1+0x630] ;  /* 0x00063000012b7983 */ /* 0x000ea20000100800 */
[----:B------:R-:W-:Y:S01]  /*1aec0*/  @P0 IMAD.MOV.U32 R5, RZ, RZ, R44 ;  /* 0x000000ffff050224 */ /* 0x000fe200078e002c */
[----:B------:R-:W-:-:S02]  /*1aed0*/  PRMT R31, RZ, 0x7610, R31 ;  /* 0x00007610ff1f7816 */ /* 0x000fc4000000001f */
        /* <DEDUP_REMOVED lines=10> */
[----:B------:R-:W-:Y:S01]  /*1af80*/  ISETP.GT.AND P1, PT, R2, 0x71, PT ;  /* 0x000000710200780c */ /* 0x000fe20003f24270 */
[----:B------:R-:W-:-:S02]  /*1af90*/  @P0 IMAD.MOV.U32 R5, RZ, RZ, R34 ;  /* 0x000000ffff050224 */ /* 0x000fc400078e0022 */
[----:B------:R-:W2:Y:S04]  /*1afa0*/  LDL R34, [R1+0x634] ;  /* 0x0006340001227983 */ /* 0x000ea80000100800 */
[----:B------:R4:W2:Y:S01]  /*1afb0*/  @P0 LDG.E.U8 R33, desc[UR16][R4.64] ;  /* 0x0000001004210981 */ /* 0x0008a2000c1e1100 */
[----:B------:R-:W-:-:S05]  /*1afc0*/  ISETP.GT.AND P0, PT, R2, 0x72, PT ;  /* 0x000000720200780c */ /* 0x000fca0003f04270 */
[----:B----4-:R-:W-:Y:S02]  /*1afd0*/  @P1 IMAD.MOV.U32 R4, RZ, RZ, R39 ;  /* 0x000000ffff041224 */ /* 0x010fe400078e0027 */
[----:B------:R-:W4:Y:S01]  /*1afe0*/  LDL R39, [R1+0x624] ;  /* 0x0006240001277983 */ /* 0x000f220000100800 */
[----:B------:R-:W-:Y:S01]  /*1aff0*/  @P1 IMAD.MOV.U32 R5, RZ, RZ, R42 ;  /* 0x000000ffff051224 */ /* 0x000fe200078e002a */
[----:B------:R-:W-:Y:S02]  /*1b000*/  PRMT R29, RZ, 0x7610, R29 ;  /* 0x00007610ff1d7816 */ /* 0x000fe4000000001d */
[----:B------:R-:W4:Y:S04]  /*1b010*/  LDL R42, [R1+0x61c] ;  /* 0x00061c00012a7983 */ /* 0x000f280000100800 */
[----:B------:R3:W4:Y:S01]  /*1b020*/  @P1 LDG.E.U8 R31, desc[UR16][R4.64] ;  /* 0x00000010041f1981 */ /* 0x000722000c1e1100 */
[----:B------:R-:W-:-:S02]  /*1b030*/  ISETP.GT.AND P1, PT, R2, 0x73, PT ;  /* 0x000000730200780c */ /* 0x000fc40003f24270 */
        /* <DEDUP_REMOVED lines=14> */
[C---:B------:R-:W-:Y:S01]  /*1b120*/  ISETP.GT.AND P1, PT, R2.reuse, 0x75, PT ;  /* 0x000000750200780c */ /* 0x040fe20003f24270 */
[----:B0-----:R-:W-:Y:S02]  /*1b130*/  @P0 IMAD.MOV.U32 R4, RZ, RZ, R45 ;  /* 0x000000ffff040224 */ /* 0x001fe400078e002d */
[----:B------:R-:W-:Y:S01]  /*1b140*/  @P0 IMAD.MOV.U32 R5, RZ, RZ, R46 ;  /* 0x000000ffff050224 */ /* 0x000fe200078e002e */
[----:B------:R-:W-:Y:S01]  /*1b150*/  PRMT R25, RZ, 0x7610, R25 ;  /* 0x00007610ff197816 */ /* 0x000fe20000000019 */
[----:B------:R-:W2:Y:S04]  /*1b160*/  LDL R46, [R1+0xd98] ;  /* 0x000d9800012e7983 */ /* 0x000ea80000100800 */
[----:B------:R0:W2:Y:S01]  /*1b170*/  @P0 LDG.E.U8 R27, desc[UR16][R4.64] ;  /* 0x00000010041b0981 */ /* 0x0000a2000c1e1100 */
[----:B------:R-:W-:-:S02]  /*1b180*/  ISETP.GT.AND P0, PT, R2, 0x76, PT ;  /* 0x000000760200780c */ /* 0x000fc40003f04270 */
[----:B------:R-:W-:Y:S01]  /*1b190*/  PRMT R24, RZ, 0x7610, R24 ;  /* 0x00007610ff187816 */ /* 0x000fe20000000018 */
[----:B------:R-:W2:Y:S01]  /*1b1a0*/  LDL R45, [R1+0xd54] ;  /* 0x000d5400012d7983 */ /* 0x000ea20000100800 */
[----:B0-----:R-:W-:-:S03]  /*1b1b0*/  @P1 IMAD.MOV.U32 R4, RZ, RZ, R36 ;  /* 0x000000ffff041224 */ /* 0x001fc600078e0024 */
[----:B------:R-:W2:Y:S01]  /*1b1c0*/  LDL R36, [R1+0x610] ;  /* 0x0006100001247983 */ /* 0x000ea20000100800 */
[----:B------:R-:W-:-:S03]  /*1b1d0*/  @P1 IMAD.MOV.U32 R5, RZ, RZ, R40 ;  /* 0x000000ffff051224 */ /* 0x000fc600078e0028 */
[----:B------:R-:W2:Y:S04]  /*1b1e0*/  LDL R40, [R1+0x60c] ;  /* 0x00060c0001287983 */ /* 0x000ea80000100800 */
[----:B------:R0:W2:Y:S02]  /*1b1f0*/  @P1 LDG.E.U8 R26, desc[UR16][R4.64] ;  /* 0x00000010041a1981 */ /* 0x0000a4000c1e1100 */
[----:B0-----:R-:W-:Y:S02]  /*1b200*/  @P0 IMAD.MOV.U32 R4, RZ, RZ, R30 ;  /* 0x000000ffff040224 */ /* 0x001fe400078e001e */
[----:B------:R-:W2:Y:S01]  /*1b210*/  LDL R30, [R1+0x608] ;  /* 0x00060800011e7983 */ /* 0x000ea20000100800 */
[C---:B------:R-:W-:Y:S01]  /*1b220*/  ISETP.GT.AND P1, PT, R2.reuse, 0x77, PT ;  /* 0x000000770200780c */ /* 0x040fe20003f24270 */
[----:B------:R-:W-:Y:S01]  /*1b230*/  @P0 IMAD.MOV.U32 R5, RZ, RZ, R34 ;  /* 0x000000ffff050224 */ /* 0x000fe200078e0022 */
[----:B------:R-:W-:Y:S01]  /*1b240*/  PRMT R252, RZ, 0x7610, R252 ;  /* 0x00007610fffc7816 */ /* 0x000fe200000000fc */
[----:B------:R-:W2:Y:S04]  /*1b250*/  LDL R34, [R1+0x604] ;  /* 0x0006040001227983 */ /* 0x000ea80000100800 */
[----:B------:R0:W2:Y:S01]  /*1b260*/  @P0 LDG.E.U8 R25, desc[UR16][R4.64] ;  /* 0x0000001004190981 */ /* 0x0000a2000c1e1100 */
[----:B------:R-:W-:-:S05]  /*1b270*/  ISETP.GT.AND P0, PT, R2, 0x78, PT ;  /* 0x000000780200780c */ /* 0x000fca0003f04270 */
[----:B0-----:R-:W-:Y:S02]  /*1b280*/  @P1 IMAD.MOV.U32 R4, RZ, RZ, R43 ;  /* 0x000000ffff041224 */ /* 0x001fe400078e002b */
[----:B------:R-:W-:Y:S01]  /*1b290*/  @P1 IMAD.MOV.U32 R5, RZ, RZ, R44 ;  /* 0x000000ffff051224 */ /* 0x000fe200078e002c */
[----:B------:R-:W-:Y:S01]  /*1b2a0*/  PRMT R251, RZ, 0x7610, R251 ;  /* 0x00007610fffb7816 */ /* 0x000fe200000000fb */
[----:B------:R-:W2:Y:S04]  /*1b2b0*/  LDL R44, [R1+0xd58] ;  /* 0x000d5800012c7983 */ /* 0x000ea80000100800 */
[----:B------:R4:W2:Y:S01]  /*1b2c0*/  @P1 LDG.E.U8 R24, desc[UR16][R4.64] ;  /* 0x0000001004181981 */ /* 0x0008a2000c1e1100 */
[----:B------:R-:W-:Y:S02]  /*1b2d0*/  ISETP.GT.AND P1, PT, R2, 0x79, PT ;  /* 0x000000790200780c */ /* 0x000fe40003f24270 */
[----:B------:R-:W-:Y:S01]  /*1b2e0*/  PRMT R250, RZ, 0x7610, R250 ;  /* 0x00007610fffa7816 */ /* 0x000fe200000000fa */
[----:B------:R-:W2:Y:S01]  /*1b2f0*/  LDL R43, [R1+0xd14] ;  /* 0x000d1400012b7983 */ /* 0x000ea20000100800 */
[----:B----4-:R-:W-:-:S03]  /*1b300*/  @P0 IMAD.MOV.U32 R5, RZ, RZ, R39 ;  /* 0x000000ffff050224 */ /* 0x010fc600078e0027 */
[----:B------:R-:W4:Y:S01]  /*1b310*/  LDL R39, [R1+0x5fc] ;  /* 0x0005fc0001277983 */ /* 0x000f220000100800 */
[----:B------:R-:W-:Y:S02]  /*1b320*/  LOP3.LUT R3, R3, 0xffff, RZ, 0xc0, !PT ;  /* 0x0000ffff03037812 */ /* 0x000fe400078ec0ff */
[----:B------:R-:W-:Y:S01]  /*1b330*/  PRMT R249, RZ, 0x7610, R249 ;  /* 0x00007610fff97816 */ /* 0x000fe200000000f9 */
[----:B---3--:R-:W-:Y:S02]  /*1b340*/  @P0 IMAD.MOV.U32 R4, RZ, RZ, R32 ;  /* 0x000000ffff040224 */ /* 0x008fe400078e0020 */
[----:B------:R-:W3:Y:S04]  /*1b350*/  LDL R32, [R1+0x600] ;  /* 0x0006000001207983 */ /* 0x000ee80000100800 */
[----:B------:R2:W3:Y:S01]  /*1b360*/  @P0 LDG.E.U8 R252, desc[UR16][R4.64] ;  /* 0x0000001004fc0981 */ /* 0x0004e2000c1e1100 */
[----:B------:R-:W-:Y:S01]  /*1b370*/  ISETP.GT.AND P0, PT, R2, 0x7a, PT ;  /* 0x0000007a0200780c */ /* 0x000fe20003f04270 */
[----:B--2---:R-:W-:-:S02]  /*1b380*/  @P1 IMAD.MOV.U32 R4, RZ, RZ, R38 ;  /* 0x000000ffff041224 */ /* 0x004fc400078e0026 */
[----:B------:R-:W-:Y:S01]  /*1b390*/  @P1 IMAD.MOV.U32 R5, RZ, RZ, R42 ;  /* 0x000000ffff051224 */ /* 0x000fe200078e002a */
[----:B------:R-:W2:Y:S04]  /*1b3a0*/  LDL R38, [R1+0x5f4] ;  /* 0x0005f40001267983 */ /* 0x000ea80000100800 */
[----:B------:R0:W2:Y:S04]  /*1b3b0*/  @P1 LDG.E.U8 R251, desc[UR16][R4.64] ;  /* 0x0000001004fb1981 */ /* 0x0000a8000c1e1100 */
[----:B------:R-:W2:Y:S01]  /*1b3c0*/  LDL R42, [R1+0xd18] ;  /* 0x000d1800012a7983 */ /* 0x000ea20000100800 */
[----:B0-----:R-:W-:-:S02]  /*1b3d0*/  @P0 IMAD.MOV.U32 R4, RZ, RZ, R35 ;  /* 0x000000ffff040224 */ /* 0x001fc400078e0023 */
[----:B------:R-:W-:Y:S02]  /*1b3e0*/  @P0 IMAD.MOV.U32 R5, RZ, RZ, R37 ;  /* 0x000000ffff050224 */ /* 0x000fe400078e0025 */
[----:B------:R-:W2:Y:S04]  /*1b3f0*/  LDL R37, [R1+0x5f8] ;  /* 0x0005f80001257983 */ /* 0x000ea80000100800 */
[----:B------:R0:W2:Y:S01]  /*1b400*/  @P0 LDG.E.U8 R250, desc[UR16][R4.64] ;  /* 0x0000001004fa0981 */ /* 0x0000a2000c1e1100 */
[----:B------:R-:W-:Y:S02]  /*1b410*/  ISETP.GT.AND P0, PT, R2, 0x7b, PT ;  /* 0x0000007b0200780c */ /* 0x000fe40003f04270 */
[----:B0-----:R-:W-:-:S04]  /*1b420*/  LOP3.LUT R4, R232, 0xffff, RZ, 0xc0, !PT ;  /* 0x0000ffffe8047812 */ /* 0x001fc800078ec0ff */
[----:B------:R-:W-:-:S07]  /*1b430*/  PRMT R35, R4, 0x3340, R3 ;  /* 0x0000334004237816 */ /* 0x000fce0000000003 */
[----:B------:R-:W-:Y:S02]  /*1b440*/  @P0 IMAD.MOV.U32 R4, RZ, RZ, R36 ;  /* 0x000000ffff040224 */ /* 0x000fe400078e0024 */
[----:B------:R-:W-:Y:S01]  /*1b450*/  @P0 IMAD.MOV.U32 R5, RZ, RZ, R40 ;  /* 0x000000ffff050224 */ /* 0x000fe200078e0028 */
[----:B------:R-:W-:Y:S01]  /*1b460*/  LOP3.LUT R3, R247, 0xffff, RZ, 0xc0, !PT ;  /* 0x0000fffff7037812 */ /* 0x000fe200078ec0ff */
[----:B------:R-:W2:Y:S04]  /*1b470*/  LDL R40, [R1+0xcd4] ;  /* 0x000cd40001287983 */ /* 0x000ea80000100800 */
[----:B------:R0:W2:Y:S01]  /*1b480*/  @P0 LDG.E.U8 R249, desc[UR16][R4.64] ;  /* 0x0000001004f90981 */ /* 0x0000a2000c1e1100 */
[----:B------:R-:W-:Y:S02]  /*1b490*/  ISETP.GT.AND P0, PT, R2, 0x7c, PT ;  /* 0x0000007c0200780c */ /* 0x000fe40003f04270 */
[----:B0-----:R-:W-:-:S04]  /*1b4a0*/  LOP3.LUT R4, R245, 0xffff, RZ, 0xc0, !PT ;  /* 0x0000fffff5047812 */ /* 0x001fc800078ec0ff */
[----:B------:R-:W-:-:S07]  /*1b4b0*/  PRMT R36, R4, 0x3340, R3 ;  /* 0x0000334004247816 */ /* 0x000fce0000000003 */
[----:B------:R-:W-:Y:S02]  /*1b4c0*/  @P0 IMAD.MOV.U32 R4, RZ, RZ, R30 ;  /* 0x000000ffff040224 */ /* 0x000fe400078e001e */
[----:B------:R-:W2:Y:S01]  /*1b4d0*/  LDL R30, [R1+0x5f0] ;  /* 0x0005f000011e7983 */ /* 0x000ea20000100800 */
[----:B------:R-:W-:Y:S01]  /*1b4e0*/  @P0 IMAD.MOV.U32 R5, RZ, RZ, R34 ;  /* 0x000000ffff050224 */ /* 0x000fe200078e0022 */
[----:B------:R-:W-:Y:S02]  /*1b4f0*/  PRMT R245, RZ, 0x7610, R245 ;  /* 0x00007610fff57816 */ /* 0x000fe400000000f5 */
[----:B------:R-:W2:Y:S04]  /*1b500*/  LDL R34, [R1+0x5ec] ;  /* 0x0005ec0001227983 */ /* 0x000ea80000100800 */
[----:B------:R0:W2:Y:S01]  /*1b510*/  @P0 LDG.E.U8 R245, desc[UR16][R4.64] ;  /* 0x0000001004f50981 */ /* 0x0000a2000c1e1100 */
[----:B------:R-:W-:-:S02]  /*1b520*/  ISETP.GT.AND P0, PT, R2, 0x7d, PT ;  /* 0x0000007d0200780c */ /* 0x000fc40003f04270 */
[----:B------:R-:W-:Y:S02]  /*1b530*/  LOP3.LUT R3, R236, 0xffff, RZ, 0xc0, !PT ;  /* 0x0000ffffec037812 */ /* 0x000fe400078ec0ff */
[----:B------:R-:W-:Y:S02]  /*1b540*/  PRMT R236, RZ, 0x7610, R236 ;  /* 0x00007610ffec7816 */ /* 0x000fe400000000ec */
[----:B0-----:R-:W-:-:S04]  /*1b550*/  LOP3.LUT R4, R6, 0xffff, RZ, 0xc0, !PT ;  /* 0x0000ffff06047812 */ /* 0x001fc800078ec0ff */
[----:B------:R-:W-:-:S03]  /*1b560*/  PRMT R247, R4, 0x3340, R3 ;  /* 0x0000334004f77816 */ /* 0x000fc60000000003 */
[----:B----4-:R-:W-:Y:S01]  /*1b570*/  @P0 IMAD.MOV.U32 R5, RZ, RZ, R39 ;  /* 0x000000ffff050224 */ /* 0x010fe200078e0027 */
[----:B------:R-:W-:Y:S01]  /*1b580*/  LOP3.LUT R3, R244, 0xffff, RZ, 0xc0, !PT ;  /* 0x0000fffff4037812 */ /* 0x000fe200078ec0ff */
[----:B------:R-:W4:Y:S01]  /*1b590*/  LDL R39, [R1+0xcd8] ;  /* 0x000cd80001277983 */ /* 0x000f220000100800 */
[----:B------:R-:W-:Y:S01]  /*1b5a0*/  PRMT R232, RZ, 0x7610, R232 ;  /* 0x00007610ffe87816 */ /* 0x000fe200000000e8 */
[----:B---3--:R-:W-:Y:S02]  /*1b5b0*/  @P0 IMAD.MOV.U32 R4, RZ, RZ, R32 ;  /* 0x000000ffff040224 */ /* 0x008fe400078e0020 */
[----:B------:R-:W3:Y:S04]  /*1b5c0*/  LDL R32, [R1+0xe00] ;  /* 0x000e000001207983 */ /* 0x000ee80000100800 */
[----:B------:R0:W4:Y:S01]  /*1b5d0*/  @P0 LDG.E.U8 R236, desc[UR16][R4.64] ;  /* 0x0000001004ec0981 */ /* 0x000122000c1e1100 */
[----:B------:R-:W-:-:S02]  /*1b5e0*/  ISETP.GT.AND P0, PT, R2, 0x7e, PT ;  /* 0x0000007e0200780c */ /* 0x000fc40003f04270 */
[----:B0-----:R-:W-:-:S04]  /*1b5f0*/  LOP3.LUT R4, R241, 0xffff, RZ, 0xc0, !PT ;  /* 0x0000fffff1047812 */ /* 0x001fc800078ec0ff */
[----:B------:R-:W-:-:S07]  /*1b600*/  PRMT R241, R4, 0x3340, R3 ;  /* 0x0000334004f17816 */ /* 0x000fce0000000003 */
[----:B--2---:R-:W-:Y:S01]  /*1b610*/  @P0 IMAD.MOV.U32 R5, RZ, RZ, R38 ;  /* 0x000000ffff050224 */ /* 0x004fe200078e0026 */
[----:B------:R-:W-:Y:S01]  /*1b620*/  LOP3.LUT R3, R9, 0xffff, RZ, 0xc0, !PT ;  /* 0x0000ffff09037812 */ /* 0x000fe200078ec0ff */
[----:B------:R-:W2:Y:S01]  /*1b630*/  LDL R38, [R1+0xc94] ;  /* 0x000c940001267983 */ /* 0x000ea20000100800 */
[----:B------:R-:W-:Y:S01]  /*1b640*/  @P0 IMAD.MOV.U32 R4, RZ, RZ, R37 ;  /* 0x000000ffff040224 */ /* 0x000fe200078e0025 */
[----:B------:R-:W-:Y:S02]  /*1b650*/  LOP3.LUT R6, R248, 0xffff, RZ, 0xc0, !PT ;  /* 0x0000fffff8067812 */ /* 0x000fe400078ec0ff */
[----:B------:R-:W2:Y:S04]  /*1b660*/  LDL R37, [R1+0xc98] ;  /* 0x000c980001257983 */ /* 0x000ea80000100800 */
[----:B------:R0:W2:Y:S01]  /*1b670*/  @P0 LDG.E.U8 R232, desc[UR16][R4.64] ;  /* 0x0000001004e80981 */ /* 0x0000a2000c1e1100 */
[----:B------:R-:W-:-:S02]  /*1b680*/  ISETP.GT.AND P0, PT, R2, 0x7f, PT ;  /* 0x0000007f0200780c */ /* 0x000fc40003f04270 */
[----:B0-----:R-:W-:-:S04]  /*1b690*/  LOP3.LUT R4, R243, 0xffff, RZ, 0xc0, !PT ;  /* 0x0000fffff3047812 */ /* 0x001fc800078ec0ff */
[----:B------:R-:W-:Y:S02]  /*1b6a0*/  PRMT R9, R4, 0x3340, R3 ;  /* 0x0000334004097816 */ /* 0x000fe40000000003 */
[----:B------:R-:W-:-:S05]  /*1b6b0*/  LOP3.LUT R3, R8, 0xffff, RZ, 0xc0, !PT ;  /* 0x0000ffff08037812 */ /* 0x000fca00078ec0ff */
[----:B------:R-:W-:Y:S02]  /*1b6c0*/  @P0 IMAD.MOV.U32 R8, RZ, RZ, R30 ;  /* 0x000000ffff080224 */ /* 0x000fe400078e001e */
[----:B------:R-:W4:Y:S01]  /*1b6d0*/  LDL R30, [R1+0xe20] ;  /* 0x000e2000011e7983 */ /* 0x000f220000100800 */
[----:B------:R-:W-:-:S04]  /*1b6e0*/  LOP3.LUT R5, R240, 0xffff, RZ, 0xc0, !PT ;  /* 0x0000fffff0057812 */ /* 0x000fc800078ec0ff */
[----:B------:R-:W-:Y:S02]  /*1b6f0*/  PRMT R240, R6, 0x3340, R5 ;  /* 0x0000334006f07816 */ /* 0x000fe40000000005 */
[----:B------:R-:W-:Y:S02]  /*1b700*/  LOP3.LUT R6, R211, 0xffff, RZ, 0xc0, !PT ;  /* 0x0000ffffd3067812 */ /* 0x000fe400078ec0ff */
[----:B------:R-:W-:Y:S02]  /*1b710*/  LOP3.LUT R5, R239, 0xffff, RZ, 0xc0, !PT ;  /* 0x0000ffffef057812 */ /* 0x000fe400078ec0ff */
[----:B------:R-:W-:Y:S02]  /*1b720*/  LOP3.LUT R4, R7, 0xffff, RZ, 0xc0, !PT ;  /* 0x0000ffff07047812 */ /* 0x000fe400078ec0ff */
[----:B------:R-:W-:Y:S02]  /*1b730*/  PRMT R7, R6, 0x3340, R5 ;  /* 0x0000334006077816 */ /* 0x000fe40000000005 */
[----:B------:R-:W-:Y:S01]  /*1b740*/  PRMT R6, R240, 0x5410, R9 ;  /* 0x00005410f0067816 */ /* 0x000fe20000000009 */
[----:B------:R-:W-:Y:S01]  /*1b750*/  @P0 IMAD.MOV.U32 R9, RZ, RZ, R34 ;  /* 0x000000ffff090224 */ /* 0x000fe200078e0022 */
[----:B------:R-:W-:Y:S01]  /*1b760*/  PRMT R211, RZ, 0x7610, R211 ;  /* 0x00007610ffd37816 */ /* 0x000fe200000000d3 */
[----:B------:R-:W2:Y:S05]  /*1b770*/  LDL R34, [R1+0x9fc] ;  /* 0x0009fc0001227983 */ /* 0x000eaa0000100800 */
[----:B------:R0:W2:Y:S01]  /*1b780*/  @P0 LDG.E.U8 R211, desc[UR16][R8.64] ;  /* 0x0000001008d30981 */ /* 0x0000a2000c1e1100 */
[----:B------:R-:W-:-:S02]  /*1b790*/  PRMT R3, R4, 0x3340, R3 ;  /* 0x0000334004037816 */ /* 0x000fc40000000003 */
[----:B------:R-:W-:Y:S02]  /*1b7a0*/  PRMT R4, R35, 0x5410, R36 ;  /* 0x0000541023047816 */ /* 0x000fe40000000024 */
[----:B------:R-:W-:Y:S01]  /*1b7b0*/  PRMT R5, R247, 0x5410, R241 ;  /* 0x00005410f7057816 */ /* 0x000fe200000000f1 */
[----:B------:R-:W2:Y:S01]  /*1b7c0*/  LDL R35, [R1+0xe14] ;  /* 0x000e140001237983 */ /* 0x000ea20000100800 */
[----:B------:R-:W-:Y:S01]  /*1b7d0*/  PRMT R7, R7, 0x5410, R3 ;  /* 0x0000541007077816 */ /* 0x000fe20000000003 */
[----:B------:R-:W-:Y:S01]  /*1b7e0*/  BAR.SYNC.DEFER_BLOCKING 0x0 ;  /* 0x0000000000007b1d */ /* 0x000fe20000010000 */
[----:B------:R-:W-:-:S05]  /*1b7f0*/  LOP3.LUT R3, R231, 0xffff, RZ, 0xc0, !PT ;  /* 0x0000ffffe7037812 */ /* 0x000fca00078ec0ff */
[----:B------:R-:W2:Y:S04]  /*1b800*/  LDL R36, [R1+0xc54] ;  /* 0x000c540001247983 */ /* 0x000ea80000100800 */
[----:B---3--:R1:W-:Y:S04]  /*1b810*/  STS.128 [R32+UR8+0x8000], R4 ;  /* 0x0080000420007988 */ /* 0x0083e80008000c08 */
[----:B-1----:R-:W3:Y:S01]  /*1b820*/  LDL R32, [R1+0xe1c] ;  /* 0x000e1c0001207983 */ /* 0x002ee20000100800 */
[----:B------:R-:W-:Y:S02]  /*1b830*/  LOP3.LUT R6, R238, 0xffff, RZ, 0xc0, !PT ;  /* 0x0000ffffee067812 */ /* 0x000fe400078ec0ff */
[----:B------:R-:W-:-:S02]  /*1b840*/  LOP3.LUT R5, R242, 0xffff, RZ, 0xc0, !PT ;  /* 0x0000fffff2057812 */ /* 0x000fc400078ec0ff */
[----:B------:R-:W-:Y:S02]  /*1b850*/  LOP3.LUT R4, R246, 0xffff, RZ, 0xc0, !PT ;  /* 0x0000fffff6047812 */ /* 0x000fe400078ec0ff */
[----:B------:R-:W-:Y:S02]  /*1b860*/  PRMT R238, R6, 0x3340, R5 ;  /* 0x0000334006ee7816 */ /* 0x000fe40000000005 */
[----:B------:R-:W-:Y:S02]  /*1b870*/  PRMT R231, R4, 0x3340, R3 ;  /* 0x0000334004e77816 */ /* 0x000fe40000000003 */
[----:B------:R-:W-:Y:S02]  /*1b880*/  LOP3.LUT R6, R234, 0xffff, RZ, 0xc0, !PT ;  /* 0x0000ffffea067812 */ /* 0x000fe400078ec0ff */
        /* <DEDUP_REMOVED lines=9> */
[----:B0-----:R-:W-:Y:S02]  /*1b920*/  PRMT R9, R6, 0x3340, R5 ;  /* 0x0000334006097816 */ /* 0x001fe40000000005 */
[----:B------:R-:W-:Y:S02]  /*1b930*/  PRMT R8, R4, 0x3340, R3 ;  /* 0x0000334004087816 */ /* 0x000fe40000000003 */
[----:B------:R-:W-:Y:S02]  /*1b940*/  LOP3.LUT R6, R220, 0xffff, RZ, 0xc0, !PT ;  /* 0x0000ffffdc067812 */ /* 0x000fe400078ec0ff */
[----:B------:R-:W-:Y:S02]  /*1b950*/  LOP3.LUT R5, R208, 0xffff, RZ, 0xc0, !PT ;  /* 0x0000ffffd0057812 */ /* 0x000fe400078ec0ff */
[----:B------:R-:W-:-:S02]  /*1b960*/  LOP3.LUT R4, R210, 0xffff, RZ, 0xc0, !PT ;  /* 0x0000ffffd2047812 */ /* 0x000fc400078ec0ff */
[----:B------:R-:W-:Y:S02]  /*1b970*/  LOP3.LUT R3, R201, 0xffff, RZ, 0xc0, !PT ;  /* 0x0000ffffc9037812 */ /* 0x000fe400078ec0ff */
[----:B------:R-:W-:Y:S02]  /*1b980*/  PRMT R7, R6, 0x3340, R5 ;  /* 0x0000334006077816 */ /* 0x000fe40000000005 */
[----:B------:R-:W-:Y:S02]  /*1b990*/  PRMT R3, R4, 0x3340, R3 ;  /* 0x0000334004037816 */ /* 0x000fe40000000003 */
[----:B------:R-:W-:Y:S02]  /*1b9a0*/  PRMT R4, R238, 0x5410, R231 ;  /* 0x00005410ee047816 */ /* 0x000fe400000000e7 */
[----:B------:R-:W-:Y:S02]  /*1b9b0*/  PRMT R5, R228, 0x5410, R226 ;  /* 0x00005410e4057816 */ /* 0x000fe400000000e2 */
[----:B------:R-:W-:-:S02]  /*1b9c0*/  PRMT R6, R9, 0x5410, R8 ;  /* 0x0000541009067816 */ /* 0x000fc40000000008 */
[----:B------:R-:W-:-:S05]  /*1b9d0*/  PRMT R7, R7, 0x5410, R3 ;  /* 0x0000541007077816 */ /* 0x000fca0000000003 */
[----:B----4-:R0:W-:Y:S04]  /*1b9e0*/  STS.128 [R30+UR8+0x8000], R4 ;  /* 0x008000041e007988 */ /* 0x0101e80008000c08 */
[----:B0-----:R-:W4:Y:S01]  /*1b9f0*/  LDL R30, [R1+0xe18] ;  /* 0x000e1800011e7983 */ /* 0x001f220000100800 */
[----:B------:R-:W-:Y:S02]  /*1ba00*/  LOP3.LUT R6, R214, 0xffff, RZ, 0xc0, !PT ;  /* 0x0000ffffd6067812 */ /* 0x000fe400078ec0ff */
[----:B------:R-:W-:Y:S02]  /*1ba10*/  LOP3.LUT R5, R217, 0xffff, RZ, 0xc0, !PT ;  /* 0x0000ffffd9057812 */ /* 0x000fe400078ec0ff */
[----:B------:R-:W-:Y:S02]  /*1ba20*/  LOP3.LUT R4, R205, 0xffff, RZ, 0xc0, !PT ;  /* 0x0000ffffcd047812 */ /* 0x000fe400078ec0ff */
[----:B------:R-:W-:-:S02]  /*1ba30*/  LOP3.LUT R3, R207, 0xffff, RZ, 0xc0, !PT ;  /* 0x0000ffffcf037812 */ /* 0x000fc400078ec0ff */
[----:B------:R-:W-:Y:S02]  /*1ba40*/  PRMT R205, R6, 0x3340, R5 ;  /* 0x0000334006cd7816 */ /* 0x000fe40000000005 */
[----:B------:R-:W-:Y:S02]  /*1ba50*/  PRMT R201, R4, 0x3340, R3 ;  /* 0x0000334004c97816 */ /* 0x000fe40000000003 */
        /* <DEDUP_REMOVED lines=18> */
[----:B------:R-:W-:Y:S02]  /*1bb80*/  PRMT R4, R205, 0x5410, R201 ;  /* 0x00005410cd047816 */ /* 0x000fe400000000c9 */
[----:B------:R-:W-:Y:S02]  /*1bb90*/  PRMT R5, R198, 0x5410, R196 ;  /* 0x00005410c6057816 */ /* 0x000fe400000000c4 */
[----:B------:R-:W-:Y:S02]  /*1bba0*/  PRMT R6, R9, 0x5410, R8 ;  /* 0x0000541009067816 */ /* 0x000fe40000000008 */
[----:B------:R-:W-:-:S02]  /*1bbb0*/  PRMT R7, R7, 0x5410, R3 ;  /* 0x0000541007077816 */ /* 0x000fc40000000003 */
[----:B------:R-:W-:-:S03]  /*1bbc0*/  LOP3.LUT R3, R178, 0xffff, RZ, 0xc0, !PT ;  /* 0x0000ffffb2037812 */ /* 0x000fc600078ec0ff */
[----:B---3--:R0:W-:Y:S02]  /*1bbd0*/  STS.128 [R32+UR8+0x8000], R4 ;  /* 0x0080000420007988 */ /* 0x0081e40008000c08 */
[----:B0-----:R-:W-:Y:S02]  /*1bbe0*/  LOP3.LUT R6, R193, 0xffff, RZ, 0xc0, !PT ;  /* 0x0000ffffc1067812 */ /* 0x001fe400078ec0ff */
[----:B------:R-:W3:Y:S01]  /*1bbf0*/  LDL R32, [R1+0xdf8] ;  /* 0x000df80001207983 */ /* 0x000ee20000100800 */
[----:B------:R-:W-:Y:S02]  /*1bc00*/  LOP3.LUT R5, R182, 0xffff, RZ, 0xc0, !PT ;  /* 0x0000ffffb6057812 */ /* 0x000fe400078ec0ff */
[----:B------:R-:W-:Y:S02]  /*1bc10*/  LOP3.LUT R4, R185, 0xffff, RZ, 0xc0, !PT ;  /* 0x0000ffffb9047812 */ /* 0x000fe400078ec0ff */
[----:B------:R-:W-:Y:S02]  /*1bc20*/  PRMT R180, R6, 0x3340, R5 ;  /* 0x0000334006b47816 */ /* 0x000fe40000000005 */
[----:B------:R-:W-:-:S02]  /*1bc30*/  PRMT R178, R4, 0x3340, R3 ;  /* 0x0000334004b27816 */ /* 0x000fc40000000003 */
[----:B------:R-:W-:Y:S02]  /*1bc40*/  LOP3.LUT R6, R176, 0xffff, RZ, 0xc0, !PT ;  /* 0x0000ffffb0067812 */ /* 0x000fe400078ec0ff */
[----:B------:R-:W-:Y:S02]  /*1bc50*/  LOP3.LUT R5, R174, 0xffff, RZ, 0xc0, !PT ;  /* 0x0000ffffae057812 */ /* 0x000fe400078ec0ff */
        /* <DEDUP_REMOVED lines=16> */
[----:B------:R-:W-:Y:S02]  /*1bd60*/  PRMT R4, R180, 0x5410, R178 ;  /* 0x00005410b4047816 */ /* 0x000fe400000000b2 */
[----:B------:R-:W-:Y:S02]  /*1bd70*/  PRMT R5, R172, 0x5410, R170 ;  /* 0x00005410ac057816 */ /* 0x000fe400000000aa */
[----:B------:R-:W-:Y:S02]  /*1bd80*/  PRMT R6, R9, 0x5410, R8 ;  /* 0x0000541009067816 */ /* 0x000fe40000000008 */
[----:B------:R-:W-:-:S05]  /*1bd90*/  PRMT R7, R7, 0x5410, R3 ;  /* 0x0000541007077816 */ /* 0x000fca0000000003 */
[----:B----4-:R0:W-:Y:S04]  /*1bda0*/  STS.128 [R30+UR8+0x8000], R4 ;  /* 0x008000041e007988 */ /* 0x0101e80008000c08 */
[----:B0-----:R-:W4:Y:S01]  /*1bdb0*/  LDL R30, [R1+0xdd8] ;  /* 0x000dd800011e7983 */ /* 0x001f220000100800 */
[----:B------:R-:W0:Y:S01]  /*1bdc0*/  S2R R174, SR_TID.X ;  /* 0x0000000000ae7919 */ /* 0x000e220000002100 */
[----:B------:R-:W-:Y:S02]  /*1bdd0*/  LOP3.LUT R5, R159, 0xffff, RZ, 0xc0, !PT ;  /* 0x0000ffff9f057812 */ /* 0x000fe400078ec0ff */
[----:B------:R-:W-:-:S04]  /*1bde0*/  LOP3.LUT R4, R157, 0xffff, RZ, 0xc0, !PT ;  /* 0x0000ffff9d047812 */ /* 0x000fc800078ec0ff */
[----:B------:R-:W-:Y:S02]  /*1bdf0*/  PRMT R154, R5, 0x3340, R4 ;  /* 0x00003340059a7816 */ /* 0x000fe40000000004 */
[----:B------:R-:W-:Y:S02]  /*1be00*/  LOP3.LUT R5, R152, 0xffff, RZ, 0xc0, !PT ;  /* 0x0000ffff98057812 */ /* 0x000fe400078ec0ff */
[----:B------:R-:W-:Y:S02]  /*1be10*/  LOP3.LUT R4, R23, 0xffff, RZ, 0xc0, !PT ;  /* 0x0000ffff17047812 */ /* 0x000fe400078ec0ff */
[----:B0-----:R-:W-:-:S04]  /*1be20*/  LOP3.LUT R3, R174, 0x7f, RZ, 0xc0, !PT ;  /* 0x0000007fae037812 */ /* 0x001fc800078ec0ff */
[----:B------:R-:W-:Y:S02]  /*1be30*/  ISETP.GE.AND P0, PT, R3, R2, PT ;  /* 0x000000020300720c */ /* 0x000fe40003f06270 */
[----:B------:R-:W-:Y:S02]  /*1be40*/  LOP3.LUT R3, R155, 0xffff, RZ, 0xc0, !PT ;  /* 0x0000ffff9b037812 */ /* 0x000fe400078ec0ff */
[----:B------:R-:W-:-:S04]  /*1be50*/  LOP3.LUT R2, R153, 0xffff, RZ, 0xc0, !PT ;  /* 0x0000ffff99027812 */ /* 0x000fc800078ec0ff */
[----:B------:R-:W-:Y:S02]  /*1be60*/  PRMT R153, R3, 0x3340, R2 ;  /* 0x0000334003997816 */ /* 0x000fe40000000002 */
[----:B------:R-:W-:Y:S02]  /*1be70*/  LOP3.LUT R3, R22, 0xffff, RZ, 0xc0, !PT ;  /* 0x0000ffff16037812 */ /* 0x000fe400078ec0ff */
[----:B------:R-:W-:Y:S02]  /*1be80*/  LOP3.LUT R2, R21, 0xffff, RZ, 0xc0, !PT ;  /* 0x0000ffff15027812 */ /* 0x000fe400078ec0ff */
[----:B------:R-:W-:Y:S02]  /*1be90*/  PRMT R21, R5, 0x3340, R4 ;  /* 0x0000334005157816 */ /* 0x000fe40000000004 */
[----:B------:R-:W-:Y:S02]  /*1bea0*/  PRMT R9, R3, 0x3340, R2 ;  /* 0x0000334003097816 */ /* 0x000fe40000000002 */
[----:B------:R-:W-:-:S02]  /*1beb0*/  LOP3.LUT R5, R20, 0xffff, RZ, 0xc0, !PT ;  /* 0x0000ffff14057812 */ /* 0x000fc400078ec0ff */
[----:B------:R-:W-:Y:S02]  /*1bec0*/  LOP3.LUT R4, R19, 0xffff, RZ, 0xc0, !PT ;  /* 0x0000ffff13047812 */ /* 0x000fe400078ec0ff */
[----:B------:R-:W-:Y:S02]  /*1bed0*/  LOP3.LUT R3, R18, 0xffff, RZ, 0xc0, !PT ;  /* 0x0000ffff12037812 */ /* 0x000fe400078ec0ff */
[----:B------:R-:W-:Y:S02]  /*1bee0*/  LOP3.LUT R2, R15, 0xffff, RZ, 0xc0, !PT ;  /* 0x0000ffff0f027812 */ /* 0x000fe400078ec0ff */
[----:B------:R-:W-:Y:S02]  /*1bef0*/  PRMT R8, R5, 0x3340, R4 ;  /* 0x0000334005087816 */ /* 0x000fe40000000004 */
[----:B------:R-:W-:Y:S02]  /*1bf00*/  PRMT R6, R3, 0x3340, R2 ;  /* 0x0000334003067816 */ /* 0x000fe40000000002 */
[----:B------:R-:W-:-:S02]  /*1bf10*/  LOP3.LUT R5, R14, 0xffff, RZ, 0xc0, !PT ;  /* 0x0000ffff0e057812 */ /* 0x000fc400078ec0ff */
[----:B------:R-:W-:Y:S02]  /*1bf20*/  LOP3.LUT R4, R13, 0xffff, RZ, 0xc0, !PT ;  /* 0x0000ffff0d047812 */ /* 0x000fe400078ec0ff */
[----:B------:R-:W-:Y:S01]  /*1bf30*/  LOP3.LUT R3, R12, 0xffff, RZ, 0xc0, !PT ;  /* 0x0000ffff0c037812 */ /* 0x000fe200078ec0ff */
[----:B------:R-:W4:Y:S01]  /*1bf40*/  LDL R13, [R1+0xbd8] ;  /* 0x000bd800010d7983 */ /* 0x000f220000100800 */
[----:B------:R-:W-:Y:S02]  /*1bf50*/  LOP3.LUT R2, R11, 0xffff, RZ, 0xc0, !PT ;  /* 0x0000ffff0b027812 */ /* 0x000fe400078ec0ff */
[----:B------:R-:W-:Y:S01]  /*1bf60*/  PRMT R7, R5, 0x3340, R4 ;  /* 0x0000334005077816 */ /* 0x000fe20000000004 */
[----:B------:R-:W4:Y:S01]  /*1bf70*/  LDL R12, [R1+0xb94] ;  /* 0x000b9400010c7983 */ /* 0x000f220000100800 */
[----:B------:R-:W-:Y:S02]  /*1bf80*/  PRMT R2, R3, 0x3340, R2 ;  /* 0x0000334003027816 */ /* 0x000fe40000000002 */
[----:B------:R-:W-:Y:S01]  /*1bf90*/  PRMT R4, R154, 0x5410, R153 ;  /* 0x000054109a047816 */ /* 0x000fe20000000099 */
[----:B------:R-:W4:Y:S01]  /*1bfa0*/  LDL R11, [R1+0xb98] ;  /* 0x000b9800010b7983 */ /* 0x000f220000100800 */
[----:B------:R-:W-:-:S02]  /*1bfb0*/  PRMT R5, R21, 0x5410, R9 ;  /* 0x0000541015057816 */ /* 0x000fc40000000009 */
[----:B------:R-:W-:Y:S01]  /*1bfc0*/  PRMT R6, R8, 0x5410, R6 ;  /* 0x0000541008067816 */ /* 0x000fe20000000006 */
[----:B--2---:R-:W-:Y:S01]  /*1bfd0*/  @!P0 IMAD.MOV.U32 R3, RZ, RZ, R34 ;  /* 0x000000ffff038224 */ /* 0x004fe200078e0022 */
[----:B------:R-:W-:Y:S01]  /*1bfe0*/  PRMT R7, R7, 0x5410, R2 ;  /* 0x0000541007077816 */ /* 0x000fe20000000002 */
[----:B------:R-:W2:Y:S04]  /*1bff0*/  LDL R34, [R1+0xc14] ;  /* 0x000c140001227983 */ /* 0x000ea80000100800 */
[----:B------:R0:W-:Y:S01]  /*1c000*/  STS.128 [R35+UR8+0x8000], R4 ;  /* 0x0080000423007988 */ /* 0x0001e20008000c08 */
[----:B------:R-:W-:-:S03]  /*1c010*/  PRMT R185, RZ, 0x7610, R185 ;  /* 0x00007610ffb97816 */ /* 0x000fc600000000b9 */
[----:B------:R-:W2:Y:S04]  /*1c020*/  LDL R9, [R1+0xb54] ;  /* 0x000b540001097983 */ /* 0x000ea80000100800 */
[----:B------:R-:W2:Y:S04]  /*1c030*/  LDL R8, [R1+0xb58] ;  /* 0x000b580001087983 */ /* 0x000ea80000100800 */
[----:B0-----:R-:W2:Y:S04]  /*1c040*/  LDL R35, [R1+0xc58] ;  /* 0x000c580001237983 */ /* 0x001ea80000100800 */
[----:B------:R-:W2:Y:S04]  /*1c050*/  LDL R7, [R1+0xb14] ;  /* 0x000b140001077983 */ /* 0x000ea80000100800 */
[----:B------:R-:W2:Y:S01]  /*1c060*/  LDL R6, [R1+0xb18] ;  /* 0x000b180001067983 */ /* 0x000ea20000100800 */
[----:B------:R-:W-:-:S03]  /*1c070*/  PRMT R180, RZ, 0x7610, R180 ;  /* 0x00007610ffb47816 */ /* 0x000fc600000000b4 */
[----:B------:R-:W2:Y:S04]  /*1c080*/  LDL R5, [R1+0xad4] ;  /* 0x000ad40001057983 */ /* 0x000ea80000100800 */
[----:B------:R-:W2:Y:S01]  /*1c090*/  LDL R4, [R1+0xad8] ;  /* 0x000ad80001047983 */ /* 0x000ea20000100800 */
[----:B---3--:R-:W-:-:S03]  /*1c0a0*/  @!P0 IMAD.MOV.U32 R2, RZ, RZ, R32 ;  /* 0x000000ffff028224 */ /* 0x008fc600078e0020 */
[----:B------:R-:W3:Y:S04]  /*1c0b0*/  LDL R32, [R1+0xc18] ;  /* 0x000c180001207983 */ /* 0x000ee80000100800 */
[----:B------:R4:W3:Y:S02]  /*1c0c0*/  @!P0 LDG.E.U8 R185, desc[UR16][R2.64] ;  /* 0x0000001002b98981 */ /* 0x0008e4000c1e1100 */
[----:B----4-:R-:W-:Y:S02]  /*1c0d0*/  @!P0 IMAD.MOV.U32 R2, RZ, RZ, R30 ;  /* 0x000000ffff028224 */ /* 0x010fe400078e001e */
[----:B------:R-:W4:Y:S01]  /*1c0e0*/  LDL R30, [R1+0xbd4] ;  /* 0x000bd400011e7983 */ /* 0x000f220000100800 */
[----:B------:R-:W-:Y:S01]  /*1c0f0*/  @!P0 IMAD.MOV.U32 R3, RZ, RZ, R48 ;  /* 0x000000ffff038224 */ /* 0x000fe200078e0030 */
[----:B------:R-:W-:-:S02]  /*1c100*/  PRMT R183, RZ, 0x7610, R183 ;  /* 0x00007610ffb77816 */ /* 0x000fc400000000b7 */
[----:B------:R-:W-:Y:S01]  /*1c110*/  PRMT R188, RZ, 0x7610, R188 ;  /* 0x00007610ffbc7816 */ /* 0x000fe200000000bc */
[----:B------:R-:W4:Y:S04]  /*1c120*/  LDL R48, [R1+0x5bc] ;  /* 0x0005bc0001307983 */ /* 0x000f280000100800 */
[----:B------:R0:W4:Y:S02]  /*1c130*/  @!P0 LDG.E.U8 R180, desc[UR16][R2.64] ;  /* 0x0000001002b48981 */ /* 0x000124000c1e1100 */
[----:B0-----:R-:W-:Y:S02]  /*1c140*/  @!P0 IMAD.MOV.U32 R2, RZ, RZ, R46 ;  /* 0x000000ffff028224 */ /* 0x001fe400078e002e */
[----:B------:R-:W-:Y:S01]  /*1c150*/  @!P0 IMAD.MOV.U32 R3, RZ, RZ, R47 ;  /* 0x000000ffff038224 */ /* 0x000fe200078e002f */
[----:B------:R-:W-:Y:S01]  /*1c160*/  PRMT R182, RZ, 0x7610, R182 ;  /* 0x00007610ffb67816 */ /* 0x000fe200000000b6 */
[----:B------:R-:W4:Y:S04]  /*1c170*/  LDL R47, [R1+0x57c] ;  /* 0x00057c00012f7983 */ /* 0x000f280000100800 */
[----:B------:R0:W4:Y:S01]  /*1c180*/  @!P0 LDG.E.U8 R183, desc[UR16][R2.64] ;  /* 0x0000001002b78981 */ /* 0x000122000c1e1100 */
[----:B------:R-:W-:-:S02]  /*1c190*/  PRMT R186, RZ, 0x7610, R186 ;  /* 0x00007610ffba7816 */ /* 0x000fc400000000ba */
[----:B------:R-:W-:Y:S01]  /*1c1a0*/  PRMT R191, RZ, 0x7610, R191 ;  /* 0x00007610ffbf7816 */ /* 0x000fe200000000bf */
[----:B------:R-:W4:Y:S01]  /*1c1b0*/  LDL R46, [R1+0x580] ;  /* 0x00058000012e7983 */ /* 0x000f220000100800 */
        /* <DEDUP_REMOVED lines=18> */
[----:B------:R-:W4:Y:S04]  /*1c2e0*/  LDL R39, [R1+0xa94] ;  /* 0x000a940001277983 */ /* 0x000f280000100800 */
[----:B------:R0:W4:Y:S02]  /*1c2f0*/  @!P0 LDG.E.U8 R186, desc[UR16][R2.64] ;  /* 0x0000001002ba8981 */ /* 0x000124000c1e1100 */
[----:B0-----:R-:W-:-:S02]  /*1c300*/  @!P0 IMAD.MOV.U32 R2, RZ, RZ, R37 ;  /* 0x000000ffff028224 */ /* 0x001fc400078e0025 */
[----:B------:R-:W-:Y:S01]  /*1c310*/  @!P0 IMAD.MOV.U32 R3, RZ, RZ, R38 ;  /* 0x000000ffff038224 */ /* 0x000fe200078e0026 */
[----:B------:R-:W4:Y:S04]  /*1c320*/  LDL R37, [R1+0xe10] ;  /* 0x000e100001257983 */ /* 0x000f280000100800 */
[----:B------:R-:W4:Y:S04]  /*1c330*/  LDL R38, [R1+0xa98] ;  /* 0x000a980001267983 */ /* 0x000f280000100800 */
[----:B------:R2:W4:Y:S02]  /*1c340*/  @!P0 LDG.E.U8 R191, desc[UR16][R2.64] ;  /* 0x0000001002bf8981 */ /* 0x000524000c1e1100 */
[----:B--2---:R-:W-:-:S02]  /*1c350*/  @!P0 IMAD.MOV.U32 R2, RZ, RZ, R35 ;  /* 0x000000ffff028224 */ /* 0x004fc400078e0023 */
[----:B------:R-:W-:Y:S01]  /*1c360*/  @!P0 IMAD.MOV.U32 R3, RZ, RZ, R36 ;  /* 0x000000ffff038224 */ /* 0x000fe200078e0024 */
[----:B------:R-:W2:Y:S04]  /*1c370*/  LDL R35, [R1+0xa58] ;  /* 0x000a580001237983 */ /* 0x000ea80000100800 */
[----:B------:R-:W2:Y:S04]  /*1c380*/  LDL R36, [R1+0xa54] ;  /* 0x000a540001247983 */ /* 0x000ea80000100800 */
[----:B------:R0:W2:Y:S02]  /*1c390*/  @!P0 LDG.E.U8 R193, desc[UR16][R2.64] ;  /* 0x0000001002c18981 */ /* 0x0000a4000c1e1100 */
[----:B0-----:R-:W-:-:S02]  /*1c3a0*/  @!P0 IMAD.MOV.U32 R3, RZ, RZ, R34 ;  /* 0x000000ffff038224 */ /* 0x001fc400078e0022 */
[----:B------:R-:W2:Y:S01]  /*1c3b0*/  LDL R34, [R1+0xa14] ;  /* 0x000a140001227983 */ /* 0x000ea20000100800 */
[----:B---3--:R-:W-:-:S03]  /*1c3c0*/  @!P0 IMAD.MOV.U32 R2, RZ, RZ, R32 ;  /* 0x000000ffff028224 */ /* 0x008fc600078e0020 */
[----:B------:R-:W3:Y:S04]  /*1c3d0*/  LDL R32, [R1+0xa18] ;  /* 0x000a180001207983 */ /* 0x000ee80000100800 */
[----:B------:R4:W3:Y:S02]  /*1c3e0*/  @!P0 LDG.E.U8 R194, desc[UR16][R2.64] ;  /* 0x0000001002c28981 */ /* 0x0008e4000c1e1100 */
[----:B----4-:R-:W-:Y:S02]  /*1c3f0*/  @!P0 IMAD.MOV.U32 R3, RZ, RZ, R30 ;  /* 0x000000ffff038224 */ /* 0x010fe400078e001e */
[----:B------:R-:W4:Y:S01]  /*1c400*/  LDL R30, [R1+0x5c0] ;  /* 0x0005c000011e7983 */ /* 0x000f220000100800 */
[----:B------:R-:W-:-:S05]  /*1c410*/  @!P0 IMAD.MOV.U32 R2, RZ, RZ, R13 ;  /* 0x000000ffff028224 */ /* 0x000fca00078e000d */
[----:B------:R0:W4:Y:S02]  /*1c420*/  @!P0 LDG.E.U8 R195, desc[UR16][R2.64] ;  /* 0x0000001002c38981 */ /* 0x000124000c1e1100 */
[----:B0-----:R-:W-:Y:S02]  /*1c430*/  @!P0 IMAD.MOV.U32 R2, RZ, RZ, R11 ;  /* 0x000000ffff028224 */ /* 0x001fe400078e000b */
[----:B------:R-:W-:-:S05]  /*1c440*/  @!P0 IMAD.MOV.U32 R3, RZ, RZ, R12 ;  /* 0x000000ffff038224 */ /* 0x000fca00078e000c */
[----:B------:R0:W4:Y:S02]  /*1c450*/  @!P0 LDG.E.U8 R196, desc[UR16][R2.64] ;  /* 0x0000001002c48981 */ /* 0x000124000c1e1100 */
[----:B0-----:R-:W-:Y:S02]  /*1c460*/  @!P0 IMAD.MOV.U32 R2, RZ, RZ, R8 ;  /* 0x000000ffff028224 */ /* 0x001fe400078e0008 */
[----:B------:R-:W-:-:S05]  /*1c470*/  @!P0 IMAD.MOV.U32 R3, RZ, RZ, R9 ;  /* 0x000000ffff038224 */ /* 0x000fca00078e0009 */
[----:B------:R0:W4:Y:S01]  /*1c480*/  @!P0 LDG.E.U8 R197, desc[UR16][R2.64] ;  /* 0x0000001002c58981 */ /* 0x000122000c1e1100 */
[----:B------:R-:W-:Y:S01]  /*1c490*/  PRMT R0, RZ, 0x7610, R0 ;  /* 0x00007610ff007816 */ /* 0x000fe20000000000 */
[----:B0-----:R-:W-:Y:S02]  /*1c4a0*/  @!P0 IMAD.MOV.U32 R2, RZ, RZ, R6 ;  /* 0x000000ffff028224 */ /* 0x001fe400078e0006 */
[----:B------:R-:W-:-:S05]  /*1c4b0*/  @!P0 IMAD.MOV.U32 R3, RZ, RZ, R7 ;  /* 0x000000ffff038224 */ /* 0x000fca00078e0007 */
[----:B------:R0:W4:Y:S02]  /*1c4c0*/  @!P0 LDG.E.U8 R69, desc[UR16][R2.64] ;  /* 0x0000001002458981 */ /* 0x000124000c1e1100 */
[----:B0-----:R-:W-:Y:S02]  /*1c4d0*/  @!P0 IMAD.MOV.U32 R2, RZ, RZ, R4 ;  /* 0x000000ffff028224 */ /* 0x001fe400078e0004 */
[----:B------:R-:W-:Y:S01]  /*1c4e0*/  @!P0 IMAD.MOV.U32 R3, RZ, RZ, R5 ;  /* 0x000000ffff038224 */ /* 0x000fe200078e0005 */
[----:B------:R-:W-:Y:S02]  /*1c4f0*/  LOP3.LUT R5, R192, 0xffff, RZ, 0xc0, !PT ;  /* 0x0000ffffc0057812 */ /* 0x000fe400078ec0ff */
[----:B------:R-:W-:Y:S02]  /*1c500*/  LOP3.LUT R4, R190, 0xffff, RZ, 0xc0, !PT ;  /* 0x0000ffffbe047812 */ /* 0x000fe400078ec0ff */
[----:B------:R0:W4:Y:S02]  /*1c510*/  @!P0 LDG.E.U8 R0, desc[UR16][R2.64] ;  /* 0x0000001002008981 */ /* 0x000124000c1e1100 */
[----:B------:R-:W-:-:S02]  /*1c520*/  PRMT R13, R5, 0x3340, R4 ;  /* 0x00003340050d7816 */ /* 0x000fc40000000004 */
[----:B------:R-:W-:Y:S02]  /*1c530*/  LOP3.LUT R5, R184, 0xffff, RZ, 0xc0, !PT ;  /* 0x0000ffffb8057812 */ /* 0x000fe400078ec0ff */
[----:B0-----:R-:W-:Y:S02]  /*1c540*/  LOP3.LUT R3, R189, 0xffff, RZ, 0xc0, !PT ;  /* 0x0000ffffbd037812 */ /* 0x001fe400078ec0ff */
[----:B------:R-:W-:Y:S02]  /*1c550*/  LOP3.LUT R2, R187, 0xffff, RZ, 0xc0, !PT ;  /* 0x0000ffffbb027812 */ /* 0x000fe400078ec0ff */
[----:B------:R-:W-:Y:S02]  /*1c560*/  LOP3.LUT R4, R181, 0xffff, RZ, 0xc0, !PT ;  /* 0x0000ffffb5047812 */ /* 0x000fe400078ec0ff */
[----:B------:R-:W-:Y:S02]  /*1c570*/  PRMT R12, R3, 0x3340, R2 ;  /* 0x00003340030c7816 */ /* 0x000fe40000000002 */
        /* <DEDUP_REMOVED lines=15> */
[----:B------:R-:W-:Y:S01]  /*1c670*/  PRMT R2, R3, 0x3340, R2 ;  /* 0x0000334003027816 */ /* 0x000fe20000000002 */
[----:B------:R-:W-:Y:S01]  /*1c680*/  @!P0 IMAD.MOV.U32 R3, RZ, RZ, R39 ;  /* 0x000000ffff038224 */ /* 0x000fe200078e0027 */
[----:B------:R-:W-:Y:S01]  /*1c690*/  PRMT R165, RZ, 0x7610, R165 ;  /* 0x00007610ffa57816 */ /* 0x000fe200000000a5 */
[----:B------:R-:W4:Y:S01]  /*1c6a0*/  LDL R39, [R1+0x4bc] ;  /* 0x0004bc0001277983 */ /* 0x000f220000100800 */
[----:B------:R-:W-:Y:S01]  /*1c6b0*/  PRMT R7, R7, 0x5410, R2 ;  /* 0x0000541007077816 */ /* 0x000fe20000000002 */
[----:B------:R-:W-:Y:S01]  /*1c6c0*/  @!P0 IMAD.MOV.U32 R2, RZ, RZ, R38 ;  /* 0x000000ffff028224 */ /* 0x000fe200078e0026 */
[----:B------:R-:W-:Y:S01]  /*1c6d0*/  PRMT R167, RZ, 0x7610, R167 ;  /* 0x00007610ffa77816 */ /* 0x000fe200000000a7 */
[----:B------:R-:W4:Y:S01]  /*1c6e0*/  LDL R38, [R1+0x4c0] ;  /* 0x0004c00001267983 */ /* 0x000f220000100800 */
[----:B------:R-:W-:-:S03]  /*1c6f0*/  PRMT R4, R13, 0x5410, R12 ;  /* 0x000054100d047816 */ /* 0x000fc6000000000c */
[----:B------:R2:W4:Y:S01]  /*1c700*/  @!P0 LDG.E.U8 R165, desc[UR16][R2.64] ;  /* 0x0000001002a58981 */ /* 0x000522000c1e1100 */
[----:B------:R-:W-:Y:S02]  /*1c710*/  PRMT R5, R11, 0x5410, R9 ;  /* 0x000054100b057816 */ /* 0x000fe40000000009 */
[----:B------:R-:W-:Y:S01]  /*1c720*/  PRMT R6, R8, 0x5410, R6 ;  /* 0x0000541008067816 */ /* 0x000fe20000000006 */
[----:B--2---:R-:W-:Y:S02]  /*1c730*/  @!P0 IMAD.MOV.U32 R2, RZ, RZ, R35 ;  /* 0x000000ffff028224 */ /* 0x004fe400078e0023 */
[----:B------:R-:W-:Y:S02]  /*1c740*/  @!P0 IMAD.MOV.U32 R3, RZ, RZ, R36 ;  /* 0x000000ffff038224 */ /* 0x000fe400078e0024 */
[----:B------:R0:W-:Y:S04]  /*1c750*/  STS.128 [R37+UR8+0x8000], R4 ;  /* 0x0080000425007988 */ /* 0x0001e80008000c08 */
[----:B------:R1:W2:Y:S04]  /*1c760*/  @!P0 LDG.E.U8 R167, desc[UR16][R2.64] ;  /* 0x0000001002a78981 */ /* 0x0002a8000c1e1100 */
[----:B------:R-:W2:Y:S04]  /*1c770*/  LDL R36, [R1+0x43c] ;  /* 0x00043c0001247983 */ /* 0x000ea80000100800 */
[----:B------:R-:W2:Y:S01]  /*1c780*/  LDL R35, [R1+0x440] ;  /* 0x0004400001237983 */ /* 0x000ea20000100800 */
[----:B-1----:R-:W-:-:S03]  /*1c790*/  @!P0 IMAD.MOV.U32 R3, RZ, RZ, R34 ;  /* 0x000000ffff038224 */ /* 0x002fc600078e0022 */
[----:B0-----:R-:W2:Y:S04]  /*1c7a0*/  LDL R37, [R1+0x47c] ;  /* 0x00047c0001257983 */ /* 0x001ea80000100800 */
[----:B------:R-:W2:Y:S01]  /*1c7b0*/  LDL R34, [R1+0x3fc] ;  /* 0x0003fc0001227983 */ /* 0x000ea20000100800 */
[----:B------:R-:W-:Y:S01]  /*1c7c0*/  PRMT R164, RZ, 0x7610, R164 ;  /* 0x00007610ffa47816 */ /* 0x000fe200000000a4 */
[----:B---3--:R-:W-:Y:S02]  /*1c7d0*/  @!P0 IMAD.MOV.U32 R2, RZ, RZ, R32 ;  /* 0x000000ffff028224 */ /* 0x008fe400078e0020 */
[----:B------:R-:W3:Y:S04]  /*1c7e0*/  LDL R32, [R1+0x400] ;  /* 0x0004000001207983 */ /* 0x000ee80000100800 */
[----:B------:R-:W3:Y:S04]  /*1c7f0*/  LDL.LU R40, [R1+0x480] ;  /* 0x0004800001287983 */ /* 0x000ee80000300800 */
[----:B------:R4:W3:Y:S04]  /*1c800*/  @!P0 LDG.E.U8 R164, desc[UR16][R2.64] ;  /* 0x0000001002a48981 */ /* 0x0008e8000c1e1100 */
[----:B------:R-:W3:Y:S01]  /*1c810*/  LDL R13, [R1+0x3c0] ;  /* 0x0003c000010d7983 */ /* 0x000ee20000100800 */
[----:B------:R-:W-:-:S03]  /*1c820*/  PRMT R166, RZ, 0x7610, R166 ;  /* 0x00007610ffa67816 */ /* 0x000fc600000000a6 */
[----:B------:R-:W3:Y:S04]  /*1c830*/  LDL R12, [R1+0x37c] ;  /* 0x00037c00010c7983 */ /* 0x000ee80000100800 */
        /* <DEDUP_REMOVED lines=10> */
[----:B------:R-:W-:Y:S02]  /*1c8e0*/  PRMT R170, RZ, 0x7610, R170 ;  /* 0x00007610ffaa7816 */ /* 0x000fe400000000aa */
[----:B------:R-:W-:Y:S01]  /*1c8f0*/  PRMT R172, RZ, 0x7610, R172 ;  /* 0x00007610ffac7816 */ /* 0x000fe200000000ac */
[----:B------:R-:W3:Y:S01]  /*1c900*/  LDL R53, [R1+0xdcc] ;  /* 0x000dcc0001357983 */ /* 0x000ee20000100800 */
[----:B------:R-:W-:Y:S02]  /*1c910*/  PRMT R173, RZ, 0x7610, R173 ;  /* 0x00007610ffad7816 */ /* 0x000fe400000000ad */
[----:B------:R-:W-:Y:S01]  /*1c920*/  PRMT R174, RZ, 0x7610, R174 ;  /* 0x00007610ffae7816 */ /* 0x000fe200000000ae */
[----:B------:R-:W3:Y:S04]  /*1c930*/  LDL R52, [R1+0xd8c] ;  /* 0x000d8c0001347983 */ /* 0x000ee80000100800 */
[----:B------:R-:W3:Y:S01]  /*1c940*/  LDL R51, [R1+0xd90] ;  /* 0x000d900001337983 */ /* 0x000ee20000100800 */
[----:B----4-:R-:W-:-:S03]  /*1c950*/  @!P0 IMAD.MOV.U32 R2, RZ, RZ, R30 ;  /* 0x000000ffff028224 */ /* 0x010fc600078e001e */
        /* <DEDUP_REMOVED lines=15> */
[----:B--2---:R-:W-:Y:S02]  /*1ca50*/  @!P0 IMAD.MOV.U32 R3, RZ, RZ, R37 ;  /* 0x000000ffff038224 */ /* 0x004fe400078e0025 */
[----:B------:R-:W2:Y:S01]  /*1ca60*/  LDL R37, [R1+0xe0c] ;  /* 0x000e0c0001257983 */ /* 0x000ea20000100800 */
[----:B---3--:R-:W-:-:S05]  /*1ca70*/  @!P0 IMAD.MOV.U32 R2, RZ, RZ, R40 ;  /* 0x000000ffff028224 */ /* 0x008fca00078e0028 */
[----:B------:R0:W3:Y:S02]  /*1ca80*/  @!P0 LDG.E.U8 R172, desc[UR16][R2.64] ;  /* 0x0000001002ac8981 */ /* 0x0000e4000c1e1100 */
[----:B0-----:R-:W-:Y:S02]  /*1ca90*/  @!P0 IMAD.MOV.U32 R2, RZ, RZ, R35 ;  /* 0x000000ffff028224 */ /* 0x001fe400078e0023 */
[----:B------:R-:W-:Y:S01]  /*1caa0*/  @!P0 IMAD.MOV.U32 R3, RZ, RZ, R36 ;  /* 0x000000ffff038224 */ /* 0x000fe200078e0024 */
[----:B------:R-:W3:Y:S04]  /*1cab0*/  LDL R35, [R1+0x9f8] ;  /* 0x0009f80001237983 */ /* 0x000ee80000100800 */
[----:B------:R0:W3:Y:S04]  /*1cac0*/  @!P0 LDG.E.U8 R173, desc[UR16][R2.64] ;  /* 0x0000001002ad8981 */ /* 0x0000e8000c1e1100 */
[----:B------:R-:W3:Y:S01]  /*1cad0*/  LDL R36, [R1+0x5e8] ;  /* 0x0005e80001247983 */ /* 0x000ee20000100800 */
[----:B0-----:R-:W-:-:S03]  /*1cae0*/  @!P0 IMAD.MOV.U32 R3, RZ, RZ, R34 ;  /* 0x000000ffff038224 */ /* 0x001fc600078e0022 */
[----:B------:R-:W3:Y:S01]  /*1caf0*/  LDL R34, [R1+0xdd0] ;  /* 0x000dd00001227983 */ /* 0x000ee20000100800 */
[----:B------:R-:W-:-:S03]  /*1cb00*/  @!P0 IMAD.MOV.U32 R2, RZ, RZ, R32 ;  /* 0x000000ffff028224 */ /* 0x000fc600078e0020 */
[----:B------:R-:W3:Y:S04]  /*1cb10*/  LDL.LU R47, [R1+0x240] ;  /* 0x00024000012f7983 */ /* 0x000ee80000300800 */
[----:B------:R-:W3:Y:S04]  /*1cb20*/  LDL.LU R42, [R1+0x27c] ;  /* 0x00027c00012a7983 */ /* 0x000ee80000300800 */
[----:B------:R-:W3:Y:S04]  /*1cb30*/  LDL.LU R32, [R1+0x280] ;  /* 0x0002800001207983 */ /* 0x000ee80000300800 */
[----:B------:R4:W3:Y:S02]  /*1cb40*/  @!P0 LDG.E.U8 R174, desc[UR16][R2.64] ;  /* 0x0000001002ae8981 */ /* 0x0008e4000c1e1100 */
[----:B----4-:R-:W-:-:S02]  /*1cb50*/  @!P0 IMAD.MOV.U32 R3, RZ, RZ, R30 ;  /* 0x000000ffff038224 */ /* 0x010fc400078e001e */
[----:B------:R-:W4:Y:S01]  /*1cb60*/  LDL.LU R30, [R1+0x23c] ;  /* 0x00023c00011e7983 */ /* 0x000f220000300800 */
[----:B------:R-:W-:Y:S01]  /*1cb70*/  PRMT R175, RZ, 0x7610, R175 ;  /* 0x00007610ffaf7816 */ /* 0x000fe200000000af */
[----:B------:R-:W-:Y:S01]  /*1cb80*/  @!P0 IMAD.MOV.U32 R2, RZ, RZ, R13 ;  /* 0x000000ffff028224 */ /* 0x000fe200078e000d */
[----:B------:R-:W-:Y:S01]  /*1cb90*/  PRMT R176, RZ, 0x7610, R176 ;  /* 0x00007610ffb07816 */ /* 0x000fe200000000b0 */
[----:B------:R-:W4:Y:S04]  /*1cba0*/  LDL R50, [R1+0xd4c] ;  /* 0x000d4c0001327983 */ /* 0x000f280000100800 */
[----:B------:R0:W4:Y:S01]  /*1cbb0*/  @!P0 LDG.E.U8 R175, desc[UR16][R2.64] ;  /* 0x0000001002af8981 */ /* 0x000122000c1e1100 */
[----:B------:R-:W-:Y:S02]  /*1cbc0*/  PRMT R177, RZ, 0x7610, R177 ;  /* 0x00007610ffb17816 */ /* 0x000fe400000000b1 */
[----:B------:R-:W-:Y:S01]  /*1cbd0*/  PRMT R178, RZ, 0x7610, R178 ;  /* 0x00007610ffb27816 */ /* 0x000fe200000000b2 */
[----:B------:R-:W4:Y:S01]  /*1cbe0*/  LDL R49, [R1+0xd50] ;  /* 0x000d500001317983 */ /* 0x000f220000100800 */
[----:B------:R-:W-:-:S03]  /*1cbf0*/  PRMT R179, RZ, 0x7610, R179 ;  /* 0x00007610ffb37816 */ /* 0x000fc600000000b3 */
[----:B------:R-:W4:Y:S01]  /*1cc00*/  LDL R48, [R1+0xd0c] ;  /* 0x000d0c0001307983 */ /* 0x000f220000100800 */
[----:B0-----:R-:W-:Y:S02]  /*1cc10*/  @!P0 IMAD.MOV.U32 R2, RZ, RZ, R11 ;  /* 0x000000ffff028224 */ /* 0x001fe400078e000b */
[----:B------:R-:W-:Y:S01]  /*1cc20*/  @!P0 IMAD.MOV.U32 R3, RZ, RZ, R12 ;  /* 0x000000ffff038224 */ /* 0x000fe200078e000c */
[----:B------:R-:W4:Y:S04]  /*1cc30*/  LDL R46, [R1+0xd10] ;  /* 0x000d1000012e7983 */ /* 0x000f280000100800 */
[----:B------:R0:W4:Y:S04]  /*1cc40*/  @!P0 LDG.E.U8 R176, desc[UR16][R2.64] ;  /* 0x0000001002b08981 */ /* 0x000128000c1e1100 */
[----:B------:R-:W4:Y:S04]  /*1cc50*/  LDL R45, [R1+0xccc] ;  /* 0x000ccc00012d7983 */ /* 0x000f280000100800 */
[----:B------:R-:W4:Y:S01]  /*1cc60*/  LDL R44, [R1+0xcd0] ;  /* 0x000cd000012c7983 */ /* 0x000f220000100800 */
[----:B0-----:R-:W-:-:S02]  /*1cc70*/  @!P0 IMAD.MOV.U32 R2, RZ, RZ, R8 ;  /* 0x000000ffff028224 */ /* 0x001fc400078e0008 */
[----:B------:R-:W-:Y:S01]  /*1cc80*/  @!P0 IMAD.MOV.U32 R3, RZ, RZ, R9 ;  /* 0x000000ffff038224 */ /* 0x000fe200078e0009 */
[----:B------:R-:W-:Y:S01]  /*1cc90*/  PRMT R18, RZ, 0x7610, R18 ;  /* 0x00007610ff127816 */ /* 0x000fe20000000012 */
[----:B------:R-:W4:Y:S04]  /*1cca0*/  LDL R43, [R1+0xc8c] ;  /* 0x000c8c00012b7983 */ /* 0x000f280000100800 */
[----:B------:R0:W4:Y:S04]  /*1ccb0*/  @!P0 LDG.E.U8 R177, desc[UR16][R2.64] ;  /* 0x0000001002b18981 */ /* 0x000128000c1e1100 */
[----:B------:R-:W4:Y:S01]  /*1ccc0*/  LDL R39, [R1+0xc90] ;  /* 0x000c900001277983 */ /* 0x000f220000100800 */
[----:B------:R-:W-:-:S03]  /*1ccd0*/  PRMT R21, RZ, 0x7610, R21 ;  /* 0x00007610ff157816 */ /* 0x000fc60000000015 */
[----:B------:R-:W4:Y:S01]  /*1cce0*/  LDL R38, [R1+0xc4c] ;  /* 0x000c4c0001267983 */ /* 0x000f220000100800 */
        /* <DEDUP_REMOVED lines=31> */
[----:B------:R-:W-:Y:S01]  /*1cee0*/  PRMT R7, R7, 0x5410, R2 ;  /* 0x0000541007077816 */ /* 0x000fe20000000002 */
[----:B------:R-:W4:Y:S01]  /*1cef0*/  LDL R13, [R1+0xbd0] ;  /* 0x000bd000010d7983 */ /* 0x000f220000100800 */
[----:B------:R-:W-:-:S02]  /*1cf00*/  PRMT R5, R11, 0x5410, R9 ;  /* 0x000054100b057816 */ /* 0x000fc40000000009 */
[----:B------:R-:W-:Y:S01]  /*1cf10*/  PRMT R6, R8, 0x5410, R6 ;  /* 0x0000541008067816 */ /* 0x000fe20000000006 */
[----:B------:R-:W4:Y:S01]  /*1cf20*/  LDL R12, [R1+0xb8c] ;  /* 0x000b8c00010c7983 */ /* 0x000f220000100800 */
[----:B------:R-:W-:-:S03]  /*1cf30*/  PRMT R20, RZ, 0x7610, R20 ;  /* 0x00007610ff147816 */ /* 0x000fc60000000014 */
[----:B------:R-:W4:Y:S04]  /*1cf40*/  LDL R11, [R1+0xb90] ;  /* 0x000b9000010b7983 */ /* 0x000f280000100800 */
[----:B------:R-:W4:Y:S04]  /*1cf50*/  LDL R9, [R1+0xb4c] ;  /* 0x000b4c0001097983 */ /* 0x000f280000100800 */
[----:B------:R-:W4:Y:S04]  /*1cf60*/  LDL R8, [R1+0xb50] ;  /* 0x000b500001087983 */ /* 0x000f280000100800 */
[----:B--2---:R0:W-:Y:S04]  /*1cf70*/  STS.128 [R37+UR8+0x8000], R4 ;  /* 0x0080000425007988 */ /* 0x0041e80008000c08 */
[----:B0-----:R-:W2:Y:S04]  /*1cf80*/  LDL R37, [R1+0xc50] ;  /* 0x000c500001257983 */ /* 0x001ea80000100800 */
[----:B------:R-:W2:Y:S04]  /*1cf90*/  LDL R7, [R1+0xb0c] ;  /* 0x000b0c0001077983 */ /* 0x000ea80000100800 */
[----:B------:R-:W2:Y:S04]  /*1cfa0*/  LDL R6, [R1+0xb10] ;  /* 0x000b100001067983 */ /* 0x000ea80000100800 */
[----:B------:R-:W2:Y:S04]  /*1cfb0*/  LDL R5, [R1+0xacc] ;  /* 0x000acc0001057983 */ /* 0x000ea80000100800 */
[----:B------:R-:W2:Y:S01]  /*1cfc0*/  LDL R4, [R1+0xad0] ;  /* 0x000ad00001047983 */ /* 0x000ea20000100800 */
[----:B---3--:R-:W-:-:S02]  /*1cfd0*/  @!P0 IMAD.MOV.U32 R3, RZ, RZ, R42 ;  /* 0x000000ffff038224 */ /* 0x008fc400078e002a */
[----:B------:R-:W-:-:S05]  /*1cfe0*/  @!P0 IMAD.MOV.U32 R2, RZ, RZ, R32 ;  /* 0x000000ffff028224 */ /* 0x000fca00078e0020 */
[----:B------:R0:W3:Y:S02]  /*1cff0*/  @!P0 LDG.E.U8 R18, desc[UR16][R2.64] ;  /* 0x0000001002128981 */ /* 0x0000e4000c1e1100 */
[----:B0-----:R-:W-:Y:S02]  /*1d000*/  @!P0 IMAD.MOV.U32 R2, RZ, RZ, R47 ;  /* 0x000000ffff028224 */ /* 0x001fe400078e002f */
[----:B----4-:R-:W-:-:S05]  /*1d010*/  @!P0 IMAD.MOV.U32 R3, RZ, RZ, R30 ;  /* 0x000000ffff038224 */ /* 0x010fca00078e001e */
[----:B------:R0:W4:Y:S02]  /*1d020*/  @!P0 LDG.E.U8 R21, desc[UR16][R2.64] ;  /* 0x0000001002158981 */ /* 0x000124000c1e1100 */
[----:B0-----:R-:W-:Y:S02]  /*1d030*/  @!P0 IMAD.MOV.U32 R2, RZ, RZ, R35 ;  /* 0x000000ffff028224 */ /* 0x001fe400078e0023 */
[----:B------:R-:W-:Y:S01]  /*1d040*/  @!P0 IMAD.MOV.U32 R3, RZ, RZ, R36 ;  /* 0x000000ffff038224 */ /* 0x000fe200078e0024 */
[----:B------:R-:W3:Y:S04]  /*1d050*/  LDL R35, [R1+0xc10] ;  /* 0x000c100001237983 */ /* 0x000ee80000100800 */
[----:B------:R-:W4:Y:S04]  /*1d060*/  LDL R36, [R1+0xc0c] ;  /* 0x000c0c0001247983 */ /* 0x000f280000100800 */
[----:B------:R0:W4:Y:S02]  /*1d070*/  @!P0 LDG.E.U8 R20, desc[UR16][R2.64] ;  /* 0x0000001002148981 */ /* 0x000124000c1e1100 */
[----:B0-----:R-:W-:-:S02]  /*1d080*/  @!P0 IMAD.MOV.U32 R2, RZ, RZ, R34 ;  /* 0x000000ffff028224 */ /* 0x001fc400078e0022 */
[----:B------:R-:W4:Y:S01]  /*1d090*/  LDL R34, [R1+0xbcc] ;  /* 0x000bcc0001227983 */ /* 0x000f220000100800 */
[----:B------:R-:W-:Y:S01]  /*1d0a0*/  PRMT R23, RZ, 0x7610, R23 ;  /* 0x00007610ff177816 */ /* 0x000fe20000000017 */
[----:B------:R-:W-:Y:S01]  /*1d0b0*/  @!P0 IMAD.MOV.U32 R3, RZ, RZ, R53 ;  /* 0x000000ffff038224 */ /* 0x000fe200078e0035 */
[----:B------:R-:W-:-:S04]  /*1d0c0*/  PRMT R153, RZ, 0x7610, R153 ;  /* 0x00007610ff997816 */ /* 0x000fc80000000099 */
[----:B------:R0:W4:Y:S01]  /*1d0d0*/  @!P0 LDG.E.U8 R23, desc[UR16][R2.64] ;  /* 0x0000001002178981 */ /* 0x000122000c1e1100 */
[----:B------:R-:W-:Y:S01]  /*1d0e0*/  PRMT R155, RZ, 0x7610, R155 ;  /* 0x00007610ff9b7816 */ /* 0x000fe2000000009b */
[----:B0-----:R-:W-:Y:S02]  /*1d0f0*/  @!P0 IMAD.MOV.U32 R2, RZ, RZ, R51 ;  /* 0x000000ffff028224 */ /* 0x001fe400078e0033 */
[----:B------:R-:W-:-:S05]  /*1d100*/  @!P0 IMAD.MOV.U32 R3, RZ, RZ, R52 ;  /* 0x000000ffff038224 */ /* 0x000fca00078e0034 */
        /* <DEDUP_REMOVED lines=11> */
[----:B------:R-:W-:Y:S01]  /*1d1c0*/  @!P0 IMAD.MOV.U32 R3, RZ, RZ, R45 ;  /* 0x000000ffff038224 */ /* 0x000fe200078e002d */
[----:B------:R-:W-:Y:S01]  /*1d1d0*/  PRMT R157, RZ, 0x7610, R157 ;  /* 0x00007610ff9d7816 */ /* 0x000fe2000000009d */
[----:B------:R-:W4:Y:S04]  /*1d1e0*/  LDL R44, [R1+0x574] ;  /* 0x00057400012c7983 */ /* 0x000f280000100800 */
[----:B------:R0:W4:Y:S02]  /*1d1f0*/  @!P0 LDG.E.U8 R154, desc[UR16][R2.64] ;  /* 0x00000010029a8981 */ /* 0x000124000c1e1100 */
[----:B0-----:R-:W-:-:S02]  /*1d200*/  @!P0 IMAD.MOV.U32 R2, RZ, RZ, R39 ;  /* 0x000000ffff028224 */ /* 0x001fc400078e0027 */
[----:B------:R-:W-:Y:S01]  /*1d210*/  @!P0 IMAD.MOV.U32 R3, RZ, RZ, R43 ;  /* 0x000000ffff038224 */ /* 0x000fe200078e002b */
[----:B------:R-:W-:Y:S01]  /*1d220*/  PRMT R158, RZ, 0x7610, R158 ;  /* 0x00007610ff9e7816 */ /* 0x000fe2000000009e */
[----:B------:R-:W4:Y:S04]  /*1d230*/  LDL R43, [R1+0x578] ;  /* 0x00057800012b7983 */ /* 0x000f280000100800 */
[----:B------:R0:W4:Y:S01]  /*1d240*/  @!P0 LDG.E.U8 R156, desc[UR16][R2.64] ;  /* 0x00000010029c8981 */ /* 0x000122000c1e1100 */
[----:B------:R-:W-:Y:S02]  /*1d250*/  PRMT R159, RZ, 0x7610, R159 ;  /* 0x00007610ff9f7816 */ /* 0x000fe4000000009f */
[----:B------:R-:W-:Y:S01]  /*1d260*/  PRMT R160, RZ, 0x7610, R160 ;  /* 0x00007610ffa07816 */ /* 0x000fe200000000a0 */
[----:B------:R-:W4:Y:S01]  /*1d270*/  LDL R39, [R1+0x474] ;  /* 0x0004740001277983 */ /* 0x000f220000100800 */
[----:B0-----:R-:W-:Y:S01]  /*1d280*/  @!P0 IMAD.MOV.U32 R3, RZ, RZ, R38 ;  /* 0x000000ffff038224 */ /* 0x001fe200078e0026 */
[----:B------:R-:W-:-:S02]  /*1d290*/  PRMT R161, RZ, 0x7610, R161 ;  /* 0x00007610ffa17816 */ /* 0x000fc400000000a1 */
[----:B------:R-:W4:Y:S01]  /*1d2a0*/  LDL R38, [R1+0x478] ;  /* 0x0004780001267983 */ /* 0x000f220000100800 */
[----:B------:R-:W-:Y:S01]  /*1d2b0*/  PRMT R162, RZ, 0x7610, R162 ;  /* 0x00007610ffa27816 */ /* 0x000fe200000000a2 */
[----:B--2---:R-:W-:Y:S01]  /*1d2c0*/  @!P0 IMAD.MOV.U32 R2, RZ, RZ, R37 ;  /* 0x000000ffff028224 */ /* 0x004fe200078e0025 */
[----:B------:R-:W-:Y:S01]  /*1d2d0*/  PRMT R163, RZ, 0x7610, R163 ;  /* 0x00007610ffa37816 */ /* 0x000fe200000000a3 */
[----:B------:R-:W2:Y:S04]  /*1d2e0*/  LDL R37, [R1+0xa4c] ;  /* 0x000a4c0001257983 */ /* 0x000ea80000100800 */
[----:B------:R3:W2:Y:S02]  /*1d2f0*/  @!P0 LDG.E.U8 R157, desc[UR16][R2.64] ;  /* 0x00000010029d8981 */ /* 0x0006a4000c1e1100 */
[----:B---3--:R-:W-:-:S02]  /*1d300*/  @!P0 IMAD.MOV.U32 R2, RZ, RZ, R35 ;  /* 0x000000ffff028224 */ /* 0x008fc400078e0023 */
[----:B------:R-:W3:Y:S01]  /*1d310*/  LDL R35, [R1+0x538] ;  /* 0x0005380001237983 */ /* 0x000ee20000100800 */
[----:B----4-:R-:W-:-:S03]  /*1d320*/  @!P0 IMAD.MOV.U32 R3, RZ, RZ, R36 ;  /* 0x000000ffff038224 */ /* 0x010fc600078e0024 */
[----:B------:R-:W4:Y:S04]  /*1d330*/  LDL R36, [R1+0x534] ;  /* 0x0005340001247983 */ /* 0x000f280000100800 */
[----:B------:R0:W4:Y:S02]  /*1d340*/  @!P0 LDG.E.U8 R158, desc[UR16][R2.64] ;  /* 0x00000010029e8981 */ /* 0x000124000c1e1100 */
[----:B0-----:R-:W-:Y:S02]  /*1d350*/  @!P0 IMAD.MOV.U32 R2, RZ, RZ, R13 ;  /* 0x000000ffff028224 */ /* 0x001fe400078e000d */
[----:B------:R-:W-:Y:S02]  /*1d360*/  @!P0 IMAD.MOV.U32 R3, RZ, RZ, R34 ;  /* 0x000000ffff038224 */ /* 0x000fe400078e0022 */
[----:B------:R-:W4:Y:S04]  /*1d370*/  LDL R34, [R1+0x4f4] ;  /* 0x0004f40001227983 */ /* 0x000f280000100800 */
[----:B------:R0:W4:Y:S02]  /*1d380*/  @!P0 LDG.E.U8 R159, desc[UR16][R2.64] ;  /* 0x00000010029f8981 */ /* 0x000124000c1e1100 */
[----:B0-----:R-:W-:-:S02]  /*1d390*/  @!P0 IMAD.MOV.U32 R2, RZ, RZ, R11 ;  /* 0x000000ffff028224 */ /* 0x001fc400078e000b */
        /* <DEDUP_REMOVED lines=11> */
[----:B0-----:R-:W-:Y:S02]  /*1d450*/  LOP3.LUT R3, R29, 0xffff, RZ, 0xc0, !PT ;  /* 0x0000ffff1d037812 */ /* 0x001fe400078ec0ff */
[----:B------:R-:W-:Y:S01]  /*1d460*/  LOP3.LUT R2, R28, 0xffff, RZ, 0xc0, !PT ;  /* 0x0000ffff1c027812 */ /* 0x000fe200078ec0ff */
[----:B------:R-:W3:Y:S03]  /*1d470*/  LDL R29, [R1+0x5b4] ;  /* 0x0005b400011d7983 */ /* 0x000ee60000100800 */
[----:B------:R-:W-:Y:S01]  /*1d480*/  PRMT R12, R3, 0x3340, R2 ;  /* 0x00003340030c7816 */ /* 0x000fe20000000002 */
[----:B------:R-:W4:Y:S01]  /*1d490*/  LDL R28, [R1+0x5b8] ;  /* 0x0005b800011c7983 */ /* 0x000f220000100800 */
[----:B------:R-:W-:-:S03]  /*1d4a0*/  LOP3.LUT R3, R25, 0xffff, RZ, 0xc0, !PT ;  /* 0x0000ffff19037812 */ /* 0x000fc600078ec0ff */
[----:B------:R-:W2:Y:S01]  /*1d4b0*/  LDL R25, [R1+0xa90] ;  /* 0x000a900001197983 */ /* 0x000ea20000100800 */
[----:B------:R-:W-:Y:S02]  /*1d4c0*/  LOP3.LUT R5, R33, 0xffff, RZ, 0xc0, !PT ;  /* 0x0000ffff21057812 */ /* 0x000fe400078ec0ff */
[----:B------:R-:W-:Y:S01]  /*1d4d0*/  LOP3.LUT R4, R31, 0xffff, RZ, 0xc0, !PT ;  /* 0x0000ffff1f047812 */ /* 0x000fe200078ec0ff */
[----:B------:R-:W3:Y:S03]  /*1d4e0*/  LDL R33, [R1+0xa8c] ;  /* 0x000a8c0001217983 */ /* 0x000ee60000100800 */
[----:B------:R-:W-:Y:S01]  /*1d4f0*/  PRMT R13, R5, 0x3340, R4 ;  /* 0x00003340050d7816 */ /* 0x000fe20000000004 */
[----:B------:R-:W4:Y:S01]  /*1d500*/  LDL R31, [R1+0xa0c] ;  /* 0x000a0c00011f7983 */ /* 0x000f220000100800 */
[----:B------:R-:W-:-:S03]  /*1d510*/  LOP3.LUT R4, R26, 0xffff, RZ, 0xc0, !PT ;  /* 0x0000ffff1a047812 */ /* 0x000fc600078ec0ff */
[----:B------:R-:W4:Y:S01]  /*1d520*/  LDL R26, [R1+0xe08] ;  /* 0x000e0800011a7983 */ /* 0x000f220000100800 */
[----:B------:R-:W-:-:S03]  /*1d530*/  LOP3.LUT R2, R24, 0xffff, RZ, 0xc0, !PT ;  /* 0x0000ffff18027812 */ /* 0x000fc600078ec0ff */
[----:B------:R-:W4:Y:S01]  /*1d540*/  LDL R24, [R1+0xa50] ;  /* 0x000a500001187983 */ /* 0x000f220000100800 */
[----:B------:R-:W-:-:S03]  /*1d550*/  LOP3.LUT R5, R27, 0xffff, RZ, 0xc0, !PT ;  /* 0x0000ffff1b057812 */ /* 0x000fc600078ec0ff */
[----:B------:R-:W4:Y:S01]  /*1d560*/  LDL R27, [R1+0xa10] ;  /* 0x000a1000011b7983 */ /* 0x000f220000100800 */
        /* <DEDUP_REMOVED lines=13> */
[----:B------:R-:W-:-:S04]  /*1d640*/  PRMT R2, R3, 0x3340, R2 ;  /* 0x0000334003027816 */ /* 0x000fc80000000002 */
[----:B------:R-:W-:Y:S02]  /*1d650*/  PRMT R7, R7, 0x5410, R2 ;  /* 0x0000541007077816 */ /* 0x000fe40000000002 */
[----:B------:R-:W-:Y:S02]  /*1d660*/  PRMT R4, R13, 0x5410, R12 ;  /* 0x000054100d047816 */ /* 0x000fe4000000000c */
[----:B------:R-:W-:Y:S02]  /*1d670*/  PRMT R5, R11, 0x5410, R8 ;  /* 0x000054100b057816 */ /* 0x000fe40000000008 */
[----:B------:R-:W-:Y:S02]  /*1d680*/  PRMT R6, R9, 0x5410, R6 ;  /* 0x0000541009067816 */ /* 0x000fe40000000006 */
[----:B------:R-:W-:Y:S01]  /*1d690*/  PRMT R8, RZ, 0x7610, R8 ;  /* 0x00007610ff087816 */ /* 0x000fe20000000008 */
[----:B--2---:R-:W-:Y:S02]  /*1d6a0*/  @!P0 IMAD.MOV.U32 R2, RZ, RZ, R25 ;  /* 0x000000ffff028224 */ /* 0x004fe400078e0019 */
[----:B------:R-:W2:Y:S01]  /*1d6b0*/  LDL R25, [R1+0x4f8] ;  /* 0x0004f80001197983 */ /* 0x000ea20000100800 */
[----:B---3--:R-:W-:-:S03]  /*1d6c0*/  @!P0 IMAD.MOV.U32 R3, RZ, RZ, R33 ;  /* 0x000000ffff038224 */ /* 0x008fc600078e0021 */
[----:B------:R-:W3:Y:S04]  /*1d6d0*/  LDL R33, [R1+0x4b4] ;  /* 0x0004b40001217983 */ /* 0x000ee80000100800 */
[----:B------:R0:W3:Y:S04]  /*1d6e0*/  @!P0 LDG.E.U8 R8, desc[UR16][R2.64] ;  /* 0x0000001002088981 */ /* 0x0000e8000c1e1100 */
[----:B----4-:R1:W-:Y:S04]  /*1d6f0*/  STS.128 [R26+UR8+0x8000], R4 ;  /* 0x008000041a007988 */ /* 0x0103e80008000c08 */
[----:B-1----:R-:W4:Y:S01]  /*1d700*/  LDL R26, [R1+0x4b8] ;  /* 0x0004b800011a7983 */ /* 0x002f220000100800 */
[----:B0-----:R-:W-:-:S03]  /*1d710*/  @!P0 IMAD.MOV.U32 R2, RZ, RZ, R24 ;  /* 0x000000ffff028224 */ /* 0x001fc600078e0018 */
[----:B------:R-:W4:Y:S01]  /*1d720*/  LDL R24, [R1+0x438] ;  /* 0x0004380001187983 */ /* 0x000f220000100800 */
[----:B------:R-:W-:Y:S01]  /*1d730*/  PRMT R9, RZ, 0x7610, R9 ;  /* 0x00007610ff097816 */ /* 0x000fe20000000009 */
[----:B------:R-:W-:Y:S02]  /*1d740*/  @!P0 IMAD.MOV.U32 R3, RZ, RZ, R37 ;  /* 0x000000ffff038224 */ /* 0x000fe400078e0025 */
[----:B------:R-:W4:Y:S01]  /*1d750*/  LDL R37, [R1+0x434] ;  /* 0x0004340001257983 */ /* 0x000f220000100800 */
[----:B------:R-:W-:-:S03]  /*1d760*/  PRMT R4, RZ, 0x7610, R4 ;  /* 0x00007610ff047816 */ /* 0x000fc60000000004 */
[----:B------:R0:W4:Y:S02]  /*1d770*/  @!P0 LDG.E.U8 R9, desc[UR16][R2.64] ;  /* 0x0000001002098981 */ /* 0x000124000c1e1100 */
[----:B0-----:R-:W-:Y:S02]  /*1d780*/  @!P0 IMAD.MOV.U32 R2, RZ, RZ, R27 ;  /* 0x000000ffff028224 */ /* 0x001fe400078e001b */
[----:B------:R-:W-:Y:S01]  /*1d790*/  @!P0 IMAD.MOV.U32 R3, RZ, RZ, R31 ;  /* 0x000000ffff038224 */ /* 0x000fe200078e001f */
[----:B------:R-:W4:Y:S04]  /*1d7a0*/  LDL R27, [R1+0x3f8] ;  /* 0x0003f800011b7983 */ /* 0x000f280000100800 */
[----:B------:R-:W4:Y:S04]  /*1d7b0*/  LDL R31, [R1+0x3f4] ;  /* 0x0003f400011f7983 */ /* 0x000f280000100800 */
[----:B------:R0:W4:Y:S01]  /*1d7c0*/  @!P0 LDG.E.U8 R4, desc[UR16][R2.64] ;  /* 0x0000001002048981 */ /* 0x000122000c1e1100 */
[----:B------:R-:W-:Y:S01]  /*1d7d0*/  PRMT R5, RZ, 0x7610, R5 ;  /* 0x00007610ff057816 */ /* 0x000fe20000000005 */
[----:B0-----:R-:W-:-:S02]  /*1d7e0*/  @!P0 IMAD.MOV.U32 R3, RZ, RZ, R29 ;  /* 0x000000ffff038224 */ /* 0x001fc400078e001d */
[----:B------:R-:W4:Y:S01]  /*1d7f0*/  LDL R29, [R1+0x3b4] ;  /* 0x0003b400011d7983 */ /* 0x000f220000100800 */
[----:B------:R-:W-:-:S03]  /*1d800*/  @!P0 IMAD.MOV.U32 R2, RZ, RZ, R28 ;  /* 0x000000ffff028224 */ /* 0x000fc600078e001c */
[----:B------:R-:W4:Y:S01]  /*1d810*/  LDL R28, [R1+0x3b8] ;  /* 0x0003b800011c7983 */ /* 0x000f220000100800 */
[----:B------:R-:W-:-:S03]  /*1d820*/  PRMT R7, RZ, 0x7610, R7 ;  /* 0x00007610ff077816 */ /* 0x000fc60000000007 */
[----:B------:R0:W4:Y:S01]  /*1d830*/  @!P0 LDG.E.U8 R5, desc[UR16][R2.64] ;  /* 0x0000001002058981 */ /* 0x000122000c1e1100 */
[----:B------:R-:W-:Y:S01]  /*1d840*/  PRMT R12, RZ, 0x7610, R12 ;  /* 0x00007610ff0c7816 */ /* 0x000fe2000000000c */
[----:B0-----:R-:W-:Y:S02]  /*1d850*/  @!P0 IMAD.MOV.U32 R2, RZ, RZ, R43 ;  /* 0x000000ffff028224 */ /* 0x001fe400078e002b */
[----:B------:R-:W-:-:S05]  /*1d860*/  @!P0 IMAD.MOV.U32 R3, RZ, RZ, R44 ;  /* 0x000000ffff038224 */ /* 0x000fca00078e002c */
[----:B------:R0:W4:Y:S02]  /*1d870*/  @!P0 LDG.E.U8 R7, desc[UR16][R2.64] ;  /* 0x0000001002078981 */ /* 0x000124000c1e1100 */
[----:B0-----:R-:W-:Y:S02]  /*1d880*/  @!P0 IMAD.MOV.U32 R2, RZ, RZ, R35 ;  /* 0x000000ffff028224 */ /* 0x001fe400078e0023 */
[----:B------:R-:W-:Y:S01]  /*1d890*/  @!P0 IMAD.MOV.U32 R3, RZ, RZ, R36 ;  /* 0x000000ffff038224 */ /* 0x000fe200078e0024 */
[----:B------:R-:W4:Y:S04]  /*1d8a0*/  LDL R35, [R1+0x378] ;  /* 0x0003780001237983 */ /* 0x000f280000100800 */
[----:B------:R-:W4:Y:S04]  /*1d8b0*/  LDL R36, [R1+0x374] ;  /* 0x0003740001247983 */ /* 0x000f280000100800 */
[----:B------:R0:W4:Y:S02]  /*1d8c0*/  @!P0 LDG.E.U8 R12, desc[UR16][R2.64] ;  /* 0x00000010020c8981 */ /* 0x000124000c1e1100 */
[----:B0-----:R-:W-:-:S02]  /*1d8d0*/  @!P0 IMAD.MOV.U32 R3, RZ, RZ, R34 ;  /* 0x000000ffff038224 */ /* 0x001fc400078e0022 */
[----:B------:R-:W4:Y:S01]  /*1d8e0*/  LDL R34, [R1+0x334] ;  /* 0x0003340001227983 */ /* 0x000f220000100800 */
[----:B------:R-:W-:Y:S02]  /*1d8f0*/  PRMT R6, RZ, 0x7610, R6 ;  /* 0x00007610ff067816 */ /* 0x000fe40000000006 */
[----:B------:R-:W-:Y:S02]  /*1d900*/  PRMT R11, RZ, 0x7610, R11 ;  /* 0x00007610ff0b7816 */ /* 0x000fe4000000000b */
[----:B------:R-:W-:Y:S01]  /*1d910*/  PRMT R13, RZ, 0x7610, R13 ;  /* 0x00007610ff0d7816 */ /* 0x000fe2000000000d */
[----:B--2---:R-:W-:Y:S02]  /*1d920*/  @!P0 IMAD.MOV.U32 R2, RZ, RZ, R25 ;  /* 0x000000ffff028224 */ /* 0x004fe400078e0019 */
        /* <DEDUP_REMOVED lines=8> */
[----:B------:R-:W-:-:S05]  /*1d9b0*/  @!P0 IMAD.MOV.U32 R3, RZ, RZ, R39 ;  /* 0x000000ffff038224 */ /* 0x000fca00078e0027 */
[----:B------:R0:W4:Y:S02]  /*1d9c0*/  @!P0 LDG.E.U8 R13, desc[UR16][R2.64] ;  /* 0x00000010020d8981 */ /* 0x000124000c1e1100 */
[----:B0-----:R-:W-:Y:S02]  /*1d9d0*/  @!P0 IMAD.MOV.U32 R2, RZ, RZ, R24 ;  /* 0x000000ffff028224 */ /* 0x001fe400078e0018 */
[----:B------:R-:W4:Y:S01]  /*1d9e0*/  LDL R24, [R1+0x2b8] ;  /* 0x0002b80001187983 */ /* 0x000f220000100800 */
[----:B------:R-:W-:Y:S01]  /*1d9f0*/  PRMT R14, RZ, 0x7610, R14 ;  /* 0x00007610ff0e7816 */ /* 0x000fe2000000000e */
[----:B------:R-:W-:Y:S01]  /*1da00*/  @!P0 IMAD.MOV.U32 R3, RZ, RZ, R37 ;  /* 0x000000ffff038224 */ /* 0x000fe200078e0025 */
[----:B------:R-:W-:Y:S01]  /*1da10*/  PRMT R15, RZ, 0x7610, R15 ;  /* 0x00007610ff0f7816 */ /* 0x000fe2000000000f */
[----:B------:R-:W4:Y:S04]  /*1da20*/  LDL.LU R43, [R1+0x2b4] ;  /* 0x0002b400012b7983 */ /* 0x000f280000300800 */
[----:B------:R0:W4:Y:S02]  /*1da30*/  @!P0 LDG.E.U8 R14, desc[UR16][R2.64] ;  /* 0x00000010020e8981 */ /* 0x000124000c1e1100 */
[----:B0-----:R-:W-:-:S02]  /*1da40*/  @!P0 IMAD.MOV.U32 R2, RZ, RZ, R27 ;  /* 0x000000ffff028224 */ /* 0x001fc400078e001b */
[----:B------:R-:W-:Y:S01]  /*1da50*/  @!P0 IMAD.MOV.U32 R3, RZ, RZ, R31 ;  /* 0x000000ffff038224 */ /* 0x000fe200078e001f */
[----:B------:R-:W4:Y:S04]  /*1da60*/  LDL.LU R27, [R1+0x278] ;  /* 0x00027800011b7983 */ /* 0x000f280000300800 */
[----:B------:R0:W4:Y:S04]  /*1da70*/  @!P0 LDG.E.U8 R15, desc[UR16][R2.64] ;  /* 0x00000010020f8981 */ /* 0x000128000c1e1100 */
[----:B------:R-:W4:Y:S01]  /*1da80*/  LDL R31, [R1+0x9f4] ;  /* 0x0009f400011f7983 */ /* 0x000f220000100800 */
[----:B0-----:R-:W-:-:S03]  /*1da90*/  @!P0 IMAD.MOV.U32 R3, RZ, RZ, R29 ;  /* 0x000000ffff038224 */ /* 0x001fc600078e001d */
[----:B------:R-:W4:Y:S04]  /*1daa0*/  LDL R29, [R1+0xdf4] ;  /* 0x000df400011d7983 */ /* 0x000f280000100800 */
[----:B------:R-:W4:Y:S04]  /*1dab0*/  LDL.LU R49, [R1+0x238] ;  /* 0x0002380001317983 */ /* 0x000f280000300800 */
[----:B------:R-:W4:Y:S01]  /*1dac0*/  LDL.LU R44, [R1+0x274] ;  /* 0x00027400012c7983 */ /* 0x000f220000300800 */
[----:B------:R-:W-:-:S03]  /*1dad0*/  @!P0 IMAD.MOV.U32 R2, RZ, RZ, R28 ;  /* 0x000000ffff028224 */ /* 0x000fc600078e001c */
[----:B------:R-:W4:Y:S01]  /*1dae0*/  LDL.LU R28, [R1+0x234] ;  /* 0x00023400011c7983 */ /* 0x000f220000300800 */
[----:B------:R-:W-:Y:S02]  /*1daf0*/  PRMT R19, RZ, 0x7610, R19 ;  /* 0x00007610ff137816 */ /* 0x000fe40000000013 */
[----:B------:R-:W-:Y:S01]  /*1db00*/  PRMT R22, RZ, 0x7610, R22 ;  /* 0x00007610ff167816 */ /* 0x000fe20000000016 */
[----:B------:R-:W4:Y:S04]  /*1db10*/  LDL R39, [R1+0xdc4] ;  /* 0x000dc40001277983 */ /* 0x000f280000100800 */
[----:B------:R0:W4:Y:S04]  /*1db20*/  @!P0 LDG.E.U8 R19, desc[UR16][R2.64] ;  /* 0x0000001002138981 */ /* 0x000128000c1e1100 */
[----:B------:R-:W4:Y:S04]  /*1db30*/  LDL R38, [R1+0xdc8] ;  /* 0x000dc80001267983 */ /* 0x000f280000100800 */
[----:B------:R-:W4:Y:S01]  /*1db40*/  LDL R46, [R1+0xd44] ;  /* 0x000d4400012e7983 */ /* 0x000f220000100800 */
[----:B0-----:R-:W-:-:S02]  /*1db50*/  @!P0 IMAD.MOV.U32 R2, RZ, RZ, R35 ;  /* 0x000000ffff028224 */ /* 0x001fc400078e0023 */
[----:B------:R-:W-:Y:S01]  /*1db60*/  @!P0 IMAD.MOV.U32 R3, RZ, RZ, R36 ;  /* 0x000000ffff038224 */ /* 0x000fe200078e0024 */
[----:B------:R-:W4:Y:S04]  /*1db70*/  LDL R45, [R1+0xd48] ;  /* 0x000d4800012d7983 */ /* 0x000f280000100800 */
[----:B------:R0:W4:Y:S01]  /*1db80*/  @!P0 LDG.E.U8 R22, desc[UR16][R2.64] ;  /* 0x0000001002168981 */ /* 0x000122000c1e1100 */
[----:B------:R-:W-:-:S03]  /*1db90*/  PRMT R251, RZ, 0x7610, R251 ;  /* 0x00007610fffb7816 */ /* 0x000fc600000000fb */
[----:B------:R-:W4:Y:S01]  /*1dba0*/  LDL R35, [R1+0xd04] ;  /* 0x000d040001237983 */ /* 0x000f220000100800 */
[----:B------:R-:W-:-:S03]  /*1dbb0*/  PRMT R81, RZ, 0x7610, R81 ;  /* 0x00007610ff517816 */ /* 0x000fc60000000051 */
[----:B------:R-:W4:Y:S01]  /*1dbc0*/  LDL R36, [R1+0xcc4] ;  /* 0x000cc40001247983 */ /* 0x000f220000100800 */
[----:B0-----:R-:W-:-:S03]  /*1dbd0*/  @!P0 IMAD.MOV.U32 R3, RZ, RZ, R34 ;  /* 0x000000ffff038224 */ /* 0x001fc600078e0022 */
[----:B------:R-:W4:Y:S01]  /*1dbe0*/  LDL R34, [R1+0xd84] ;  /* 0x000d840001227983 */ /* 0x000f220000100800 */
[----:B------:R-:W-:Y:S02]  /*1dbf0*/  PRMT R66, RZ, 0x7610, R66 ;  /* 0x00007610ff427816 */ /* 0x000fe40000000042 */
[----:B------:R-:W-:Y:S01]  /*1dc00*/  PRMT R74, RZ, 0x7610, R74 ;  /* 0x00007610ff4a7816 */ /* 0x000fe2000000004a */
[----:B------:R-:W4:Y:S01]  /*1dc10*/  LDL R37, [R1+0xc84] ;  /* 0x000c840001257983 */ /* 0x000f220000100800 */
[----:B------:R-:W-:Y:S02]  /*1dc20*/  PRMT R41, RZ, 0x7610, R41 ;  /* 0x00007610ff297816 */ /* 0x000fe40000000029 */
[----:B------:R-:W-:Y:S01]  /*1dc30*/  PRMT R71, RZ, 0x7610, R71 ;  /* 0x00007610ff477816 */ /* 0x000fe20000000047 */
[----:B------:R-:W4:Y:S01]  /*1dc40*/  LDL R50, [R1+0x56c] ;  /* 0x00056c0001327983 */ /* 0x000f220000100800 */
[----:B------:R-:W-:Y:S02]  /*1dc50*/  PRMT R68, RZ, 0x7610, R68 ;  /* 0x00007610ff447816 */ /* 0x000fe40000000044 */
[----:B------:R-:W-:Y:S01]  /*1dc60*/  PRMT R65, RZ, 0x7610, R65 ;  /* 0x00007610ff417816 */ /* 0x000fe20000000041 */
[----:B------:R-:W4:Y:S01]  /*1dc70*/  LDL R48, [R1+0x570] ;  /* 0x0005700001307983 */ /* 0x000f220000100800 */
[----:B--2---:R-:W-:-:S03]  /*1dc80*/  @!P0 IMAD.MOV.U32 R2, RZ, RZ, R25 ;  /* 0x000000ffff028224 */ /* 0x004fc600078e0019 */
[----:B------:R-:W2:Y:S04]  /*1dc90*/  LDL R25, [R1+0xd88] ;  /* 0x000d880001197983 */ /* 0x000ea80000100800 */
[----:B------:R3:W2:Y:S02]  /*1dca0*/  @!P0 LDG.E.U8 R251, desc[UR16][R2.64] ;  /* 0x0000001002fb8981 */ /* 0x0006a4000c1e1100 */
[----:B---3--:R-:W-:Y:S02]  /*1dcb0*/  @!P0 IMAD.MOV.U32 R3, RZ, RZ, R33 ;  /* 0x000000ffff038224 */ /* 0x008fe400078e0021 */
[----:B------:R-:W3:Y:S01]  /*1dcc0*/  LDL R33, [R1+0xcc8] ;  /* 0x000cc80001217983 */ /* 0x000ee20000100800 */
[----:B----4-:R-:W-:-:S03]  /*1dcd0*/  @!P0 IMAD.MOV.U32 R2, RZ, RZ, R26 ;  /* 0x000000ffff028224 */ /* 0x010fc600078e001a */
[----:B------:R-:W4:Y:S04]  /*1dce0*/  LDL R26, [R1+0xd08] ;  /* 0x000d0800011a7983 */ /* 0x000f280000100800 */
[----:B------:R0:W3:Y:S02]  /*1dcf0*/  @!P0 LDG.E.U8 R81, desc[UR16][R2.64] ;  /* 0x0000001002518981 */ /* 0x0000e4000c1e1100 */
[----:B0-----:R-:W-:Y:S02]  /*1dd00*/  @!P0 IMAD.MOV.U32 R2, RZ, RZ, R24 ;  /* 0x000000ffff028224 */ /* 0x001fe400078e0018 */
[----:B------:R-:W3:Y:S01]  /*1dd10*/  LDL R24, [R1+0xc88] ;  /* 0x000c880001187983 */ /* 0x000ee20000100800 */
[----:B------:R-:W-:-:S05]  /*1dd20*/  @!P0 IMAD.MOV.U32 R3, RZ, RZ, R43 ;  /* 0x000000ffff038224 */ /* 0x000fca00078e002b */
[----:B------:R0:W3:Y:S02]  /*1dd30*/  @!P0 LDG.E.U8 R66, desc[UR16][R2.64] ;  /* 0x0000001002428981 */ /* 0x0000e4000c1e1100 */
[----:B0-----:R-:W-:Y:S02]  /*1dd40*/  @!P0 IMAD.MOV.U32 R2, RZ, RZ, R27 ;  /* 0x000000ffff028224 */ /* 0x001fe400078e001b */
[----:B------:R-:W-:-:S05]  /*1dd50*/  @!P0 IMAD.MOV.U32 R3, RZ, RZ, R44 ;  /* 0x000000ffff038224 */ /* 0x000fca00078e002c */
[----:B------:R0:W3:Y:S02]  /*1dd60*/  @!P0 LDG.E.U8 R74, desc[UR16][R2.64] ;  /* 0x00000010024a8981 */ /* 0x0000e4000c1e1100 */
[----:B0-----:R-:W-:Y:S02]  /*1dd70*/  @!P0 IMAD.MOV.U32 R2, RZ, RZ, R49 ;  /* 0x000000ffff028224 */ /* 0x001fe400078e0031 */
[----:B------:R-:W-:-:S05]  /*1dd80*/  @!P0 IMAD.MOV.U32 R3, RZ, RZ, R28 ;  /* 0x000000ffff038224 */ /* 0x000fca00078e001c */
[----:B------:R0:W3:Y:S02]  /*1dd90*/  @!P0 LDG.E.U8 R41, desc[UR16][R2.64] ;  /* 0x0000001002298981 */ /* 0x0000e4000c1e1100 */
[----:B0-----:R-:W-:Y:S02]  /*1dda0*/  @!P0 IMAD.MOV.U32 R2, RZ, RZ, R29 ;  /* 0x000000ffff028224 */ /* 0x001fe400078e001d */
[----:B------:R-:W3:Y:S01]  /*1ddb0*/  LDL R29, [R1+0xc48] ;  /* 0x000c4800011d7983 */ /* 0x000ee20000100800 */
[----:B------:R-:W-:-:S03]  /*1ddc0*/  @!P0 IMAD.MOV.U32 R3, RZ, RZ, R31 ;  /* 0x000000ffff038224 */ /* 0x000fc600078e001f */
[----:B------:R-:W3:Y:S04]  /*1ddd0*/  LDL R31, [R1+0xc44] ;  /* 0x000c4400011f7983 */ /* 0x000ee80000100800 */
[----:B------:R0:W3:Y:S02]  /*1dde0*/  @!P0 LDG.E.U8 R71, desc[UR16][R2.64] ;  /* 0x0000001002478981 */ /* 0x0000e4000c1e1100 */
[----:B0-----:R-:W-:Y:S02]  /*1ddf0*/  @!P0 IMAD.MOV.U32 R2, RZ, RZ, R38 ;  /* 0x000000ffff028224 */ /* 0x001fe400078e0026 */
[----:B------:R-:W-:Y:S01]  /*1de00*/  @!P0 IMAD.MOV.U32 R3, RZ, RZ, R39 ;  /* 0x000000ffff038224 */ /* 0x000fe200078e0027 */
[----:B------:R-:W3:Y:S04]  /*1de10*/  LDL R38, [R1+0xc08] ;  /* 0x000c080001267983 */ /* 0x000ee80000100800 */
[----:B------:R-:W3:Y:S04]  /*1de20*/  LDL R39, [R1+0xc04] ;  /* 0x000c040001277983 */ /* 0x000ee80000100800 */
[----:B------:R2:W3:Y:S02]  /*1de30*/  @!P0 LDG.E.U8 R68, desc[UR16][R2.64] ;  /* 0x0000001002448981 */ /* 0x0004e4000c1e1100 */
[----:B--2---:R-:W-:-:S02]  /*1de40*/  @!P0 IMAD.MOV.U32 R2, RZ, RZ, R25 ;  /* 0x000000ffff028224 */ /* 0x004fc400078e0019 */
[----:B------:R-:W2:Y:S01]  /*1de50*/  LDL R25, [R1+0xbc8] ;  /* 0x000bc80001197983 */ /* 0x000ea20000100800 */
[----:B------:R-:W-:-:S03]  /*1de60*/  @!P0 IMAD.MOV.U32 R3, RZ, RZ, R34 ;  /* 0x000000ffff038224 */ /* 0x000fc600078e0022 */
[----:B------:R-:W2:Y:S01]  /*1de70*/  LDL R34, [R1+0xbc4] ;  /* 0x000bc40001227983 */ /* 0x000ea20000100800 */
[----:B------:R-:W-:-:S03]  /*1de80*/  PRMT R63, RZ, 0x7610, R63 ;  /* 0x00007610ff3f7816 */ /* 0x000fc6000000003f */
[----:B------:R0:W2:Y:S02]  /*1de90*/  @!P0 LDG.E.U8 R65, desc[UR16][R2.64] ;  /* 0x0000001002418981 */ /* 0x0000a4000c1e1100 */
[----:B0-----:R-:W-:Y:S02]  /*1dea0*/  @!P0 IMAD.MOV.U32 R2, RZ, RZ, R45 ;  /* 0x000000ffff028224 */ /* 0x001fe400078e002d */
[----:B------:R-:W-:Y:S01]  /*1deb0*/  @!P0 IMAD.MOV.U32 R3, RZ, RZ, R46 ;  /* 0x000000ffff038224 */ /* 0x000fe200078e002e */
[----:B------:R-:W2:Y:S04]  /*1dec0*/  LDL R45, [R1+0xb88] ;  /* 0x000b8800012d7983 */ /* 0x000ea80000100800 */
[----:B------:R-:W2:Y:S04]  /*1ded0*/  LDL R46, [R1+0xb84] ;  /* 0x000b8400012e7983 */ /* 0x000ea80000100800 */
[----:B------:R0:W2:Y:S02]  /*1dee0*/  @!P0 LDG.E.U8 R63, desc[UR16][R2.64] ;  /* 0x00000010023f8981 */ /* 0x0000a4000c1e1100 */
[----:B0-----:R-:W-:-:S02]  /*1def0*/  @!P0 IMAD.MOV.U32 R3, RZ, RZ, R35 ;  /* 0x000000ffff038224 */ /* 0x001fc400078e0023 */
[----:B------:R-:W2:Y:S01]  /*1df00*/  LDL R35, [R1+0xb44] ;  /* 0x000b440001237983 */ /* 0x000ea20000100800 */
[----:B----4-:R-:W-:-:S03]  /*1df10*/  @!P0 IMAD.MOV.U32 R2, RZ, RZ, R26 ;  /* 0x000000ffff028224 */ /* 0x010fc600078e001a */
[----:B------:R-:W4:Y:S01]  /*1df20*/  LDL R26, [R1+0xb48] ;  /* 0x000b4800011a7983 */ /* 0x000f220000100800 */
[----:B------:R-:W-:Y:S02]  /*1df30*/  PRMT R82, RZ, 0x7610, R82 ;  /* 0x00007610ff527816 */ /* 0x000fe40000000052 */
[----:B------:R-:W-:-:S04]  /*1df40*/  PRMT R79, RZ, 0x7610, R79 ;  /* 0x00007610ff4f7816 */ /* 0x000fc8000000004f */
[----:B------:R3:W4:Y:S02]  /*1df50*/  @!P0 LDG.E.U8 R82, desc[UR16][R2.64] ;  /* 0x0000001002528981 */ /* 0x000724000c1e1100 */
[----:B---3--:R-:W-:Y:S02]  /*1df60*/  @!P0 IMAD.MOV.U32 R2, RZ, RZ, R33 ;  /* 0x000000ffff028224 */ /* 0x008fe400078e0021 */
[----:B------:R-:W-:Y:S01]  /*1df70*/  @!P0 IMAD.MOV.U32 R3, RZ, RZ, R36 ;  /* 0x000000ffff038224 */ /* 0x000fe200078e0024 */
[----:B------:R-:W3:Y:S04]  /*1df80*/  LDL R33, [R1+0xb08] ;  /* 0x000b080001217983 */ /* 0x000ee80000100800 */
[----:B------:R-:W3:Y:S04]  /*1df90*/  LDL R36, [R1+0xb04] ;  /* 0x000b040001247983 */ /* 0x000ee80000100800 */
[----:B------:R0:W3:Y:S02]  /*1dfa0*/  @!P0 LDG.E.U8 R79, desc[UR16][R2.64] ;  /* 0x00000010024f8981 */ /* 0x0000e4000c1e1100 */
[----:B0-----:R-:W-:-:S02]  /*1dfb0*/  @!P0 IMAD.MOV.U32 R2, RZ, RZ, R24 ;  /* 0x000000ffff028224 */ /* 0x001fc400078e0018 */
[----:B------:R-:W3:Y:S01]  /*1dfc0*/  LDL R24, [R1+0xac8] ;  /* 0x000ac80001187983 */ /* 0x000ee20000100800 */
[----:B------:R-:W-:Y:S01]  /*1dfd0*/  PRMT R76, RZ, 0x7610, R76 ;  /* 0x00007610ff4c7816 */ /* 0x000fe2000000004c */
[----:B------:R-:W-:Y:S02]  /*1dfe0*/  @!P0 IMAD.MOV.U32 R3, RZ, RZ, R37 ;  /* 0x000000ffff038224 */ /* 0x000fe400078e0025 */
[----:B------:R-:W3:Y:S01]  /*1dff0*/  LDL R37, [R1+0xac4] ;  /* 0x000ac40001257983 */ /* 0x000ee20000100800 */
[----:B------:R-:W-:-:S03]  /*1e000*/  PRMT R73, RZ, 0x7610, R73 ;  /* 0x00007610ff497816 */ /* 0x000fc60000000049 */
[----:B------:R0:W3:Y:S01]  /*1e010*/  @!P0 LDG.E.U8 R76, desc[UR16][R2.64] ;  /* 0x00000010024c8981 */ /* 0x0000e2000c1e1100 */
[----:B------:R-:W-:Y:S01]  /*1e020*/  PRMT R70, RZ, 0x7610, R70 ;  /* 0x00007610ff467816 */ /* 0x000fe20000000046 */
[----:B0-----:R-:W-:Y:S02]  /*1e030*/  @!P0 IMAD.MOV.U32 R2, RZ, RZ, R29 ;  /* 0x000000ffff028224 */ /* 0x001fe400078e001d */
[----:B------:R-:W3:Y:S01]  /*1e040*/  LDL R29, [R1+0xa88] ;  /* 0x000a8800011d7983 */ /* 0x000ee20000100800 */
[----:B------:R-:W-:-:S03]  /*1e050*/  @!P0 IMAD.MOV.U32 R3, RZ, RZ, R31 ;  /* 0x000000ffff038224 */ /* 0x000fc600078e001f */
[----:B------:R-:W3:Y:S04]  /*1e060*/  LDL R31, [R1+0xa84] ;  /* 0x000a8400011f7983 */ /* 0x000ee80000100800 */
[----:B------:R0:W3:Y:S02]  /*1e070*/  @!P0 LDG.E.U8 R73, desc[UR16][R2.64] ;  /* 0x0000001002498981 */ /* 0x0000e4000c1e1100 */
[----:B0-----:R-:W-:Y:S02]  /*1e080*/  @!P0 IMAD.MOV.U32 R2, RZ, RZ, R38 ;  /* 0x000000ffff028224 */ /* 0x001fe400078e0026 */
[----:B------:R-:W3:Y:S01]  /*1e090*/  LDL R38, [R1+0xa48] ;  /* 0x000a480001267983 */ /* 0x000ee20000100800 */
[----:B------:R-:W-:-:S03]  /*1e0a0*/  @!P0 IMAD.MOV.U32 R3, RZ, RZ, R39 ;  /* 0x000000ffff038224 */ /* 0x000fc600078e0027 */
[----:B------:R-:W3:Y:S04]  /*1e0b0*/  LDL R39, [R1+0xa44] ;  /* 0x000a440001277983 */ /* 0x000ee80000100800 */
[----:B------:R2:W3:Y:S01]  /*1e0c0*/  @!P0 LDG.E.U8 R70, desc[UR16][R2.64] ;  /* 0x0000001002468981 */ /* 0x0004e2000c1e1100 */
[----:B------:R-:W-:Y:S01]  /*1e0d0*/  PRMT R67, RZ, 0x7610, R67 ;  /* 0x00007610ff437816 */ /* 0x000fe20000000043 */
[----:B--2---:R-:W-:Y:S02]  /*1e0e0*/  @!P0 IMAD.MOV.U32 R2, RZ, RZ, R25 ;  /* 0x000000ffff028224 */ /* 0x004fe400078e0019 */
[----:B------:R-:W2:Y:S01]  /*1e0f0*/  LDL R25, [R1+0xa08] ;  /* 0x000a080001197983 */ /* 0x000ea20000100800 */
[----:B------:R-:W-:Y:S01]  /*1e100*/  @!P0 IMAD.MOV.U32 R3, RZ, RZ, R34 ;  /* 0x000000ffff038224 */ /* 0x000fe200078e0022 */
[----:B------:R-:W-:-:S02]  /*1e110*/  PRMT R64, RZ, 0x7610, R64 ;  /* 0x00007610ff407816 */ /* 0x000fc40000000040 */
[----:B------:R-:W2:Y:S04]  /*1e120*/  LDL R34, [R1+0xa04] ;  /* 0x000a040001227983 */ /* 0x000ea80000100800 */
[----:B------:R0:W2:Y:S02]  /*1e130*/  @!P0 LDG.E.U8 R67, desc[UR16][R2.64] ;  /* 0x0000001002438981 */ /* 0x0000a4000c1e1100 */
[----:B0-----:R-:W-:Y:S01]  /*1e140*/  @!P0 IMAD.MOV.U32 R2, RZ, RZ, R45 ;  /* 0x000000ffff028224 */ /* 0x001fe200078e002d */
[----:B------:R-:W-:Y:S01]  /*1e150*/  PRMT R62, RZ, 0x7610, R62 ;  /* 0x00007610ff3e7816 */ /* 0x000fe2000000003e */
[----:B------:R-:W2:Y:S01]  /*1e160*/  LDL R45, [R1+0x470] ;  /* 0x00047000012d7983 */ /* 0x000ea20000100800 */
[----:B------:R-:W-:Y:S01]  /*1e170*/  @!P0 IMAD.MOV.U32 R3, RZ, RZ, R46 ;  /* 0x000000ffff038224 */ /* 0x000fe200078e002e */
[----:B------:R-:W-:-:S02]  /*1e180*/  PRMT R61, RZ, 0x7610, R61 ;  /* 0x00007610ff3d7816 */ /* 0x000fc4000000003d */
[----:B------:R-:W2:Y:S04]  /*1e190*/  LDL R46, [R1+0x46c] ;  /* 0x00046c00012e7983 */ /* 0x000ea80000100800 */
[----:B------:R0:W2:Y:S02]  /*1e1a0*/  @!P0 LDG.E.U8 R64, desc[UR16][R2.64] ;  /* 0x0000001002408981 */ /* 0x0000a4000c1e1100 */
[----:B0-----:R-:W-:Y:S02]  /*1e1b0*/  @!P0 IMAD.MOV.U32 R3, RZ, RZ, R35 ;  /* 0x000000ffff038224 */ /* 0x001fe400078e0023 */
[----:B------:R-:W2:Y:S01]  /*1e1c0*/  LDL R35, [R1+0x5ac] ;  /* 0x0005ac0001237983 */ /* 0x000ea20000100800 */
[----:B----4-:R-:W-:-:S03]  /*1e1d0*/  @!P0 IMAD.MOV.U32 R2, RZ, RZ, R26 ;  /* 0x000000ffff028224 */ /* 0x010fc600078e001a */
[----:B------:R-:W4:Y:S04]  /*1e1e0*/  LDL R26, [R1+0x5b0] ;  /* 0x0005b000011a7983 */ /* 0x000f280000100800 */
[----:B------:R3:W4:Y:S02]  /*1e1f0*/  @!P0 LDG.E.U8 R62, desc[UR16][R2.64] ;  /* 0x00000010023e8981 */ /* 0x000724000c1e1100 */
[----:B---3--:R-:W-:Y:S02]  /*1e200*/  @!P0 IMAD.MOV.U32 R2, RZ, RZ, R33 ;  /* 0x000000ffff028224 */ /* 0x008fe400078e0021 */
[----:B------:R-:W3:Y:S01]  /*1e210*/  LDL R33, [R1+0x530] ;  /* 0x0005300001217983 */ /* 0x000ee20000100800 */
[----:B------:R-:W-:-:S03]  /*1e220*/  @!P0 IMAD.MOV.U32 R3, RZ, RZ, R36 ;  /* 0x000000ffff038224 */ /* 0x000fc600078e0024 */
[----:B------:R-:W3:Y:S04]  /*1e230*/  LDL R36, [R1+0x52c] ;  /* 0x00052c0001247983 */ /* 0x000ee80000100800 */
[----:B------:R0:W3:Y:S02]  /*1e240*/  @!P0 LDG.E.U8 R61, desc[UR16][R2.64] ;  /* 0x00000010023d8981 */ /* 0x0000e4000c1e1100 */
[----:B0-----:R-:W-:Y:S02]  /*1e250*/  @!P0 IMAD.MOV.U32 R2, RZ, RZ, R24 ;  /* 0x000000ffff028224 */ /* 0x001fe400078e0018 */
[----:B------:R-:W3:Y:S01]  /*1e260*/  LDL R24, [R1+0x4f0] ;  /* 0x0004f00001187983 */ /* 0x000ee20000100800 */
[----:B------:R-:W-:Y:S01]  /*1e270*/  PRMT R60, RZ, 0x7610, R60 ;  /* 0x00007610ff3c7816 */ /* 0x000fe2000000003c */
[----:B------:R-:W-:-:S02]  /*1e280*/  @!P0 IMAD.MOV.U32 R3, RZ, RZ, R37 ;  /* 0x000000ffff038224 */ /* 0x000fc400078e0025 */
        /* <DEDUP_REMOVED lines=9> */
[----:B0-----:R-:W-:Y:S01]  /*1e320*/  @!P0 IMAD.MOV.U32 R2, RZ, RZ, R38 ;  /* 0x000000ffff028224 */ /* 0x001fe200078e0026 */
[----:B------:R-:W-:Y:S01]  /*1e330*/  PRMT R57, RZ, 0x7610, R57 ;  /* 0x00007610ff397816 */ /* 0x000fe20000000039 */
[----:B------:R-:W3:Y:S01]  /*1e340*/  LDL R38, [R1+0x3ec] ;  /* 0x0003ec0001267983 */ /* 0x000ee20000100800 */
[----:B------:R-:W-:-:S03]  /*1e350*/  @!P0 IMAD.MOV.U32 R3, RZ, RZ, R39 ;  /* 0x000000ffff038224 */ /* 0x000fc600078e0027 */
[----:B------:R-:W3:Y:S04]  /*1e360*/  LDL R39, [R1+0x42c] ;  /* 0x00042c0001277983 */ /* 0x000ee80000100800 */
[----:B------:R2:W3:Y:S02]  /*1e370*/  @!P0 LDG.E.U8 R58, desc[UR16][R2.64] ;  /* 0x00000010023a8981 */ /* 0x0004e4000c1e1100 */
[----:B--2---:R-:W-:Y:S02]  /*1e380*/  @!P0 IMAD.MOV.U32 R2, RZ, RZ, R25 ;  /* 0x000000ffff028224 */ /* 0x004fe400078e0019 */
[----:B------:R-:W2:Y:S01]  /*1e390*/  LDL R25, [R1+0x430] ;  /* 0x0004300001197983 */ /* 0x000ea20000100800 */
[----:B------:R-:W-:-:S03]  /*1e3a0*/  @!P0 IMAD.MOV.U32 R3, RZ, RZ, R34 ;  /* 0x000000ffff038224 */ /* 0x000fc600078e0022 */
[----:B------:R-:W2:Y:S04]  /*1e3b0*/  LDL R34, [R1+0x3f0] ;  /* 0x0003f00001227983 */ /* 0x000ea80000100800 */
[----:B------:R0:W2:Y:S01]  /*1e3c0*/  @!P0 LDG.E.U8 R57, desc[UR16][R2.64] ;  /* 0x0000001002398981 */ /* 0x0000a2000c1e1100 */
[----:B------:R-:W-:Y:S02]  /*1e3d0*/  PRMT R56, RZ, 0x7610, R56 ;  /* 0x00007610ff387816 */ /* 0x000fe40000000038 */
[----:B------:R-:W-:Y:S02]  /*1e3e0*/  PRMT R55, RZ, 0x7610, R55 ;  /* 0x00007610ff377816 */ /* 0x000fe40000000037 */
[----:B------:R-:W-:Y:S01]  /*1e3f0*/  PRMT R252, RZ, 0x7610, R252 ;  /* 0x00007610fffc7816 */ /* 0x000fe200000000fc */
[----:B0-----:R-:W-:-:S02]  /*1e400*/  @!P0 IMAD.MOV.U32 R3, RZ, RZ, R35 ;  /* 0x000000ffff038224 */ /* 0x001fc400078e0023 */
[----:B------:R-:W2:Y:S01]  /*1e410*/  LDL R35, [R1+0x3ac] ;  /* 0x0003ac0001237983 */ /* 0x000ea20000100800 */
[----:B----4-:R-:W-:-:S03]  /*1e420*/  @!P0 IMAD.MOV.U32 R2, RZ, RZ, R26 ;  /* 0x000000ffff028224 */ /* 0x010fc600078e001a */
[----:B------:R-:W4:Y:S04]  /*1e430*/  LDL R26, [R1+0x3b0] ;  /* 0x0003b000011a7983 */ /* 0x000f280000100800 */
[----:B------:R0:W4:Y:S02]  /*1e440*/  @!P0 LDG.E.U8 R56, desc[UR16][R2.64] ;  /* 0x0000001002388981 */ /* 0x000124000c1e1100 */
[----:B0-----:R-:W-:Y:S02]  /*1e450*/  @!P0 IMAD.MOV.U32 R2, RZ, RZ, R48 ;  /* 0x000000ffff028224 */ /* 0x001fe400078e0030 */
[----:B------:R-:W-:-:S05]  /*1e460*/  @!P0 IMAD.MOV.U32 R3, RZ, RZ, R50 ;  /* 0x000000ffff038224 */ /* 0x000fca00078e0032 */
        /* <DEDUP_REMOVED lines=20> */
[----:B------:R-:W-:-:S05]  /*1e5b0*/  @!P0 IMAD.MOV.U32 R3, RZ, RZ, R46 ;  /* 0x000000ffff038224 */ /* 0x000fca00078e002e */
[----:B------:R2:W3:Y:S01]  /*1e5c0*/  @!P0 LDG.E.U8 R248, desc[UR16][R2.64] ;  /* 0x0000001002f88981 */ /* 0x0004e2000c1e1100 */
[----:B------:R-:W-:Y:S01]  /*1e5d0*/  PRMT R247, RZ, 0x7610, R247 ;  /* 0x00007610fff77816 */ /* 0x000fe200000000f7 */
[----:B--2---:R-:W-:Y:S02]  /*1e5e0*/  @!P0 IMAD.MOV.U32 R2, RZ, RZ, R25 ;  /* 0x000000ffff028224 */ /* 0x004fe400078e0019 */
[----:B------:R-:W2:Y:S01]  /*1e5f0*/  LDL R25, [R1+0x2b0] ;  /* 0x0002b00001197983 */ /* 0x000ea20000100800 */
[----:B------:R-:W-:Y:S01]  /*1e600*/  @!P0 IMAD.MOV.U32 R3, RZ, RZ, R39 ;  /* 0x000000ffff038224 */ /* 0x000fe200078e0027 */
[----:B------:R-:W-:-:S04]  /*1e610*/  PRMT R246, RZ, 0x7610, R246 ;  /* 0x00007610fff67816 */ /* 0x000fc800000000f6 */
[----:B------:R0:W2:Y:S02]  /*1e620*/  @!P0 LDG.E.U8 R247, desc[UR16][R2.64] ;  /* 0x0000001002f78981 */ /* 0x0000a4000c1e1100 */
[----:B0-----:R-:W-:Y:S02]  /*1e630*/  @!P0 IMAD.MOV.U32 R2, RZ, RZ, R34 ;  /* 0x000000ffff028224 */ /* 0x001fe400078e0022 */
[----:B------:R-:W-:Y:S01]  /*1e640*/  @!P0 IMAD.MOV.U32 R3, RZ, RZ, R38 ;  /* 0x000000ffff038224 */ /* 0x000fe200078e0026 */
[----:B------:R-:W2:Y:S04]  /*1e650*/  LDL.LU R34, [R1+0x2ac] ;  /* 0x0002ac0001227983 */ /* 0x000ea80000300800 */
[----:B------:R-:W2:Y:S04]  /*1e660*/  LDL R45, [R1+0x9f0] ;  /* 0x0009f000012d7983 */ /* 0x000ea80000100800 */
[----:B------:R-:W2:Y:S04]  /*1e670*/  LDL R39, [R1+0xdf0] ;  /* 0x000df00001277983 */ /* 0x000ea80000100800 */
[----:B------:R0:W2:Y:S04]  /*1e680*/  @!P0 LDG.E.U8 R246, desc[UR16][R2.64] ;  /* 0x0000001002f68981 */ /* 0x0000a8000c1e1100 */
[----:B------:R-:W2:Y:S04]  /*1e690*/  LDL.LU R51, [R1+0x230] ;  /* 0x0002300001337983 */ /* 0x000ea80000300800 */
[----:B------:R-:W2:Y:S01]  /*1e6a0*/  LDL.LU R46, [R1+0x26c] ;  /* 0x00026c00012e7983 */ /* 0x000ea20000300800 */
[----:B0-----:R-:W-:-:S03]  /*1e6b0*/  @!P0 IMAD.MOV.U32 R3, RZ, RZ, R35 ;  /* 0x000000ffff038224 */ /* 0x001fc600078e0023 */
[----:B------:R-:W2:Y:S01]  /*1e6c0*/  LDL.LU R35, [R1+0x270] ;  /* 0x0002700001237983 */ /* 0x000ea20000300800 */
[----:B----4-:R-:W-:-:S03]  /*1e6d0*/  @!P0 IMAD.MOV.U32 R2, RZ, RZ, R26 ;  /* 0x000000ffff028224 */ /* 0x010fc600078e001a */
[----:B------:R-:W4:Y:S01]  /*1e6e0*/  LDL.LU R26, [R1+0x22c] ;  /* 0x00022c00011a7983 */ /* 0x000f220000300800 */
[----:B------:R-:W-:Y:S02]  /*1e6f0*/  PRMT R245, RZ, 0x7610, R245 ;  /* 0x00007610fff57816 */ /* 0x000fe400000000f5 */
[----:B------:R-:W-:Y:S01]  /*1e700*/  PRMT R244, RZ, 0x7610, R244 ;  /* 0x00007610fff47816 */ /* 0x000fe200000000f4 */
[----:B------:R-:W4:Y:S04]  /*1e710*/  LDL R38, [R1+0xd7c] ;  /* 0x000d7c0001267983 */ /* 0x000f280000100800 */
[----:B------:R3:W4:Y:S01]  /*1e720*/  @!P0 LDG.E.U8 R245, desc[UR16][R2.64] ;  /* 0x0000001002f58981 */ /* 0x000722000c1e1100 */
[----:B------:R-:W-:-:S03]  /*1e730*/  PRMT R243, RZ, 0x7610, R243 ;  /* 0x00007610fff37816 */ /* 0x000fc600000000f3 */
[----:B------:R-:W4:Y:S04]  /*1e740*/  LDL R50, [R1+0xd3c] ;  /* 0x000d3c0001327983 */ /* 0x000f280000100800 */
[----:B------:R-:W4:Y:S01]  /*1e750*/  LDL R48, [R1+0xd40] ;  /* 0x000d400001307983 */ /* 0x000f220000100800 */
[----:B------:R-:W-:Y:S02]  /*1e760*/  PRMT R242, RZ, 0x7610, R242 ;  /* 0x00007610fff27816 */ /* 0x000fe400000000f2 */
[----:B------:R-:W-:Y:S01]  /*1e770*/  PRMT R241, RZ, 0x7610, R241 ;  /* 0x00007610fff17816 */ /* 0x000fe200000000f1 */
[----:B------:R-:W4:Y:S01]  /*1e780*/  LDL R72, [R1+0xc7c] ;  /* 0x000c7c0001487983 */ /* 0x000f220000100800 */
[----:B------:R-:W-:Y:S02]  /*1e790*/  PRMT R240, RZ, 0x7610, R240 ;  /* 0x00007610fff07816 */ /* 0x000fe400000000f0 */
[----:B------:R-:W-:Y:S01]  /*1e7a0*/  PRMT R239, RZ, 0x7610, R239 ;  /* 0x00007610ffef7816 */ /* 0x000fe200000000ef */
[----:B------:R-:W4:Y:S01]  /*1e7b0*/  LDL R54, [R1+0xc80] ;  /* 0x000c800001367983 */ /* 0x000f220000100800 */
[----:B------:R-:W-:-:S02]  /*1e7c0*/  PRMT R238, RZ, 0x7610, R238 ;  /* 0x00007610ffee7816 */ /* 0x000fc400000000ee */
[----:B------:R-:W-:Y:S01]  /*1e7d0*/  PRMT R237, RZ, 0x7610, R237 ;  /* 0x00007610ffed7816 */ /* 0x000fe200000000ed */
[----:B------:R-:W4:Y:S01]  /*1e7e0*/  LDL R53, [R1+0xb7c] ;  /* 0x000b7c0001357983 */ /* 0x000f220000100800 */
[----:B---3--:R-:W-:-:S03]  /*1e7f0*/  @!P0 IMAD.MOV.U32 R2, RZ, RZ, R33 ;  /* 0x000000ffff028224 */ /* 0x008fc600078e0021 */
[----:B------:R-:W3:Y:S01]  /*1e800*/  LDL R33, [R1+0xdc0] ;  /* 0x000dc00001217983 */ /* 0x000ee20000100800 */
[----:B------:R-:W-:-:S03]  /*1e810*/  @!P0 IMAD.MOV.U32 R3, RZ, RZ, R36 ;  /* 0x000000ffff038224 */ /* 0x000fc600078e0024 */
[----:B------:R-:W3:Y:S04]  /*1e820*/  LDL R36, [R1+0xdbc] ;  /* 0x000dbc0001247983 */ /* 0x000ee80000100800 */
[----:B------:R0:W3:Y:S01]  /*1e830*/  @!P0 LDG.E.U8 R244, desc[UR16][R2.64] ;  /* 0x0000001002f48981 */ /* 0x0000e2000c1e1100 */
[----:B------:R-:W-:Y:S02]  /*1e840*/  PRMT R236, RZ, 0x7610, R236 ;  /* 0x00007610ffec7816 */ /* 0x000fe400000000ec */
[----:B------:R-:W-:Y:S01]  /*1e850*/  PRMT R235, RZ, 0x7610, R235 ;  /* 0x00007610ffeb7816 */ /* 0x000fe200000000eb */
[----:B------:R-:W3:Y:S01]  /*1e860*/  LDL R52, [R1+0xb80] ;  /* 0x000b800001347983 */ /* 0x000ee20000100800 */
[----:B------:R-:W-:Y:S02]  /*1e870*/  PRMT R234, RZ, 0x7610, R234 ;  /* 0x00007610ffea7816 */ /* 0x000fe400000000ea */
[----:B------:R-:W-:Y:S01]  /*1e880*/  PRMT R233, RZ, 0x7610, R233 ;  /* 0x00007610ffe97816 */ /* 0x000fe200000000e9 */
[----:B------:R-:W3:Y:S01]  /*1e890*/  LDL R77, [R1+0x564] ;  /* 0x00056400014d7983 */ /* 0x000ee20000100800 */
[----:B0-----:R-:W-:-:S03]  /*1e8a0*/  @!P0 IMAD.MOV.U32 R2, RZ, RZ, R24 ;  /* 0x000000ffff028224 */ /* 0x001fc600078e0018 */
[----:B------:R-:W3:Y:S01]  /*1e8b0*/  LDL R24, [R1+0xd80] ;  /* 0x000d800001187983 */ /* 0x000ee20000100800 */
[----:B------:R-:W-:-:S03]  /*1e8c0*/  @!P0 IMAD.MOV.U32 R3, RZ, RZ, R37 ;  /* 0x000000ffff038224 */ /* 0x000fc600078e0025 */
[----:B------:R-:W3:Y:S04]  /*1e8d0*/  LDL R37, [R1+0xcfc] ;  /* 0x000cfc0001257983 */ /* 0x000ee80000100800 */
[----:B------:R0:W3:Y:S01]  /*1e8e0*/  @!P0 LDG.E.U8 R243, desc[UR16][R2.64] ;  /* 0x0000001002f38981 */ /* 0x0000e2000c1e1100 */
[----:B------:R-:W-:Y:S02]  /*1e8f0*/  PRMT R232, RZ, 0x7610, R232 ;  /* 0x00007610ffe87816 */ /* 0x000fe400000000e8 */
[----:B------:R-:W-:Y:S01]  /*1e900*/  PRMT R231, RZ, 0x7610, R231 ;  /* 0x00007610ffe77816 */ /* 0x000fe200000000e7 */
[----:B------:R-:W3:Y:S01]  /*1e910*/  LDL R75, [R1+0x568] ;  /* 0x00056800014b7983 */ /* 0x000ee20000100800 */
[----:B0-----:R-:W-:-:S03]  /*1e920*/  @!P0 IMAD.MOV.U32 R2, RZ, RZ, R29 ;  /* 0x000000ffff028224 */ /* 0x001fc600078e001d */
[----:B------:R-:W3:Y:S01]  /*1e930*/  LDL R29, [R1+0xd00] ;  /* 0x000d0000011d7983 */ /* 0x000ee20000100800 */
[----:B------:R-:W-:-:S03]  /*1e940*/  @!P0 IMAD.MOV.U32 R3, RZ, RZ, R31 ;  /* 0x000000ffff038224 */ /* 0x000fc600078e001f */
[----:B------:R-:W3:Y:S04]  /*1e950*/  LDL R31, [R1+0xcbc] ;  /* 0x000cbc00011f7983 */ /* 0x000ee80000100800 */
[----:B------:R2:W3:Y:S02]  /*1e960*/  @!P0 LDG.E.U8 R242, desc[UR16][R2.64] ;  /* 0x0000001002f28981 */ /* 0x0004e4000c1e1100 */
[----:B--2---:R-:W-:Y:S02]  /*1e970*/  @!P0 IMAD.MOV.U32 R2, RZ, RZ, R25 ;  /* 0x000000ffff028224 */ /* 0x004fe400078e0019 */
[----:B------:R-:W2:Y:S01]  /*1e980*/  LDL R25, [R1+0xcc0] ;  /* 0x000cc00001197983 */ /* 0x000ea20000100800 */
[----:B------:R-:W-:-:S05]  /*1e990*/  @!P0 IMAD.MOV.U32 R3, RZ, RZ, R34 ;  /* 0x000000ffff038224 */ /* 0x000fca00078e0022 */
[----:B------:R0:W2:Y:S02]  /*1e9a0*/  @!P0 LDG.E.U8 R241, desc[UR16][R2.64] ;  /* 0x0000001002f18981 */ /* 0x0000a4000c1e1100 */
[----:B0-----:R-:W-:Y:S02]  /*1e9b0*/  @!P0 IMAD.MOV.U32 R3, RZ, RZ, R46 ;  /* 0x000000ffff038224 */ /* 0x001fe400078e002e */
[----:B------:R-:W-:-:S05]  /*1e9c0*/  @!P0 IMAD.MOV.U32 R2, RZ, RZ, R35 ;  /* 0x000000ffff028224 */ /* 0x000fca00078e0023 */
[----:B------:R0:W2:Y:S02]  /*1e9d0*/  @!P0 LDG.E.U8 R240, desc[UR16][R2.64] ;  /* 0x0000001002f08981 */ /* 0x0000a4000c1e1100 */
[----:B0-----:R-:W-:Y:S02]  /*1e9e0*/  @!P0 IMAD.MOV.U32 R2, RZ, RZ, R51 ;  /* 0x000000ffff028224 */ /* 0x001fe400078e0033 */
[----:B----4-:R-:W-:-:S05]  /*1e9f0*/  @!P0 IMAD.MOV.U32 R3, RZ, RZ, R26 ;  /* 0x000000ffff038224 */ /* 0x010fca00078e001a */
[----:B------:R0:W4:Y:S02]  /*1ea00*/  @!P0 LDG.E.U8 R239, desc[UR16][R2.64] ;  /* 0x0000001002ef8981 */ /* 0x000124000c1e1100 */
[----:B0-----:R-:W-:Y:S02]  /*1ea10*/  @!P0 IMAD.MOV.U32 R2, RZ, RZ, R39 ;  /* 0x000000ffff028224 */ /* 0x001fe400078e0027 */
[----:B------:R-:W-:Y:S01]  /*1ea20*/  @!P0 IMAD.MOV.U32 R3, RZ, RZ, R45 ;  /* 0x000000ffff038224 */ /* 0x000fe200078e002d */
[----:B------:R-:W4:Y:S04]  /*1ea30*/  LDL R39, [R1+0xc40] ;  /* 0x000c400001277983 */ /* 0x000f280000100800 */
[----:B------:R-:W4:Y:S04]  /*1ea40*/  LDL R45, [R1+0xc3c] ;  /* 0x000c3c00012d7983 */ /* 0x000f280000100800 */
[----:B------:R3:W4:Y:S02]  /*1ea50*/  @!P0 LDG.E.U8 R238, desc[UR16][R2.64] ;  /* 0x0000001002ee8981 */ /* 0x000724000c1e1100 */
[----:B---3--:R-:W-:-:S02]  /*1ea60*/  @!P0 IMAD.MOV.U32 R2, RZ, RZ, R33 ;  /* 0x000000ffff028224 */ /* 0x008fc400078e0021 */
[----:B------:R-:W-:Y:S01]  /*1ea70*/  @!P0 IMAD.MOV.U32 R3, RZ, RZ, R36 ;  /* 0x000000ffff038224 */ /* 0x000fe200078e0024 */
[----:B------:R-:W3:Y:S04]  /*1ea80*/  LDL R33, [R1+0xc00] ;  /* 0x000c000001217983 */ /* 0x000ee80000100800 */
[----:B------:R-:W3:Y:S04]  /*1ea90*/  LDL R36, [R1+0xbfc] ;  /* 0x000bfc0001247983 */ /* 0x000ee80000100800 */
[----:B------:R0:W3:Y:S02]  /*1eaa0*/  @!P0 LDG.E.U8 R237, desc[UR16][R2.64] ;  /* 0x0000001002ed8981 */ /* 0x0000e4000c1e1100 */
[----:B0-----:R-:W-:-:S02]  /*1eab0*/  @!P0 IMAD.MOV.U32 R2, RZ, RZ, R24 ;  /* 0x000000ffff028224 */ /* 0x001fc400078e0018 */
[----:B------:R-:W3:Y:S01]  /*1eac0*/  LDL R24, [R1+0xbc0] ;  /* 0x000bc00001187983 */ /* 0x000ee20000100800 */
[----:B------:R-:W-:-:S03]  /*1ead0*/  @!P0 IMAD.MOV.U32 R3, RZ, RZ, R38 ;  /* 0x000000ffff038224 */ /* 0x000fc600078e0026 */
[----:B------:R-:W3:Y:S04]  /*1eae0*/  LDL R38, [R1+0xbbc] ;  /* 0x000bbc0001267983 */ /* 0x000ee80000100800 */
[----:B------:R0:W3:Y:S02]  /*1eaf0*/  @!P0 LDG.E.U8 R236, desc[UR16][R2.64] ;  /* 0x0000001002ec8981 */ /* 0x0000e4000c1e1100 */
[----:B0-----:R-:W-:Y:S02]  /*1eb00*/  @!P0 IMAD.MOV.U32 R2, RZ, RZ, R48 ;  /* 0x000000ffff028224 */ /* 0x001fe400078e0030 */
[----:B------:R-:W-:Y:S01]  /*1eb10*/  @!P0 IMAD.MOV.U32 R3, RZ, RZ, R50 ;  /* 0x000000ffff038224 */ /* 0x000fe200078e0032 */
[----:B------:R-:W3:Y:S04]  /*1eb20*/  LDL R48, [R1+0xb00] ;  /* 0x000b000001307983 */ /* 0x000ee80000100800 */
[----:B------:R0:W3:Y:S04]  /*1eb30*/  @!P0 LDG.E.U8 R235, desc[UR16][R2.64] ;  /* 0x0000001002eb8981 */ /* 0x0000e8000c1e1100 */
[----:B------:R-:W3:Y:S01]  /*1eb40*/  LDL R50, [R1+0xafc] ;  /* 0x000afc0001327983 */ /* 0x000ee20000100800 */
[----:B0-----:R-:W-:-:S02]  /*1eb50*/  @!P0 IMAD.MOV.U32 R2, RZ, RZ, R29 ;  /* 0x000000ffff028224 */ /* 0x001fc400078e001d */
[----:B------:R-:W-:Y:S01]  /*1eb60*/  @!P0 IMAD.MOV.U32 R3, RZ, RZ, R37 ;  /* 0x000000ffff038224 */ /* 0x000fe200078e0025 */
[----:B------:R-:W3:Y:S04]  /*1eb70*/  LDL R29, [R1+0xb40] ;  /* 0x000b4000011d7983 */ /* 0x000ee80000100800 */
[----:B------:R-:W3:Y:S04]  /*1eb80*/  LDL R37, [R1+0xb3c] ;  /* 0x000b3c0001257983 */ /* 0x000ee80000100800 */
[----:B------:R0:W3:Y:S02]  /*1eb90*/  @!P0 LDG.E.U8 R234, desc[UR16][R2.64] ;  /* 0x0000001002ea8981 */ /* 0x0000e4000c1e1100 */
[----:B0-----:R-:W-:-:S02]  /*1eba0*/  @!P0 IMAD.MOV.U32 R3, RZ, RZ, R31 ;  /* 0x000000ffff038224 */ /* 0x001fc400078e001f */
[----:B------:R-:W3:Y:S01]  /*1ebb0*/  LDL R31, [R1+0xabc] ;  /* 0x000abc00011f7983 */ /* 0x000ee20000100800 */
[----:B--2---:R-:W-:-:S03]  /*1ebc0*/  @!P0 IMAD.MOV.U32 R2, RZ, RZ, R25 ;  /* 0x000000ffff028224 */ /* 0x004fc600078e0019 */
[----:B------:R-:W2:Y:S04]  /*1ebd0*/  LDL R25, [R1+0xac0] ;  /* 0x000ac00001197983 */ /* 0x000ea80000100800 */
[----:B------:R0:W2:Y:S02]  /*1ebe0*/  @!P0 LDG.E.U8 R233, desc[UR16][R2.64] ;  /* 0x0000001002e98981 */ /* 0x0000a4000c1e1100 */
[----:B0-----:R-:W-:Y:S02]  /*1ebf0*/  @!P0 IMAD.MOV.U32 R2, RZ, RZ, R54 ;  /* 0x000000ffff028224 */ /* 0x001fe400078e0036 */
[----:B------:R-:W-:Y:S01]  /*1ec00*/  @!P0 IMAD.MOV.U32 R3, RZ, RZ, R72 ;  /* 0x000000ffff038224 */ /* 0x000fe200078e0048 */
[----:B------:R-:W-:Y:S01]  /*1ec10*/  PRMT R230, RZ, 0x7610, R230 ;  /* 0x00007610ffe67816 */ /* 0x000fe200000000e6 */
[----:B------:R-:W2:Y:S04]  /*1ec20*/  LDL R72, [R1+0x4e4] ;  /* 0x0004e40001487983 */ /* 0x000ea80000100800 */
[----:B------:R4:W2:Y:S01]  /*1ec30*/  @!P0 LDG.E.U8 R232, desc[UR16][R2.64] ;  /* 0x0000001002e88981 */ /* 0x0008a2000c1e1100 */
[----:B------:R-:W-:-:S02]  /*1ec40*/  PRMT R229, RZ, 0x7610, R229 ;  /* 0x00007610ffe57816 */ /* 0x000fc400000000e5 */
[----:B------:R-:W-:Y:S01]  /*1ec50*/  PRMT R228, RZ, 0x7610, R228 ;  /* 0x00007610ffe47816 */ /* 0x000fe200000000e4 */
[----:B------:R-:W2:Y:S01]  /*1ec60*/  LDL R54, [R1+0x4e8] ;  /* 0x0004e80001367983 */ /* 0x000ea20000100800 */
[----:B----4-:R-:W-:-:S03]  /*1ec70*/  @!P0 IMAD.MOV.U32 R2, RZ, RZ, R39 ;  /* 0x000000ffff028224 */ /* 0x010fc600078e0027 */
[----:B------:R-:W4:Y:S01]  /*1ec80*/  LDL R39, [R1+0xa80] ;  /* 0x000a800001277983 */ /* 0x000f220000100800 */
[----:B------:R-:W-:-:S03]  /*1ec90*/  @!P0 IMAD.MOV.U32 R3, RZ, RZ, R45 ;  /* 0x000000ffff038224 */ /* 0x000fc600078e002d */
        /* <DEDUP_REMOVED lines=13> */
[----:B0-----:R-:W-:Y:S02]  /*1ed70*/  @!P0 IMAD.MOV.U32 R2, RZ, RZ, R52 ;  /* 0x000000ffff028224 */ /* 0x001fe400078e0034 */
[----:B------:R-:W-:Y:S01]  /*1ed80*/  @!P0 IMAD.MOV.U32 R3, RZ, RZ, R53 ;  /* 0x000000ffff038224 */ /* 0x000fe200078e0035 */
[----:B------:R-:W-:Y:S01]  /*1ed90*/  PRMT R226, RZ, 0x7610, R226 ;  /* 0x00007610ffe27816 */ /* 0x000fe200000000e2 */
[----:B------:R-:W3:Y:S04]  /*1eda0*/  LDL R53, [R1+0x4a4] ;  /* 0x0004a40001357983 */ /* 0x000ee80000100800 */
[----:B------:R0:W3:Y:S01]  /*1edb0*/  @!P0 LDG.E.U8 R228, desc[UR16][R2.64] ;  /* 0x0000001002e48981 */ /* 0x0000e2000c1e1100 */
[----:B------:R-:W-:-:S02]  /*1edc0*/  PRMT R225, RZ, 0x7610, R225 ;  /* 0x00007610ffe17816 */ /* 0x000fc400000000e1 */
[----:B------:R-:W-:Y:S01]  /*1edd0*/  PRMT R224, RZ, 0x7610, R224 ;  /* 0x00007610ffe07816 */ /* 0x000fe200000000e0 */
[----:B------:R-:W3:Y:S01]  /*1ede0*/  LDL R52, [R1+0x4a8] ;  /* 0x0004a80001347983 */ /* 0x000ee20000100800 */
[----:B0-----:R-:W-:-:S03]  /*1edf0*/  @!P0 IMAD.MOV.U32 R2, RZ, RZ, R29 ;  /* 0x000000ffff028224 */ /* 0x001fc600078e001d */
[----:B------:R-:W3:Y:S01]  /*1ee00*/  LDL R29, [R1+0x5a8] ;  /* 0x0005a800011d7983 */ /* 0x000ee20000100800 */
[----:B------:R-:W-:-:S03]  /*1ee10*/  @!P0 IMAD.MOV.U32 R3, RZ, RZ, R37 ;  /* 0x000000ffff038224 */ /* 0x000fc600078e0025 */
[----:B------:R-:W3:Y:S04]  /*1ee20*/  LDL R37, [R1+0x5a4] ;  /* 0x0005a40001257983 */ /* 0x000ee80000100800 */
[----:B------:R0:W3:Y:S02]  /*1ee30*/  @!P0 LDG.E.U8 R227, desc[UR16][R2.64] ;  /* 0x0000001002e38981 */ /* 0x0000e4000c1e1100 */
[----:B0-----:R-:W-:Y:S02]  /*1ee40*/  @!P0 IMAD.MOV.U32 R2, RZ, RZ, R48 ;  /* 0x000000ffff028224 */ /* 0x001fe400078e0030 */
[----:B------:R-:W-:Y:S01]  /*1ee50*/  @!P0 IMAD.MOV.U32 R3, RZ, RZ, R50 ;  /* 0x000000ffff038224 */ /* 0x000fe200078e0032 */
[----:B------:R-:W-:Y:S01]  /*1ee60*/  PRMT R223, RZ, 0x7610, R223 ;  /* 0x00007610ffdf7816 */ /* 0x000fe200000000df */
[----:B------:R-:W3:Y:S04]  /*1ee70*/  LDL R50, [R1+0x424] ;  /* 0x0004240001327983 */ /* 0x000ee80000100800 */
[----:B------:R0:W3:Y:S01]  /*1ee80*/  @!P0 LDG.E.U8 R226, desc[UR16][R2.64] ;  /* 0x0000001002e28981 */ /* 0x0000e2000c1e1100 */
[----:B------:R-:W-:-:S03]  /*1ee90*/  PRMT R222, RZ, 0x7610, R222 ;  /* 0x00007610ffde7816 */ /* 0x000fc600000000de */
[----:B------:R-:W3:Y:S01]  /*1eea0*/  LDL R48, [R1+0x3e4] ;  /* 0x0003e40001307983 */ /* 0x000ee20000100800 */
[----:B0-----:R-:W-:-:S03]  /*1eeb0*/  @!P0 IMAD.MOV.U32 R3, RZ, RZ, R31 ;  /* 0x000000ffff038224 */ /* 0x001fc600078e001f */
[----:B------:R-:W3:Y:S01]  /*1eec0*/  LDL R31, [R1+0x524] ;  /* 0x00052400011f7983 */ /* 0x000ee20000100800 */
[----:B--2---:R-:W-:-:S03]  /*1eed0*/  @!P0 IMAD.MOV.U32 R2, RZ, RZ, R25 ;  /* 0x000000ffff028224 */ /* 0x004fc600078e0019 */
[----:B------:R-:W2:Y:S04]  /*1eee0*/  LDL R25, [R1+0x528] ;  /* 0x0005280001197983 */ /* 0x000ea80000100800 */
[----:B------:R4:W2:Y:S02]  /*1eef0*/  @!P0 LDG.E.U8 R225, desc[UR16][R2.64] ;  /* 0x0000001002e18981 */ /* 0x0008a4000c1e1100 */
[----:B----4-:R-:W-:Y:S01]  /*1ef00*/  @!P0 IMAD.MOV.U32 R2, RZ, RZ, R39 ;  /* 0x000000ffff028224 */ /* 0x010fe200078e0027 */
[----:B------:R-:W-:Y:S01]  /*1ef10*/  PRMT R221, RZ, 0x7610, R221 ;  /* 0x00007610ffdd7816 */ /* 0x000fe200000000dd */
[----:B------:R-:W4:Y:S01]  /*1ef20*/  LDL R39, [R1+0x3a4] ;  /* 0x0003a40001277983 */ /* 0x000f220000100800 */
[----:B------:R-:W-:-:S03]  /*1ef30*/  @!P0 IMAD.MOV.U32 R3, RZ, RZ, R45 ;  /* 0x000000ffff038224 */ /* 0x000fc600078e002d */
[----:B------:R-:W4:Y:S04]  /*1ef40*/  LDL R45, [R1+0x3e8] ;  /* 0x0003e800012d7983 */ /* 0x000f280000100800 */
[----:B------:R3:W4:Y:S02]  /*1ef50*/  @!P0 LDG.E.U8 R224, desc[UR16][R2.64] ;  /* 0x0000001002e08981 */ /* 0x000724000c1e1100 */
[----:B---3--:R-:W-:Y:S02]  /*1ef60*/  @!P0 IMAD.MOV.U32 R2, RZ, RZ, R33 ;  /* 0x000000ffff028224 */ /* 0x008fe400078e0021 */
[----:B------:R-:W3:Y:S01]  /*1ef70*/  LDL R33, [R1+0x468] ;  /* 0x0004680001217983 */ /* 0x000ee20000100800 */
[----:B------:R-:W-:-:S03]  /*1ef80*/  @!P0 IMAD.MOV.U32 R3, RZ, RZ, R36 ;  /* 0x000000ffff038224 */ /* 0x000fc600078e0024 */
[----:B------:R-:W4:Y:S04]  /*1ef90*/  LDL R36, [R1+0x464] ;  /* 0x0004640001247983 */ /* 0x000f280000100800 */
[----:B------:R0:W4:Y:S02]  /*1efa0*/  @!P0 LDG.E.U8 R223, desc[UR16][R2.64] ;  /* 0x0000001002df8981 */ /* 0x000124000c1e1100 */
[----:B0-----:R-:W-:Y:S02]  /*1efb0*/  @!P0 IMAD.MOV.U32 R2, RZ, RZ, R24 ;  /* 0x000000ffff028224 */ /* 0x001fe400078e0018 */
[----:B------:R-:W4:Y:S01]  /*1efc0*/  LDL R24, [R1+0x428] ;  /* 0x0004280001187983 */ /* 0x000f220000100800 */
[----:B------:R-:W-:Y:S01]  /*1efd0*/  @!P0 IMAD.MOV.U32 R3, RZ, RZ, R38 ;  /* 0x000000ffff038224 */ /* 0x000fe200078e0026 */
[----:B------:R-:W-:-:S02]  /*1efe0*/  PRMT R220, RZ, 0x7610, R220 ;  /* 0x00007610ffdc7816 */ /* 0x000fc400000000dc */
[----:B------:R-:W4:Y:S04]  /*1eff0*/  LDL R38, [R1+0x364] ;  /* 0x0003640001267983 */ /* 0x000f280000100800 */
[----:B------:R0:W4:Y:S02]  /*1f000*/  @!P0 LDG.E.U8 R222, desc[UR16][R2.64] ;  /* 0x0000001002de8981 */ /* 0x000124000c1e1100 */
[----:B0-----:R-:W-:Y:S02]  /*1f010*/  @!P0 IMAD.MOV.U32 R2, RZ, RZ, R29 ;  /* 0x000000ffff028224 */ /* 0x001fe400078e001d */
[----:B------:R-:W4:Y:S01]  /*1f020*/  LDL R29, [R1+0x3a8] ;  /* 0x0003a800011d7983 */ /* 0x000f220000100800 */
[----:B------:R-:W-:-:S03]  /*1f030*/  @!P0 IMAD.MOV.U32 R3, RZ, RZ, R37 ;  /* 0x000000ffff038224 */ /* 0x000fc600078e0025 */
[----:B------:R-:W4:Y:S04]  /*1f040*/  LDL R37, [R1+0x368] ;  /* 0x0003680001257983 */ /* 0x000f280000100800 */
[----:B------:R0:W4:Y:S02]  /*1f050*/  @!P0 LDG.E.U8 R221, desc[UR16][R2.64] ;  /* 0x0000001002dd8981 */ /* 0x000124000c1e1100 */
[----:B0-----:R-:W-:Y:S02]  /*1f060*/  @!P0 IMAD.MOV.U32 R2, RZ, RZ, R75 ;  /* 0x000000ffff028224 */ /* 0x001fe400078e004b */
[----:B------:R-:W-:-:S05]  /*1f070*/  @!P0 IMAD.MOV.U32 R3, RZ, RZ, R77 ;  /* 0x000000ffff038224 */ /* 0x000fca00078e004d */
[----:B------:R0:W4:Y:S02]  /*1f080*/  @!P0 LDG.E.U8 R220, desc[UR16][R2.64] ;  /* 0x0000001002dc8981 */ /* 0x000124000c1e1100 */
[----:B0-----:R-:W-:Y:S02]  /*1f090*/  @!P0 IMAD.MOV.U32 R3, RZ, RZ, R31 ;  /* 0x000000ffff038224 */ /* 0x001fe400078e001f */
[----:B------:R-:W4:Y:S01]  /*1f0a0*/  LDL R31, [R1+0x324] ;  /* 0x00032400011f7983 */ /* 0x000f220000100800 */
[----:B--2---:R-:W-:-:S03]  /*1f0b0*/  @!P0 IMAD.MOV.U32 R2, RZ, RZ, R25 ;  /* 0x000000ffff028224 */ /* 0x004fc600078e0019 */
[----:B------:R-:W2:Y:S01]  /*1f0c0*/  LDL R25, [R1+0x328] ;  /* 0x0003280001197983 */ /* 0x000ea20000100800 */
[----:B------:R-:W-:Y:S02]  /*1f0d0*/  PRMT R219, RZ, 0x7610, R219 ;  /* 0x00007610ffdb7816 */ /* 0x000fe400000000db */
[----:B------:R-:W-:-:S04]  /*1f0e0*/  PRMT R218, RZ, 0x7610, R218 ;  /* 0x00007610ffda7816 */ /* 0x000fc800000000da */
[----:B------:R0:W2:Y:S01]  /*1f0f0*/  @!P0 LDG.E.U8 R219, desc[UR16][R2.64] ;  /* 0x0000001002db8981 */ /* 0x0000a2000c1e1100 */
[----:B------:R-:W-:Y:S01]  /*1f100*/  PRMT R217, RZ, 0x7610, R217 ;  /* 0x00007610ffd97816 */ /* 0x000fe200000000d9 */
[----:B0-----:R-:W-:Y:S02]  /*1f110*/  @!P0 IMAD.MOV.U32 R2, RZ, RZ, R54 ;  /* 0x000000ffff028224 */ /* 0x001fe400078e0036 */
[----:B------:R-:W-:-:S05]  /*1f120*/  @!P0 IMAD.MOV.U32 R3, RZ, RZ, R72 ;  /* 0x000000ffff038224 */ /* 0x000fca00078e0048 */
[----:B------:R0:W2:Y:S01]  /*1f130*/  @!P0 LDG.E.U8 R218, desc[UR16][R2.64] ;  /* 0x0000001002da8981 */ /* 0x0000a2000c1e1100 */
[----:B------:R-:W-:Y:S01]  /*1f140*/  PRMT R216, RZ, 0x7610, R216 ;  /* 0x00007610ffd87816 */ /* 0x000fe200000000d8 */
[----:B0-----:R-:W-:Y:S02]  /*1f150*/  @!P0 IMAD.MOV.U32 R2, RZ, RZ, R52 ;  /* 0x000000ffff028224 */ /* 0x001fe400078e0034 */
[----:B------:R-:W-:-:S05]  /*1f160*/  @!P0 IMAD.MOV.U32 R3, RZ, RZ, R53 ;  /* 0x000000ffff038224 */ /* 0x000fca00078e0035 */
[----:B------:R3:W2:Y:S02]  /*1f170*/  @!P0 LDG.E.U8 R217, desc[UR16][R2.64] ;  /* 0x0000001002d98981 */ /* 0x0006a4000c1e1100 */
[----:B---3--:R-:W-:Y:S02]  /*1f180*/  @!P0 IMAD.MOV.U32 R2, RZ, RZ, R33 ;  /* 0x000000ffff028224 */ /* 0x008fe400078e0021 */
[----:B------:R-:W3:Y:S01]  /*1f190*/  LDL R33, [R1+0x2e8] ;  /* 0x0002e80001217983 */ /* 0x000ee20000100800 */
[----:B----4-:R-:W-:-:S03]  /*1f1a0*/  @!P0 IMAD.MOV.U32 R3, RZ, RZ, R36 ;  /* 0x000000ffff038224 */ /* 0x010fc600078e0024 */
[----:B------:R-:W4:Y:S04]  /*1f1b0*/  LDL R36, [R1+0x2e4] ;  /* 0x0002e40001247983 */ /* 0x000f280000100800 */
[----:B------:R0:W4:Y:S02]  /*1f1c0*/  @!P0 LDG.E.U8 R216, desc[UR16][R2.64] ;  /* 0x0000001002d88981 */ /* 0x000124000c1e1100 */
[----:B0-----:R-:W-:Y:S02]  /*1f1d0*/  @!P0 IMAD.MOV.U32 R2, RZ, RZ, R24 ;  /* 0x000000ffff028224 */ /* 0x001fe400078e0018 */
        /* <DEDUP_REMOVED lines=11> */
[----:B------:R-:W-:Y:S02]  /*1f290*/  @!P0 IMAD.MOV.U32 R2, RZ, RZ, R29 ;  /* 0x000000ffff028224 */ /* 0x000fe400078e001d */
[----:B------:R-:W4:Y:S04]  /*1f2a0*/  LDL.LU R29, [R1+0x2a4] ;  /* 0x0002a400011d7983 */ /* 0x000f280000300800 */
[----:B------:R0:W4:Y:S04]  /*1f2b0*/  @!P0 LDG.E.U8 R213, desc[UR16][R2.64] ;  /* 0x0000001002d58981 */ /* 0x000128000c1e1100 */
[----:B------:R-:W4:Y:S01]  /*1f2c0*/  LDL.LU R48, [R1+0x264] ;  /* 0x0002640001307983 */ /* 0x000f220000300800 */
[----:B0-----:R-:W-:-:S02]  /*1f2d0*/  @!P0 IMAD.MOV.U32 R2, RZ, RZ, R37 ;  /* 0x000000ffff028224 */ /* 0x001fc400078e0025 */
[----:B------:R-:W-:Y:S01]  /*1f2e0*/  @!P0 IMAD.MOV.U32 R3, RZ, RZ, R38 ;  /* 0x000000ffff038224 */ /* 0x000fe200078e0026 */
[----:B------:R-:W4:Y:S04]  /*1f2f0*/  LDL.LU R37, [R1+0x268] ;  /* 0x0002680001257983 */ /* 0x000f280000300800 */
[----:B------:R0:W4:Y:S04]  /*1f300*/  @!P0 LDG.E.U8 R212, desc[UR16][R2.64] ;  /* 0x0000001002d48981 */ /* 0x000128000c1e1100 */
[----:B------:R-:W4:Y:S04]  /*1f310*/  LDL R54, [R1+0x9ec] ;  /* 0x0009ec0001367983 */ /* 0x000f280000100800 */
[----:B------:R-:W4:Y:S04]  /*1f320*/  LDL R52, [R1+0xdb4] ;  /* 0x000db40001347983 */ /* 0x000f280000100800 */
[----:B------:R-:W4:Y:S01]  /*1f330*/  LDL R50, [R1+0xdb8] ;  /* 0x000db80001327983 */ /* 0x000f220000100800 */
[----:B0-----:R-:W-:-:S03]  /*1f340*/  @!P0 IMAD.MOV.U32 R3, RZ, RZ, R31 ;  /* 0x000000ffff038224 */ /* 0x001fc600078e001f */
[----:B------:R-:W4:Y:S04]  /*1f350*/  LDL R31, [R1+0xdec] ;  /* 0x000dec00011f7983 */ /* 0x000f280000100800 */
[----:B------:R-:W4:Y:S01]  /*1f360*/  LDL.LU R53, [R1+0x228] ;  /* 0x0002280001357983 */ /* 0x000f220000300800 */
[----:B--2---:R-:W-:-:S03]  /*1f370*/  @!P0 IMAD.MOV.U32 R2, RZ, RZ, R25 ;  /* 0x000000ffff028224 */ /* 0x004fc600078e0019 */
[----:B------:R-:W2:Y:S01]  /*1f380*/  LDL.LU R25, [R1+0x224] ;  /* 0x0002240001197983 */ /* 0x000ea20000300800 */
[----:B------:R-:W-:-:S03]  /*1f390*/  PRMT R211, RZ, 0x7610, R211 ;  /* 0x00007610ffd37816 */ /* 0x000fc600000000d3 */
[----:B------:R-:W2:Y:S04]  /*1f3a0*/  LDL R39, [R1+0xd74] ;  /* 0x000d740001277983 */ /* 0x000ea80000100800 */
[----:B------:R-:W2:Y:S01]  /*1f3b0*/  LDL R38, [R1+0xd78] ;  /* 0x000d780001267983 */ /* 0x000ea20000100800 */
[----:B------:R-:W-:-:S03]  /*1f3c0*/  PRMT R210, RZ, 0x7610, R210 ;  /* 0x00007610ffd27816 */ /* 0x000fc600000000d2 */
[----:B------:R3:W2:Y:S04]  /*1f3d0*/  @!P0 LDG.E.U8 R211, desc[UR16][R2.64] ;  /* 0x0000001002d38981 */ /* 0x0006a8000c1e1100 */
[----:B------:R-:W2:Y:S04]  /*1f3e0*/  LDL R75, [R1+0xd34] ;  /* 0x000d3400014b7983 */ /* 0x000ea80000100800 */
[----:B------:R-:W2:Y:S01]  /*1f3f0*/  LDL R72, [R1+0xd38] ;  /* 0x000d380001487983 */ /* 0x000ea20000100800 */
[----:B------:R-:W-:-:S03]  /*1f400*/  PRMT R209, RZ, 0x7610, R209 ;  /* 0x00007610ffd17816 */ /* 0x000fc600000000d1 */
[----:B------:R-:W2:Y:S01]  /*1f410*/  LDL R45, [R1+0xcb4] ;  /* 0x000cb400012d7983 */ /* 0x000ea20000100800 */
[----:B---3--:R-:W-:-:S03]  /*1f420*/  @!P0 IMAD.MOV.U32 R2, RZ, RZ, R33 ;  /* 0x000000ffff028224 */ /* 0x008fc600078e0021 */
[----:B------:R-:W3:Y:S01]  /*1f430*/  LDL R33, [R1+0xcf4] ;  /* 0x000cf40001217983 */ /* 0x000ee20000100800 */
[----:B----4-:R-:W-:-:S03]  /*1f440*/  @!P0 IMAD.MOV.U32 R3, RZ, RZ, R36 ;  /* 0x000000ffff038224 */ /* 0x010fc600078e0024 */
[----:B------:R-:W4:Y:S04]  /*1f450*/  LDL R36, [R1+0xcb8] ;  /* 0x000cb80001247983 */ /* 0x000f280000100800 */
[----:B------:R0:W4:Y:S02]  /*1f460*/  @!P0 LDG.E.U8 R210, desc[UR16][R2.64] ;  /* 0x0000001002d28981 */ /* 0x000124000c1e1100 */
[----:B0-----:R-:W-:Y:S02]  /*1f470*/  @!P0 IMAD.MOV.U32 R2, RZ, RZ, R24 ;  /* 0x000000ffff028224 */ /* 0x001fe400078e0018 */
[----:B------:R-:W4:Y:S01]  /*1f480*/  LDL R24, [R1+0xcf8] ;  /* 0x000cf80001187983 */ /* 0x000f220000100800 */
[----:B------:R-:W-:Y:S02]  /*1f490*/  PRMT R208, RZ, 0x7610, R208 ;  /* 0x00007610ffd07816 */ /* 0x000fe400000000d0 */
[----:B------:R-:W-:Y:S01]  /*1f4a0*/  PRMT R207, RZ, 0x7610, R207 ;  /* 0x00007610ffcf7816 */ /* 0x000fe200000000cf */
[----:B------:R-:W-:-:S05]  /*1f4b0*/  @!P0 IMAD.MOV.U32 R3, RZ, RZ, R29 ;  /* 0x000000ffff038224 */ /* 0x000fca00078e001d */
[----:B------:R0:W4:Y:S02]  /*1f4c0*/  @!P0 LDG.E.U8 R209, desc[UR16][R2.64] ;  /* 0x0000001002d18981 */ /* 0x000124000c1e1100 */
[----:B0-----:R-:W-:Y:S02]  /*1f4d0*/  @!P0 IMAD.MOV.U32 R3, RZ, RZ, R48 ;  /* 0x000000ffff038224 */ /* 0x001fe400078e0030 */
[----:B------:R-:W-:-:S05]  /*1f4e0*/  @!P0 IMAD.MOV.U32 R2, RZ, RZ, R37 ;  /* 0x000000ffff028224 */ /* 0x000fca00078e0025 */
[----:B------:R0:W4:Y:S02]  /*1f4f0*/  @!P0 LDG.E.U8 R208, desc[UR16][R2.64] ;  /* 0x0000001002d08981 */ /* 0x000124000c1e1100 */
[----:B0-----:R-:W-:Y:S02]  /*1f500*/  @!P0 IMAD.MOV.U32 R2, RZ, RZ, R53 ;  /* 0x000000ffff028224 */ /* 0x001fe400078e0035 */
[----:B--2---:R-:W-:-:S05]  /*1f510*/  @!P0 IMAD.MOV.U32 R3, RZ, RZ, R25 ;  /* 0x000000ffff038224 */ /* 0x004fca00078e0019 */
[----:B------:R0:W2:Y:S02]  /*1f520*/  @!P0 LDG.E.U8 R207, desc[UR16][R2.64] ;  /* 0x0000001002cf8981 */ /* 0x0000a4000c1e1100 */
[----:B0-----:R-:W-:Y:S02]  /*1f530*/  @!P0 IMAD.MOV.U32 R2, RZ, RZ, R31 ;  /* 0x000000ffff028224 */ /* 0x001fe400078e001f */
[----:B------:R-:W2:Y:S01]  /*1f540*/  LDL R31, [R1+0xc78] ;  /* 0x000c7800011f7983 */ /* 0x000ea20000100800 */
[----:B------:R-:W-:Y:S01]  /*1f550*/  PRMT R206, RZ, 0x7610, R206 ;  /* 0x00007610ffce7816 */ /* 0x000fe200000000ce */
[----:B------:R-:W-:Y:S02]  /*1f560*/  @!P0 IMAD.MOV.U32 R3, RZ, RZ, R54 ;  /* 0x000000ffff038224 */ /* 0x000fe400078e0036 */
[----:B------:R-:W2:Y:S01]  /*1f570*/  LDL R54, [R1+0xc74] ;  /* 0x000c740001367983 */ /* 0x000ea20000100800 */
[----:B------:R-:W-:-:S03]  /*1f580*/  PRMT R205, RZ, 0x7610, R205 ;  /* 0x00007610ffcd7816 */ /* 0x000fc600000000cd */
[----:B------:R0:W2:Y:S01]  /*1f590*/  @!P0 LDG.E.U8 R206, desc[UR16][R2.64] ;  /* 0x0000001002ce8981 */ /* 0x0000a2000c1e1100 */
[----:B------:R-:W-:Y:S01]  /*1f5a0*/  PRMT R204, RZ, 0x7610, R204 ;  /* 0x00007610ffcc7816 */ /* 0x000fe200000000cc */
[----:B0-----:R-:W-:Y:S02]  /*1f5b0*/  @!P0 IMAD.MOV.U32 R2, RZ, RZ, R50 ;  /* 0x000000ffff028224 */ /* 0x001fe400078e0032 */
[----:B------:R-:W-:Y:S01]  /*1f5c0*/  @!P0 IMAD.MOV.U32 R3, RZ, RZ, R52 ;  /* 0x000000ffff038224 */ /* 0x000fe200078e0034 */
[----:B------:R-:W2:Y:S04]  /*1f5d0*/  LDL R50, [R1+0xc38] ;  /* 0x000c380001327983 */ /* 0x000ea80000100800 */
[----:B------:R-:W2:Y:S04]  /*1f5e0*/  LDL R52, [R1+0xc34] ;  /* 0x000c340001347983 */ /* 0x000ea80000100800 */
[----:B------:R0:W2:Y:S01]  /*1f5f0*/  @!P0 LDG.E.U8 R205, desc[UR16][R2.64] ;  /* 0x0000001002cd8981 */ /* 0x0000a2000c1e1100 */
[----:B------:R-:W-:Y:S01]  /*1f600*/  PRMT R203, RZ, 0x7610, R203 ;  /* 0x00007610ffcb7816 */ /* 0x000fe200000000cb */
[----:B0-----:R-:W-:-:S02]  /*1f610*/  @!P0 IMAD.MOV.U32 R2, RZ, RZ, R38 ;  /* 0x000000ffff028224 */ /* 0x001fc400078e0026 */
[----:B------:R-:W-:Y:S01]  /*1f620*/  @!P0 IMAD.MOV.U32 R3, RZ, RZ, R39 ;  /* 0x000000ffff038224 */ /* 0x000fe200078e0027 */
[----:B------:R-:W2:Y:S04]  /*1f630*/  LDL R38, [R1+0xbf8] ;  /* 0x000bf80001267983 */ /* 0x000ea80000100800 */
[----:B------:R-:W2:Y:S04]  /*1f640*/  LDL R39, [R1+0xbf4] ;  /* 0x000bf40001277983 */ /* 0x000ea80000100800 */
[----:B------:R0:W2:Y:S02]  /*1f650*/  @!P0 LDG.E.U8 R204, desc[UR16][R2.64] ;  /* 0x0000001002cc8981 */ /* 0x0000a4000c1e1100 */
[----:B0-----:R-:W-:-:S02]  /*1f660*/  @!P0 IMAD.MOV.U32 R2, RZ, RZ, R72 ;  /* 0x000000ffff028224 */ /* 0x001fc400078e0048 */
[----:B------:R-:W-:Y:S01]  /*1f670*/  @!P0 IMAD.MOV.U32 R3, RZ, RZ, R75 ;  /* 0x000000ffff038224 */ /* 0x000fe200078e004b */
[----:B------:R-:W-:Y:S01]  /*1f680*/  PRMT R201, RZ, 0x7610, R201 ;  /* 0x00007610ffc97816 */ /* 0x000fe200000000c9 */
[----:B------:R-:W0:Y:S03]  /*1f690*/  S2R R151, SR_TID.X ;  /* 0x0000000000977919 */ /* 0x000e260000002100 */
[----:B------:R3:W2:Y:S01]  /*1f6a0*/  @!P0 LDG.E.U8 R203, desc[UR16][R2.64] ;  /* 0x0000001002cb8981 */ /* 0x0006a2000c1e1100 */
[----:B------:R-:W-:Y:S02]  /*1f6b0*/  PRMT R200, RZ, 0x7610, R200 ;  /* 0x00007610ffc87816 */ /* 0x000fe400000000c8 */
[----:B------:R-:W-:Y:S01]  /*1f6c0*/  PRMT R199, RZ, 0x7610, R199 ;  /* 0x00007610ffc77816 */ /* 0x000fe200000000c7 */
[----:B------:R-:W2:Y:S01]  /*1f6d0*/  LDL R72, [R1+0xa74] ;  /* 0x000a740001487983 */ /* 0x000ea20000100800 */
[----:B---3--:R-:W-:-:S03]  /*1f6e0*/  @!P0 IMAD.MOV.U32 R3, RZ, RZ, R33 ;  /* 0x000000ffff038224 */ /* 0x008fc600078e0021 */
[----:B------:R-:W3:Y:S01]  /*1f6f0*/  LDL R33, [R1+0xbb4] ;  /* 0x000bb40001217983 */ /* 0x000ee20000100800 */
[----:B----4-:R-:W-:-:S03]  /*1f700*/  @!P0 IMAD.MOV.U32 R2, RZ, RZ, R24 ;  /* 0x000000ffff028224 */ /* 0x010fc600078e0018 */
[----:B------:R-:W4:Y:S04]  /*1f710*/  LDL R24, [R1+0xbb8] ;  /* 0x000bb80001187983 */ /* 0x000f280000100800 */
[----:B------:R1:W4:Y:S02]  /*1f720*/  @!P0 LDG.E.U8 R201, desc[UR16][R2.64] ;  /* 0x0000001002c98981 */ /* 0x000324000c1e1100 */
[----:B-1----:R-:W-:Y:S02]  /*1f730*/  @!P0 IMAD.MOV.U32 R3, RZ, RZ, R45 ;  /* 0x000000ffff038224 */ /* 0x002fe400078e002d */
[----:B------:R-:W-:Y:S01]  /*1f740*/  @!P0 IMAD.MOV.U32 R2, RZ, RZ, R36 ;  /* 0x000000ffff028224 */ /* 0x000fe200078e0024 */
[----:B------:R-:W4:Y:S04]  /*1f750*/  LDL R45, [R1+0xb74] ;  /* 0x000b7400012d7983 */ /* 0x000f280000100800 */
[----:B------:R-:W4:Y:S04]  /*1f760*/  LDL R36, [R1+0xb78] ;  /* 0x000b780001247983 */ /* 0x000f280000100800 */
[----:B------:R2:W4:Y:S01]  /*1f770*/  @!P0 LDG.E.U8 R200, desc[UR16][R2.64] ;  /* 0x0000001002c88981 */ /* 0x000522000c1e1100 */
[----:B0-----:R-:W-:-:S02]  /*1f780*/  LOP3.LUT R146, R151, 0x7f, RZ, 0xc0, !PT ;  /* 0x0000007f97927812 */ /* 0x001fc400078ec0ff */
[----:B------:R-:W-:-:S03]  /*1f790*/  PRMT R198, RZ, 0x7610, R198 ;  /* 0x00007610ffc67816 */ /* 0x000fc600000000c6 */
[----:B------:R-:W-:Y:S04]  /*1f7a0*/  STS.U8 [R146+UR8], R185 ;  /* 0x000000b992007988 */ /* 0x000fe80008000008 */
[----:B------:R-:W-:Y:S04]  /*1f7b0*/  STS.U8 [R146+UR8+0x400], R180 ;  /* 0x000400b492007988 */ /* 0x000fe80008000008 */
[----:B------:R-:W-:Y:S04]  /*1f7c0*/  STS.U8 [R146+UR8+0x800], R183 ;  /* 0x000800b792007988 */ /* 0x000fe80008000008 */
[----:B------:R-:W-:Y:S04]  /*1f7d0*/  STS.U8 [R146+UR8+0xc00], R188 ;  /* 0x000c00bc92007988 */ /* 0x000fe80008000008 */
[----:B------:R-:W-:Y:S04]  /*1f7e0*/  STS.U8 [R146+UR8+0x1000], R182 ;  /* 0x001000b692007988 */ /* 0x000fe80008000008 */
[----:B------:R-:W-:Y:S01]  /*1f7f0*/  STS.U8 [R146+UR8+0x1400], R186 ;  /* 0x001400ba92007988 */ /* 0x000fe20008000008 */
[----:B--2---:R-:W-:-:S03]  /*1f800*/  @!P0 IMAD.MOV.U32 R2, RZ, RZ, R31 ;  /* 0x000000ffff028224 */ /* 0x004fc600078e001f */
[----:B------:R-:W2:Y:S01]  /*1f810*/  LDL R31, [R1+0xb38] ;  /* 0x000b3800011f7983 */ /* 0x000ea20000100800 */
[----:B------:R-:W-:-:S03]  /*1f820*/  @!P0 IMAD.MOV.U32 R3, RZ, RZ, R54 ;  /* 0x000000ffff038224 */ /* 0x000fc600078e0036 */
[----:B------:R-:W2:Y:S04]  /*1f830*/  LDL R54, [R1+0xb34] ;  /* 0x000b340001367983 */ /* 0x000ea80000100800 */
[----:B------:R0:W2:Y:S04]  /*1f840*/  @!P0 LDG.E.U8 R199, desc[UR16][R2.64] ;  /* 0x0000001002c78981 */ /* 0x0000a8000c1e1100 */
[----:B------:R-:W-:Y:S01]  /*1f850*/  STS.U8 [R146+UR8+0x1800], R191 ;  /* 0x001800bf92007988 */ /* 0x000fe20008000008 */
[----:B0-----:R-:W-:-:S03]  /*1f860*/  @!P0 IMAD.MOV.U32 R2, RZ, RZ, R50 ;  /* 0x000000ffff028224 */ /* 0x001fc600078e0032 */
[----:B------:R-:W2:Y:S01]  /*1f870*/  LDL R50, [R1+0xaf8] ;  /* 0x000af80001327983 */ /* 0x000ea20000100800 */
[----:B------:R-:W-:-:S03]  /*1f880*/  @!P0 IMAD.MOV.U32 R3, RZ, RZ, R52 ;  /* 0x000000ffff038224 */ /* 0x000fc600078e0034 */
[----:B------:R-:W2:Y:S04]  /*1f890*/  LDL R52, [R1+0xaf4] ;  /* 0x000af40001347983 */ /* 0x000ea80000100800 */
[----:B------:R0:W2:Y:S04]  /*1f8a0*/  @!P0 LDG.E.U8 R198, desc[UR16][R2.64] ;  /* 0x0000001002c68981 */ /* 0x0000a8000c1e1100 */
[----:B------:R-:W-:Y:S04]  /*1f8b0*/  STS.U8 [R146+UR8+0x1c00], R193 ;  /* 0x001c00c192007988 */ /* 0x000fe80008000008 */
[----:B------:R-:W-:Y:S01]  /*1f8c0*/  STS.U8 [R146+UR8+0x2000], R194 ;  /* 0x002000c292007988 */ /* 0x000fe20008000008 */
[----:B0-----:R-:W-:-:S03]  /*1f8d0*/  @!P0 IMAD.MOV.U32 R2, RZ, RZ, R38 ;  /* 0x000000ffff028224 */ /* 0x001fc600078e0026 */
[----:B------:R-:W-:Y:S01]  /*1f8e0*/  STS.U8 [R146+UR8+0x2400], R195 ;  /* 0x002400c392007988 */ /* 0x000fe20008000008 */
[----:B------:R-:W-:-:S03]  /*1f8f0*/  @!P0 IMAD.MOV.U32 R3, RZ, RZ, R39 ;  /* 0x000000ffff038224 */ /* 0x000fc600078e0027 */
[----:B------:R-:W2:Y:S04]  /*1f900*/  LDL R38, [R1+0xab8] ;  /* 0x000ab80001267983 */ /* 0x000ea80000100800 */
[----:B------:R-:W2:Y:S04]  /*1f910*/  LDL R39, [R1+0xab4] ;  /* 0x000ab40001277983 */ /* 0x000ea80000100800 */
[----:B------:R-:W-:Y:S04]  /*1f920*/  STS.U8 [R146+UR8+0x2800], R196 ;  /* 0x002800c492007988 */ /* 0x000fe80008000008 */
[----:B------:R0:W-:Y:S04]  /*1f930*/  STS.U8 [R146+UR8+0x2c00], R197 ;  /* 0x002c00c592007988 */ /* 0x0001e80008000008 */
[----:B------:R1:W-:Y:S01]  /*1f940*/  STS.U8 [R146+UR8+0x3000], R69 ;  /* 0x0030004592007988 */ /* 0x0003e20008000008 */
[----:B0-----:R-:W-:-:S03]  /*1f950*/  PRMT R197, RZ, 0x7610, R197 ;  /* 0x00007610ffc57816 */ /* 0x001fc600000000c5 */
[----:B-1----:R-:W2:Y:S04]  /*1f960*/  LDL R69, [R1+0xa78] ;  /* 0x000a780001457983 */ /* 0x002ea80000100800 */
[----:B------:R3:W2:Y:S04]  /*1f970*/  @!P0 LDG.E.U8 R197, desc[UR16][R2.64] ;  /* 0x0000001002c58981 */ /* 0x0006a8000c1e1100 */
[----:B------:R0:W-:Y:S01]  /*1f980*/  STS.U8 [R146+UR8+0x3400], R0 ;  /* 0x0034000092007988 */ /* 0x0001e20008000008 */
[----:B---3--:R-:W-:-:S03]  /*1f990*/  @!P0 IMAD.MOV.U32 R3, RZ, RZ, R33 ;  /* 0x000000ffff038224 */ /* 0x008fc600078e0021 */
[----:B0-----:R-:W3:Y:S04]  /*1f9a0*/  LDL.LU R0, [R1+0x2a0] ;  /* 0x0002a00001007983 */ /* 0x001ee80000300800 */
[----:B------:R-:W3:Y:S01]  /*1f9b0*/  LDL R33, [R1+0xa34] ;  /* 0x000a340001217983 */ /* 0x000ee20000100800 */
[----:B------:R-:W-:Y:S02]  /*1f9c0*/  PRMT R196, RZ, 0x7610, R196 ;  /* 0x00007610ffc47816 */ /* 0x000fe400000000c4 */
[----:B------:R-:W-:Y:S01]  /*1f9d0*/  PRMT R195, RZ, 0x7610, R195 ;  /* 0x00007610ffc37816 */ /* 0x000fe200000000c3 */
[----:B------:R-:W3:Y:S01]  /*1f9e0*/  LDL R77, [R1+0x49c] ;  /* 0x00049c00014d7983 */ /* 0x000ee20000100800 */
[----:B----4-:R-:W-:Y:S01]  /*1f9f0*/  @!P0 IMAD.MOV.U32 R2, RZ, RZ, R24 ;  /* 0x000000ffff028224 */ /* 0x010fe200078e0018 */
[----:B------:R-:W-:-:S02]  /*1fa00*/  PRMT R194, RZ, 0x7610, R194 ;  /* 0x00007610ffc27816 */ /* 0x000fc400000000c2 */
[----:B------:R-:W4:Y:S04]  /*1fa10*/  LDL R24, [R1+0xa38] ;  /* 0x000a380001187983 */ /* 0x000f280000100800 */
[----:B------:R0:W4:Y:S01]  /*1fa20*/  @!P0 LDG.E.U8 R196, desc[UR16][R2.64] ;  /* 0x0000001002c48981 */ /* 0x000122000c1e1100 */
[----:B------:R-:W-:Y:S02]  /*1fa30*/  PRMT R193, RZ, 0x7610, R193 ;  /* 0x00007610ffc17816 */ /* 0x000fe400000000c1 */
[----:B------:R-:W-:Y:S01]  /*1fa40*/  PRMT R192, RZ, 0x7610, R192 ;  /* 0x00007610ffc07816 */ /* 0x000fe200000000c0 */
[----:B------:R-:W4:Y:S01]  /*1fa50*/  LDL R75, [R1+0x4a0] ;  /* 0x0004a000014b7983 */ /* 0x000f220000100800 */
[----:B0-----:R-:W-:-:S03]  /*1fa60*/  @!P0 IMAD.MOV.U32 R3, RZ, RZ, R45 ;  /* 0x000000ffff038224 */ /* 0x001fc600078e002d */
[----:B------:R-:W4:Y:S01]  /*1fa70*/  LDL R45, [R1+0x5dc] ;  /* 0x0005dc00012d7983 */ /* 0x000f220000100800 */
[----:B------:R-:W-:-:S03]  /*1fa80*/  @!P0 IMAD.MOV.U32 R2, RZ, RZ, R36 ;  /* 0x000000ffff028224 */ /* 0x000fc600078e0024 */
[----:B------:R-:W4:Y:S04]  /*1fa90*/  LDL R36, [R1+0x5e0] ;  /* 0x0005e00001247983 */ /* 0x000f280000100800 */
[----:B------:R2:W4:Y:S01]  /*1faa0*/  @!P0 LDG.E.U8 R195, desc[UR16][R2.64] ;  /* 0x0000001002c38981 */ /* 0x000522000c1e1100 */
[----:B------:R-:W-:Y:S01]  /*1fab0*/  PRMT R191, RZ, 0x7610, R191 ;  /* 0x00007610ffbf7816 */ /* 0x000fe200000000bf */
[----:B--2---:R-:W-:Y:S02]  /*1fac0*/  @!P0 IMAD.MOV.U32 R2, RZ, RZ, R31 ;  /* 0x000000ffff028224 */ /* 0x004fe400078e001f */
[----:B------:R-:W2:Y:S01]  /*1fad0*/  LDL R31, [R1+0x5a0] ;  /* 0x0005a000011f7983 */ /* 0x000ea20000100800 */
[----:B------:R-:W-:-:S03]  /*1fae0*/  @!P0 IMAD.MOV.U32 R3, RZ, RZ, R54 ;  /* 0x000000ffff038224 */ /* 0x000fc600078e0036 */
[----:B------:R-:W2:Y:S04]  /*1faf0*/  LDL R54, [R1+0x59c] ;  /* 0x00059c0001367983 */ /* 0x000ea80000100800 */
[----:B------:R0:W2:Y:S02]  /*1fb00*/  @!P0 LDG.E.U8 R194, desc[UR16][R2.64] ;  /* 0x0000001002c28981 */ /* 0x0000a4000c1e1100 */
[----:B0-----:R-:W-:Y:S02]  /*1fb10*/  @!P0 IMAD.MOV.U32 R2, RZ, RZ, R50 ;  /* 0x000000ffff028224 */ /* 0x001fe400078e0032 */
        /* <DEDUP_REMOVED lines=23> */
[----:B------:R-:W-:-:S03]  /*1fc90*/  @!P0 IMAD.MOV.U32 R2, RZ, RZ, R36 ;  /* 0x000000ffff028224 */ /* 0x000fc600078e0024 */
[----:B------:R-:W4:Y:S04]  /*1fca0*/  LDL R36, [R1+0x460] ;  /* 0x0004600001247983 */ /* 0x000f280000100800 */
[----:B------:R2:W4:Y:S01]  /*1fcb0*/  @!P0 LDG.E.U8 R189, desc[UR16][R2.64] ;  /* 0x0000001002bd8981 */ /* 0x000522000c1e1100 */
[----:B------:R-:W-:Y:S02]  /*1fcc0*/  PRMT R188, RZ, 0x7610, R188 ;  /* 0x00007610ffbc7816 */ /* 0x000fe400000000bc */
[----:B------:R-:W-:Y:S02]  /*1fcd0*/  PRMT R187, RZ, 0x7610, R187 ;  /* 0x00007610ffbb7816 */ /* 0x000fe400000000bb */
[----:B------:R-:W-:Y:S01]  /*1fce0*/  PRMT R186, RZ, 0x7610, R186 ;  /* 0x00007610ffba7816 */ /* 0x000fe200000000ba */
[----:B--2---:R-:W-:-:S02]  /*1fcf0*/  @!P0 IMAD.MOV.U32 R2, RZ, RZ, R31 ;  /* 0x000000ffff028224 */ /* 0x004fc400078e001f */
        /* <DEDUP_REMOVED lines=14> */
[----:B---3--:R-:W-:Y:S02]  /*1fde0*/  @!P0 IMAD.MOV.U32 R3, RZ, RZ, R33 ;  /* 0x000000ffff038224 */ /* 0x008fe400078e0021 */
[----:B------:R-:W3:Y:S01]  /*1fdf0*/  LDL R33, [R1+0x31c] ;  /* 0x00031c0001217983 */ /* 0x000ee20000100800 */
[----:B----4-:R-:W-:-:S03]  /*1fe00*/  @!P0 IMAD.MOV.U32 R2, RZ, RZ, R24 ;  /* 0x000000ffff028224 */ /* 0x010fc600078e0018 */
[----:B------:R-:W4:Y:S01]  /*1fe10*/  LDL R24, [R1+0x320] ;  /* 0x0003200001187983 */ /* 0x000f220000100800 */
[----:B------:R-:W-:Y:S02]  /*1fe20*/  PRMT R185, RZ, 0x7610, R185 ;  /* 0x00007610ffb97816 */ /* 0x000fe400000000b9 */
[----:B------:R-:W-:-:S04]  /*1fe30*/  PRMT R184, RZ, 0x7610, R184 ;  /* 0x00007610ffb87816 */ /* 0x000fc800000000b8 */
[----:B------:R0:W4:Y:S02]  /*1fe40*/  @!P0 LDG.E.U8 R185, desc[UR16][R2.64] ;  /* 0x0000001002b98981 */ /* 0x000124000c1e1100 */
[----:B0-----:R-:W-:Y:S02]  /*1fe50*/  @!P0 IMAD.MOV.U32 R2, RZ, RZ, R75 ;  /* 0x000000ffff028224 */ /* 0x001fe400078e004b */
[----:B------:R-:W-:-:S05]  /*1fe60*/  @!P0 IMAD.MOV.U32 R3, RZ, RZ, R77 ;  /* 0x000000ffff038224 */ /* 0x000fca00078e004d */
[----:B------:R0:W4:Y:S02]  /*1fe70*/  @!P0 LDG.E.U8 R184, desc[UR16][R2.64] ;  /* 0x0000001002b88981 */ /* 0x000124000c1e1100 */
[----:B0-----:R-:W-:Y:S02]  /*1fe80*/  @!P0 IMAD.MOV.U32 R3, RZ, RZ, R45 ;  /* 0x000000ffff038224 */ /* 0x001fe400078e002d */
[----:B------:R-:W-:Y:S01]  /*1fe90*/  @!P0 IMAD.MOV.U32 R2, RZ, RZ, R36 ;  /* 0x000000ffff028224 */ /* 0x000fe200078e0024 */
[----:B------:R-:W4:Y:S04]  /*1fea0*/  LDL R45, [R1+0x2dc] ;  /* 0x0002dc00012d7983 */ /* 0x000f280000100800 */
[----:B------:R-:W4:Y:S01]  /*1feb0*/  LDL R36, [R1+0x2e0] ;  /* 0x0002e00001247983 */ /* 0x000f220000100800 */
[----:B------:R-:W-:-:S06]  /*1fec0*/  PRMT R183, RZ, 0x7610, R183 ;  /* 0x00007610ffb77816 */ /* 0x000fcc00000000b7 */
[----:B------:R0:W4:Y:S01]  /*1fed0*/  @!P0 LDG.E.U8 R183, desc[UR16][R2.64] ;  /* 0x0000001002b78981 */ /* 0x000122000c1e1100 */
[----:B------:R-:W-:-:S03]  /*1fee0*/  PRMT R182, RZ, 0x7610, R182 ;  /* 0x00007610ffb67816 */ /* 0x000fc600000000b6 */
[----:B------:R-:W-:Y:S01]  /*1fef0*/  STS.U8 [R146+UR8+0x3800], R165 ;  /* 0x003800a592007988 */ /* 0x000fe20008000008 */
[----:B------:R-:W-:-:S03]  /*1ff00*/  PRMT R181, RZ, 0x7610, R181 ;  /* 0x00007610ffb57816 */ /* 0x000fc600000000b5 */
[----:B------:R-:W-:Y:S01]  /*1ff10*/  STS.U8 [R146+UR8+0x3c00], R167 ;  /* 0x003c00a792007988 */ /* 0x000fe20008000008 */
[----:B0-----:R-:W-:Y:S02]  /*1ff20*/  @!P0 IMAD.MOV.U32 R3, RZ, RZ, R72 ;  /* 0x000000ffff038224 */ /* 0x001fe400078e0048 */
[----:B--2---:R-:W-:Y:S02]  /*1ff30*/  @!P0 IMAD.MOV.U32 R2, RZ, RZ, R31 ;  /* 0x000000ffff028224 */ /* 0x004fe400078e001f */
[----:B------:R-:W2:Y:S04]  /*1ff40*/  LDL R31, [R1+0x29c] ;  /* 0x00029c00011f7983 */ /* 0x000ea80000100800 */
[----:B------:R-:W-:Y:S04]  /*1ff50*/  STS.U8 [R146+UR8+0x4000], R164 ;  /* 0x004000a492007988 */ /* 0x000fe80008000008 */
[----:B------:R-:W-:Y:S04]  /*1ff60*/  STS.U8 [R146+UR8+0x4400], R166 ;  /* 0x004400a692007988 */ /* 0x000fe80008000008 */
[----:B------:R-:W-:Y:S04]  /*1ff70*/  STS.U8 [R146+UR8+0x4800], R169 ;  /* 0x004800a992007988 */ /* 0x000fe80008000008 */
[----:B------:R0:W2:Y:S04]  /*1ff80*/  @!P0 LDG.E.U8 R182, desc[UR16][R2.64] ;  /* 0x0000001002b68981 */ /* 0x0000a8000c1e1100 */
[----:B------:R-:W-:Y:S04]  /*1ff90*/  STS.U8 [R146+UR8+0x4c00], R171 ;  /* 0x004c00ab92007988 */ /* 0x000fe80008000008 */
[----:B------:R-:W-:Y:S01]  /*1ffa0*/  STS.U8 [R146+UR8+0x5000], R168 ;  /* 0x005000a892007988 */ /* 0x000fe20008000008 */
[----:B0-----:R-:W-:-:S02]  /*1ffb0*/  @!P0 IMAD.MOV.U32 R2, RZ, RZ, R54 ;  /* 0x000000ffff028224 */ /* 0x001fc400078e0036 */
[----:B------:R-:W-:Y:S01]  /*1ffc0*/  @!P0 IMAD.MOV.U32 R3, RZ, RZ, R69 ;  /* 0x000000ffff038224 */ /* 0x000fe200078e0045 */
[----:B------:R-:W-:Y:S01]  /*1ffd0*/  STS.U8 [R146+UR8+0x5400], R170 ;  /* 0x005400aa92007988 */ /* 0x000fe20008000008 */
[----:B------:R-:W-:-:S03]  /*1ffe0*/  PRMT R180, RZ, 0x7610, R180 ;  /* 0x00007610ffb47816 */ /* 0x000fc600000000b4 */
        /* <DEDUP_REMOVED lines=8> */
[----:B------:R-:W-:Y:S04]  /*20070*/  STS.U8 [R146+UR8+0x6c00], R177 ;  /* 0x006c00b192007988 */ /* 0x000fe80008000008 */
[----:B------:R-:W-:Y:S04]  /*20080*/  STS.U8 [R146+UR8+0x7000], R178 ;  /* 0x007000b292007988 */ /* 0x000fe80008000008 */
[----:B------:R0:W-:Y:S04]  /*20090*/  STS.U8 [R146+UR8+0x7400], R179 ;  /* 0x007400b392007988 */ /* 0x0001e80008000008 */
[----:B------:R1:W2:Y:S04]  /*200a0*/  @!P0 LDG.E.U8 R180, desc[UR16][R2.64] ;  /* 0x0000001002b48981 */ /* 0x0002a8000c1e1100 */
[----:B------:R-:W2:Y:S01]  /*200b0*/  LDL.LU R50, [R1+0x25c] ;  /* 0x00025c0001327983 */ /* 0x000ea20000300800 */
[----:B0-----:R-:W-:Y:S01]  /*200c0*/  PRMT R179, RZ, 0x7610, R179 ;  /* 0x00007610ffb37816 */ /* 0x001fe200000000b3 */
[----:B-1----:R-:W-:-:S02]  /*200d0*/  @!P0 IMAD.MOV.U32 R2, RZ, RZ, R38 ;  /* 0x000000ffff028224 */ /* 0x002fc400078e0026 */
[----:B------:R-:W-:Y:S02]  /*200e0*/  @!P0 IMAD.MOV.U32 R3, RZ, RZ, R39 ;  /* 0x000000ffff038224 */ /* 0x000fe400078e0027 */
[----:B------:R-:W2:Y:S04]  /*200f0*/  LDL.LU R39, [R1+0x260] ;  /* 0x0002600001277983 */ /* 0x000ea80000300800 */
[----:B------:R3:W2:Y:S04]  /*20100*/  @!P0 LDG.E.U8 R179, desc[UR16][R2.64] ;  /* 0x0000001002b38981 */ /* 0x0006a8000c1e1100 */
[----:B------:R-:W2:Y:S01]  /*20110*/  LDL R38, [R1+0x9e8] ;  /* 0x0009e80001267983 */ /* 0x000ea20000100800 */
[----:B---3--:R-:W-:-:S02]  /*20120*/  @!P0 IMAD.MOV.U32 R3, RZ, RZ, R33 ;  /* 0x000000ffff038224 */ /* 0x008fc400078e0021 */
[----:B----4-:R-:W-:Y:S01]  /*20130*/  @!P0 IMAD.MOV.U32 R2, RZ, RZ, R24 ;  /* 0x000000ffff028224 */ /* 0x010fe200078e0018 */
[----:B------:R-:W3:Y:S04]  /*20140*/  LDL.LU R33, [R1+0x220] ;  /* 0x0002200001217983 */ /* 0x000ee80000300800 */
[----:B------:R-:W4:Y:S01]  /*20150*/  LDL.LU R24, [R1+0x21c] ;  /* 0x00021c0001187983 */ /* 0x000f220000300800 */
[----:B------:R-:W-:-:S03]  /*20160*/  PRMT R178, RZ, 0x7610, R178 ;  /* 0x00007610ffb27816 */ /* 0x000fc600000000b2 */
[----:B------:R-:W4:Y:S04]  /*20170*/  LDL R54, [R1+0xdac] ;  /* 0x000dac0001367983 */ /* 0x000f280000100800 */
[----:B------:R0:W4:Y:S01]  /*20180*/  @!P0 LDG.E.U8 R178, desc[UR16][R2.64] ;  /* 0x0000001002b28981 */ /* 0x000122000c1e1100 */
[----:B------:R-:W-:Y:S01]  /*20190*/  PRMT R177, RZ, 0x7610, R177 ;  /* 0x00007610ffb17816 */ /* 0x000fe200000000b1 */
[----:B0-----:R-:W-:Y:S02]  /*201a0*/  @!P0 IMAD.MOV.U32 R3, RZ, RZ, R45 ;  /* 0x000000ffff038224 */ /* 0x001fe400078e002d */
[----:B------:R-:W4:Y:S01]  /*201b0*/  LDL R45, [R1+0xdb0] ;  /* 0x000db000012d7983 */ /* 0x000f220000100800 */
[----:B------:R-:W-:-:S03]  /*201c0*/  @!P0 IMAD.MOV.U32 R2, RZ, RZ, R36 ;  /* 0x000000ffff028224 */ /* 0x000fc600078e0024 */
[----:B------:R-:W4:Y:S04]  /*201d0*/  LDL.LU R36, [R1+0xde8] ;  /* 0x000de80001247983 */ /* 0x000f280000300800 */
[----:B------:R-:W4:Y:S04]  /*201e0*/  LDL R83, [R1+0xd6c] ;  /* 0x000d6c0001537983 */ /* 0x000f280000100800 */
[----:B------:R-:W4:Y:S04]  /*201f0*/  LDL R80, [R1+0xd70] ;  /* 0x000d700001507983 */ /* 0x000f280000100800 */
[----:B------:R2:W4:Y:S01]  /*20200*/  @!P0 LDG.E.U8 R177, desc[UR16][R2.64] ;  /* 0x0000001002b18981 */ /* 0x000522000c1e1100 */
[----:B------:R-:W-:-:S03]  /*20210*/  PRMT R176, RZ, 0x7610, R176 ;  /* 0x00007610ffb07816 */ /* 0x000fc600000000b0 */
[----:B------:R-:W4:Y:S01]  /*20220*/  LDL R72, [R1+0xd2c] ;  /* 0x000d2c0001487983 */ /* 0x000f220000100800 */
[----:B------:R-:W-:-:S03]  /*20230*/  PRMT R175, RZ, 0x7610, R175 ;  /* 0x00007610ffaf7816 */ /* 0x000fc600000000af */
[----:B------:R-:W4:Y:S04]  /*20240*/  LDL R78, [R1+0xcec] ;  /* 0x000cec00014e7983 */ /* 0x000f280000100800 */
[----:B------:R-:W4:Y:S01]  /*20250*/  LDL R77, [R1+0xcf0] ;  /* 0x000cf000014d7983 */ /* 0x000f220000100800 */
[----:B------:R-:W-:-:S03]  /*20260*/  PRMT R174, RZ, 0x7610, R174 ;  /* 0x00007610ffae7816 */ /* 0x000fc600000000ae */
[----:B------:R-:W4:Y:S04]  /*20270*/  LDL R75, [R1+0xcac] ;  /* 0x000cac00014b7983 */ /* 0x000f280000100800 */
[----:B------:R-:W4:Y:S01]  /*20280*/  LDL R69, [R1+0xcb0] ;  /* 0x000cb00001457983 */ /* 0x000f220000100800 */
[----:B--2---:R-:W-:-:S03]  /*20290*/  @!P0 IMAD.MOV.U32 R3, RZ, RZ, R31 ;  /* 0x000000ffff038224 */ /* 0x004fc600078e001f */
[----:B------:R-:W2:Y:S01]  /*202a0*/  LDL R31, [R1+0xd30] ;  /* 0x000d3000011f7983 */ /* 0x000ea20000100800 */
[----:B------:R-:W-:-:S05]  /*202b0*/  @!P0 IMAD.MOV.U32 R2, RZ, RZ, R0 ;  /* 0x000000ffff028224 */ /* 0x000fca00078e0000 */
[----:B------:R0:W2:Y:S04]  /*202c0*/  @!P0 LDG.E.U8 R176, desc[UR16][R2.64] ;  /* 0x0000001002b08981 */ /* 0x0000a8000c1e1100 */
[----:B------:R1:W-:Y:S04]  /*202d0*/  STL [R1+0xe30], R0 ;  /* 0x000e300001007387 */ /* 0x0003e80000100800 */
[----:B-1----:R-:W2:Y:S01]  /*202e0*/  LDL R0, [R1+0xc70] ;  /* 0x000c700001007983 */ /* 0x002ea20000100800 */
[----:B0-----:R-:W-:Y:S02]  /*202f0*/  @!P0 IMAD.MOV.U32 R3, RZ, RZ, R50 ;  /* 0x000000ffff038224 */ /* 0x001fe400078e0032 */
[----:B------:R-:W-:-:S05]  /*20300*/  @!P0 IMAD.MOV.U32 R2, RZ, RZ, R39 ;  /* 0x000000ffff028224 */ /* 0x000fca00078e0027 */
[----:B------:R3:W2:Y:S02]  /*20310*/  @!P0 LDG.E.U8 R175, desc[UR16][R2.64] ;  /* 0x0000001002af8981 */ /* 0x0006a4000c1e1100 */
[----:B---3--:R-:W-:Y:S02]  /*20320*/  @!P0 IMAD.MOV.U32 R2, RZ, RZ, R33 ;  /* 0x000000ffff028224 */ /* 0x008fe400078e0021 */
[----:B----4-:R-:W-:-:S05]  /*20330*/  @!P0 IMAD.MOV.U32 R3, RZ, RZ, R24 ;  /* 0x000000ffff038224 */ /* 0x010fca00078e0018 */
[----:B------:R0:W3:Y:S02]  /*20340*/  @!P0 LDG.E.U8 R174, desc[UR16][R2.64] ;  /* 0x0000001002ae8981 */ /* 0x0000e4000c1e1100 */
[----:B0-----:R-:W-:Y:S02]  /*20350*/  @!P0 IMAD.MOV.U32 R3, RZ, RZ, R38 ;  /* 0x000000ffff038224 */ /* 0x001fe400078e0026 */
[----:B------:R-:W4:Y:S01]  /*20360*/  LDL R38, [R1+0xc6c] ;  /* 0x000c6c0001267983 */ /* 0x000f220000100800 */
[----:B------:R-:W-:Y:S02]  /*20370*/  PRMT R173, RZ, 0x7610, R173 ;  /* 0x00007610ffad7816 */ /* 0x000fe400000000ad */
[----:B------:R-:W-:Y:S02]  /*20380*/  PRMT R172, RZ, 0x7610, R172 ;  /* 0x00007610ffac7816 */ /* 0x000fe400000000ac */
[----:B------:R-:W-:Y:S01]  /*20390*/  PRMT R171, RZ, 0x7610, R171 ;  /* 0x00007610ffab7816 */ /* 0x000fe200000000ab */
[----:B------:R-:W-:-:S05]  /*203a0*/  @!P0 IMAD.MOV.U32 R2, RZ, RZ, R36 ;  /* 0x000000ffff028224 */ /* 0x000fca00078e0024 */
[----:B------:R0:W3:Y:S02]  /*203b0*/  @!P0 LDG.E.U8 R173, desc[UR16][R2.64] ;  /* 0x0000001002ad8981 */ /* 0x0000e4000c1e1100 */
[----:B0-----:R-:W-:Y:S02]  /*203c0*/  @!P0 IMAD.MOV.U32 R2, RZ, RZ, R45 ;  /* 0x000000ffff028224 */ /* 0x001fe400078e002d */
[----:B------:R-:W-:Y:S01]  /*203d0*/  @!P0 IMAD.MOV.U32 R3, RZ, RZ, R54 ;  /* 0x000000ffff038224 */ /* 0x000fe200078e0036 */
[----:B------:R-:W3:Y:S04]  /*203e0*/  LDL R45, [R1+0xc30] ;  /* 0x000c3000012d7983 */ /* 0x000ee80000100800 */
[----:B------:R-:W3:Y:S04]  /*203f0*/  LDL R54, [R1+0xc2c] ;  /* 0x000c2c0001367983 */ /* 0x000ee80000100800 */
[----:B------:R0:W3:Y:S02]  /*20400*/  @!P0 LDG.E.U8 R172, desc[UR16][R2.64] ;  /* 0x0000001002ac8981 */ /* 0x0000e4000c1e1100 */
[----:B0-----:R-:W-:-:S02]  /*20410*/  @!P0 IMAD.MOV.U32 R2, RZ, RZ, R80 ;  /* 0x000000ffff028224 */ /* 0x001fc400078e0050 */
[----:B------:R-:W-:Y:S01]  /*20420*/  @!P0 IMAD.MOV.U32 R3, RZ, RZ, R83 ;  /* 0x000000ffff038224 */ /* 0x000fe200078e0053 */
[----:B------:R-:W3:Y:S04]  /*20430*/  LDL R80, [R1+0xbf0] ;  /* 0x000bf00001507983 */ /* 0x000ee80000100800 */
[----:B------:R-:W3:Y:S04]  /*20440*/  LDL R83, [R1+0xbec] ;  /* 0x000bec0001537983 */ /* 0x000ee80000100800 */
[----:B------:R2:W3:Y:S02]  /*20450*/  @!P0 LDG.E.U8 R171, desc[UR16][R2.64] ;  /* 0x0000001002ab8981 */ /* 0x0004e4000c1e1100 */
[----:B--2---:R-:W-:-:S02]  /*20460*/  @!P0 IMAD.MOV.U32 R2, RZ, RZ, R31 ;  /* 0x000000ffff028224 */ /* 0x004fc400078e001f */
[----:B------:R-:W2:Y:S01]  /*20470*/  LDL R31, [R1+0xbb0] ;  /* 0x000bb000011f7983 */ /* 0x000ea20000100800 */
[----:B------:R-:W-:Y:S01]  /*20480*/  PRMT R170, RZ, 0x7610, R170 ;  /* 0x00007610ffaa7816 */ /* 0x000fe200000000aa */
[----:B------:R-:W-:Y:S01]  /*20490*/  @!P0 IMAD.MOV.U32 R3, RZ, RZ, R72 ;  /* 0x000000ffff038224 */ /* 0x000fe200078e0048 */
[----:B------:R-:W-:Y:S01]  /*204a0*/  PRMT R169, RZ, 0x7610, R169 ;  /* 0x00007610ffa97816 */ /* 0x000fe200000000a9 */
[----:B------:R-:W2:Y:S04]  /*204b0*/  LDL R72, [R1+0xbac] ;  /* 0x000bac0001487983 */ /* 0x000ea80000100800 */
[----:B------:R0:W2:Y:S01]  /*204c0*/  @!P0 LDG.E.U8 R170, desc[UR16][R2.64] ;  /* 0x0000001002aa8981 */ /* 0x0000a2000c1e1100 */
[----:B------:R-:W-:Y:S01]  /*204d0*/  PRMT R168, RZ, 0x7610, R168 ;  /* 0x00007610ffa87816 */ /* 0x000fe200000000a8 */
[----:B0-----:R-:W-:-:S02]  /*204e0*/  @!P0 IMAD.MOV.U32 R2, RZ, RZ, R77 ;  /* 0x000000ffff028224 */ /* 0x001fc400078e004d */
[----:B------:R-:W-:Y:S01]  /*204f0*/  @!P0 IMAD.MOV.U32 R3, RZ, RZ, R78 ;  /* 0x000000ffff038224 */ /* 0x000fe200078e004e */
[----:B------:R-:W2:Y:S04]  /*20500*/  LDL R77, [R1+0xaec] ;  /* 0x000aec00014d7983 */ /* 0x000ea80000100800 */
[----:B------:R0:W2:Y:S04]  /*20510*/  @!P0 LDG.E.U8 R169, desc[UR16][R2.64] ;  /* 0x0000001002a98981 */ /* 0x0000a8000c1e1100 */
[----:B------:R-:W2:Y:S01]  /*20520*/  LDL R78, [R1+0xb70] ;  /* 0x000b7000014e7983 */ /* 0x000ea20000100800 */
[----:B0-----:R-:W-:-:S02]  /*20530*/  @!P0 IMAD.MOV.U32 R2, RZ, RZ, R69 ;  /* 0x000000ffff028224 */ /* 0x001fc400078e0045 */
[----:B------:R-:W-:Y:S01]  /*20540*/  @!P0 IMAD.MOV.U32 R3, RZ, RZ, R75 ;  /* 0x000000ffff038224 */ /* 0x000fe200078e004b */
[----:B------:R-:W2:Y:S04]  /*20550*/  LDL R69, [R1+0xb2c] ;  /* 0x000b2c0001457983 */ /* 0x000ea80000100800 */
[----:B------:R0:W2:Y:S04]  /*20560*/  @!P0 LDG.E.U8 R168, desc[UR16][R2.64] ;  /* 0x0000001002a88981 */ /* 0x0000a8000c1e1100 */
[----:B------:R-:W2:Y:S01]  /*20570*/  LDL R75, [R1+0xaf0] ;  /* 0x000af000014b7983 */ /* 0x000ea20000100800 */
[----:B0-----:R-:W-:-:S03]  /*20580*/  @!P0 IMAD.MOV.U32 R2, RZ, RZ, R0 ;  /* 0x000000ffff028224 */ /* 0x001fc600078e0000 */
[----:B------:R-:W2:Y:S01]  /*20590*/  LDL R0, [R1+0xb30] ;  /* 0x000b300001007983 */ /* 0x000ea20000100800 */
[----:B----4-:R-:W-:-:S03]  /*205a0*/  @!P0 IMAD.MOV.U32 R3, RZ, RZ, R38 ;  /* 0x000000ffff038224 */ /* 0x010fc600078e0026 */
[----:B------:R-:W4:Y:S01]  /*205b0*/  LDL.LU R38, [R1+0xb6c] ;  /* 0x000b6c0001267983 */ /* 0x000f220000300800 */
[----:B------:R-:W-:Y:S02]  /*205c0*/  PRMT R167, RZ, 0x7610, R167 ;  /* 0x00007610ffa77816 */ /* 0x000fe400000000a7 */
[----:B------:R-:W-:Y:S01]  /*205d0*/  PRMT R166, RZ, 0x7610, R166 ;  /* 0x00007610ffa67816 */ /* 0x000fe200000000a6 */
[----:B------:R-:W4:Y:S04]  /*205e0*/  LDL R84, [R1+0xa6c] ;  /* 0x000a6c0001547983 */ /* 0x000f280000100800 */
[----:B------:R3:W4:Y:S01]  /*205f0*/  @!P0 LDG.E.U8 R167, desc[UR16][R2.64] ;  /* 0x0000001002a78981 */ /* 0x000722000c1e1100 */
[----:B------:R-:W-:Y:S01]  /*20600*/  PRMT R165, RZ, 0x7610, R165 ;  /* 0x00007610ffa57816 */ /* 0x000fe200000000a5 */
[----:B------:R-:W0:Y:S02]  /*20610*/  S2R R150, SR_TID.X ;  /* 0x0000000000967919 */ /* 0x000e240000002100 */
[----:B------:R-:W-:Y:S01]  /*20620*/  STS.U8 [R146+UR8+0x7800], R18 ;  /* 0x0078001292007988 */ /* 0x000fe20008000008 */
[----:B------:R-:W-:-:S03]  /*20630*/  PRMT R164, RZ, 0x7610, R164 ;  /* 0x00007610ffa47816 */ /* 0x000fc600000000a4 */
[----:B------:R-:W4:Y:S04]  /*20640*/  LDL R86, [R1+0x4d4] ;  /* 0x0004d40001567983 */ /* 0x000f280000100800 */
[----:B------:R-:W4:Y:S01]  /*20650*/  LDL R85, [R1+0x4d8] ;  /* 0x0004d80001557983 */ /* 0x000f220000100800 */
[----:B---3--:R-:W-:-:S03]  /*20660*/  @!P0 IMAD.MOV.U32 R2, RZ, RZ, R45 ;  /* 0x000000ffff028224 */ /* 0x008fc600078e002d */
[----:B------:R-:W3:Y:S01]  /*20670*/  LDL R45, [R1+0xab0] ;  /* 0x000ab000012d7983 */ /* 0x000ee20000100800 */
[----:B------:R-:W-:-:S03]  /*20680*/  @!P0 IMAD.MOV.U32 R3, RZ, RZ, R54 ;  /* 0x000000ffff038224 */ /* 0x000fc600078e0036 */
[----:B------:R-:W3:Y:S04]  /*20690*/  LDL R54, [R1+0xaac] ;  /* 0x000aac0001367983 */ /* 0x000ee80000100800 */
[----:B------:R1:W3:Y:S02]  /*206a0*/  @!P0 LDG.E.U8 R166, desc[UR16][R2.64] ;  /* 0x0000001002a68981 */ /* 0x0002e4000c1e1100 */
[----:B-1----:R-:W-:Y:S01]  /*206b0*/  @!P0 IMAD.MOV.U32 R2, RZ, RZ, R80 ;  /* 0x000000ffff028224 */ /* 0x002fe200078e0050 */
[----:B0-----:R-:W-:Y:S01]  /*206c0*/  LOP3.LUT R150, R150, 0x7f, RZ, 0xc0, !PT ;  /* 0x0000007f96967812 */ /* 0x001fe200078ec0ff */
[----:B------:R-:W-:Y:S01]  /*206d0*/  STS.U8 [R146+UR8+0x7c00], R21 ;  /* 0x007c001592007988 */ /* 0x000fe20008000008 */
[----:B------:R-:W-:-:S03]  /*206e0*/  @!P0 IMAD.MOV.U32 R3, RZ, RZ, R83 ;  /* 0x000000ffff038224 */ /* 0x000fc600078e0053 */
[----:B------:R-:W3:Y:S04]  /*206f0*/  LDL R83, [R1+0xa70] ;  /* 0x000a700001537983 */ /* 0x000ee80000100800 */
[----:B------:R2:W3:Y:S04]  /*20700*/  @!P0 LDG.E.U8 R165, desc[UR16][R2.64] ;  /* 0x0000001002a58981 */ /* 0x0004e8000c1e1100 */
[----:B------:R-:W3:Y:S01]  /*20710*/  LDL R80, [R1+0x5d4] ;  /* 0x0005d40001507983 */ /* 0x000ee20000100800 */
[----:B--2---:R-:W-:-:S03]  /*20720*/  @!P0 IMAD.MOV.U32 R2, RZ, RZ, R31 ;  /* 0x000000ffff028224 */ /* 0x004fc600078e001f */
[----:B------:R-:W2:Y:S01]  /*20730*/  LDL R31, [R1+0xa30] ;  /* 0x000a3000011f7983 */ /* 0x000ea20000100800 */
[----:B------:R-:W-:-:S05]  /*20740*/  LOP3.LUT R52, R150, 0x10, RZ, 0x3c, !PT ;  /* 0x0000001096347812 */ /* 0x000fca00078e3cff */
[----:B------:R-:W-:Y:S04]  /*20750*/  STS.U8 [R52+UR8+0x80], R20 ;  /* 0x0000801434007988 */ /* 0x000fe80008000008 */
[----:B------:R-:W-:Y:S04]  /*20760*/  STS.U8 [R52+UR8+0x480], R23 ;  /* 0x0004801734007988 */ /* 0x000fe80008000008 */
[----:B------:R-:W-:Y:S04]  /*20770*/  STS.U8 [R52+UR8+0x880], R153 ;  /* 0x0008809934007988 */ /* 0x000fe80008000008 */
[----:B------:R-:W-:Y:S04]  /*20780*/  STS.U8 [R52+UR8+0xc80], R155 ;  /* 0x000c809b34007988 */ /* 0x000fe80008000008 */
[----:B------:R-:W-:Y:S04]  /*20790*/  STS.U8 [R52+UR8+0x1080], R152 ;  /* 0x0010809834007988 */ /* 0x000fe80008000008 */
[----:B------:R-:W-:Y:S01]  /*207a0*/  STS.U8 [R52+UR8+0x1480], R154 ;  /* 0x0014809a34007988 */ /* 0x000fe20008000008 */
[----:B------:R-:W-:-:S03]  /*207b0*/  @!P0 IMAD.MOV.U32 R3, RZ, RZ, R72 ;  /* 0x000000ffff038224 */ /* 0x000fc600078e0048 */
[----:B------:R-:W-:Y:S04]  /*207c0*/  STS.U8 [R52+UR8+0x1880], R156 ;  /* 0x0018809c34007988 */ /* 0x000fe80008000008 */
[----:B------:R-:W-:Y:S04]  /*207d0*/  STS.U8 [R52+UR8+0x1c80], R157 ;  /* 0x001c809d34007988 */ /* 0x000fe80008000008 */
[----:B------:R-:W-:Y:S04]  /*207e0*/  STS.U8 [R52+UR8+0x2080], R158 ;  /* 0x0020809e34007988 */ /* 0x000fe80008000008 */
[----:B------:R-:W-:Y:S04]  /*207f0*/  STS.U8 [R52+UR8+0x2480], R159 ;  /* 0x0024809f34007988 */ /* 0x000fe80008000008 */
[----:B------:R-:W-:Y:S04]  /*20800*/  STS.U8 [R52+UR8+0x2880], R160 ;  /* 0x002880a034007988 */ /* 0x000fe80008000008 */
[----:B------:R-:W2:Y:S04]  /*20810*/  LDL R72, [R1+0xa2c] ;  /* 0x000a2c0001487983 */ /* 0x000ea80000100800 */
[----:B------:R-:W-:Y:S04]  /*20820*/  STS.U8 [R52+UR8+0x2c80], R161 ;  /* 0x002c80a134007988 */ /* 0x000fe80008000008 */
[----:B------:R-:W-:Y:S04]  /*20830*/  STS.U8 [R52+UR8+0x3080], R162 ;  /* 0x003080a234007988 */ /* 0x000fe80008000008 */
[----:B------:R0:W-:Y:S04]  /*20840*/  STS.U8 [R52+UR8+0x3480], R163 ;  /* 0x003480a334007988 */ /* 0x0001e80008000008 */
[----:B------:R1:W2:Y:S01]  /*20850*/  @!P0 LDG.E.U8 R164, desc[UR16][R2.64] ;  /* 0x0000001002a48981 */ /* 0x0002a2000c1e1100 */
[----:B0-----:R-:W-:Y:S01]  /*20860*/  PRMT R163, RZ, 0x7610, R163 ;  /* 0x00007610ffa37816 */ /* 0x001fe200000000a3 */
[----:B-1----:R-:W-:-:S02]  /*20870*/  @!P0 IMAD.MOV.U32 R2, RZ, RZ, R78 ;  /* 0x000000ffff028224 */ /* 0x002fc400078e004e */
[----:B------:R-:W2:Y:S01]  /*20880*/  LDL R78, [R1+0x5d8] ;  /* 0x0005d800014e7983 */ /* 0x000ea20000100800 */
[----:B----4-:R-:W-:-:S05]  /*20890*/  @!P0 IMAD.MOV.U32 R3, RZ, RZ, R38 ;  /* 0x000000ffff038224 */ /* 0x010fca00078e0026 */
[----:B------:R0:W4:Y:S02]  /*208a0*/  @!P0 LDG.E.U8 R163, desc[UR16][R2.64] ;  /* 0x0000001002a38981 */ /* 0x000124000c1e1100 */
[----:B0-----:R-:W-:Y:S02]  /*208b0*/  @!P0 IMAD.MOV.U32 R3, RZ, RZ, R69 ;  /* 0x000000ffff038224 */ /* 0x001fe400078e0045 */
[----:B------:R-:W-:Y:S01]  /*208c0*/  @!P0 IMAD.MOV.U32 R2, RZ, RZ, R0 ;  /* 0x000000ffff028224 */ /* 0x000fe200078e0000 */
[----:B------:R-:W4:Y:S04]  /*208d0*/  LDL R69, [R1+0x594] ;  /* 0x0005940001457983 */ /* 0x000f280000100800 */
[----:B------:R-:W4:Y:S01]  /*208e0*/  LDL R0, [R1+0x598] ;  /* 0x0005980001007983 */ /* 0x000f220000100800 */
[----:B------:R-:W-:-:S02]  /*208f0*/  PRMT R162, RZ, 0x7610, R162 ;  /* 0x00007610ffa27816 */ /* 0x000fc400000000a2 */
[----:B------:R-:W-:-:S04]  /*20900*/  PRMT R161, RZ, 0x7610, R161 ;  /* 0x00007610ffa17816 */ /* 0x000fc800000000a1 */
[----:B------:R0:W4:Y:S01]  /*20910*/  @!P0 LDG.E.U8 R162, desc[UR16][R2.64] ;  /* 0x0000001002a28981 */ /* 0x000122000c1e1100 */
[----:B------:R-:W-:Y:S01]  /*20920*/  PRMT R160, RZ, 0x7610, R160 ;  /* 0x00007610ffa07816 */ /* 0x000fe200000000a0 */
[----:B0-----:R-:W-:Y:S02]  /*20930*/  @!P0 IMAD.MOV.U32 R2, RZ, RZ, R75 ;  /* 0x000000ffff028224 */ /* 0x001fe400078e004b */
[----:B------:R-:W-:Y:S01]  /*20940*/  @!P0 IMAD.MOV.U32 R3, RZ, RZ, R77 ;  /* 0x000000ffff038224 */ /* 0x000fe200078e004d */
[----:B------:R-:W4:Y:S04]  /*20950*/  LDL R75, [R1+0x558] ;  /* 0x00055800014b7983 */ /* 0x000f280000100800 */
[----:B------:R-:W4:Y:S04]  /*20960*/  LDL R77, [R1+0x554] ;  /* 0x00055400014d7983 */ /* 0x000f280000100800 */
[----:B------:R3:W4:Y:S01]  /*20970*/  @!P0 LDG.E.U8 R161, desc[UR16][R2.64] ;  /* 0x0000001002a18981 */ /* 0x000722000c1e1100 */
[----:B------:R-:W-:Y:S01]  /*20980*/  PRMT R159, RZ, 0x7610, R159 ;  /* 0x00007610ff9f7816 */ /* 0x000fe2000000009f */
[----:B---3--:R-:W-:-:S02]  /*20990*/  @!P0 IMAD.MOV.U32 R2, RZ, RZ, R45 ;  /* 0x000000ffff028224 */ /* 0x008fc400078e002d */
[----:B------:R-:W-:Y:S01]  /*209a0*/  @!P0 IMAD.MOV.U32 R3, RZ, RZ, R54 ;  /* 0x000000ffff038224 */ /* 0x000fe200078e0036 */
[----:B------:R-:W3:Y:S04]  /*209b0*/  LDL R45, [R1+0x518] ;  /* 0x00051800012d7983 */ /* 0x000ee80000100800 */
[----:B------:R-:W3:Y:S04]  /*209c0*/  LDL R54, [R1+0x514] ;  /* 0x0005140001367983 */ /* 0x000ee80000100800 */
[----:B------:R0:W3:Y:S02]  /*209d0*/  @!P0 LDG.E.U8 R160, desc[UR16][R2.64] ;  /* 0x0000001002a08981 */ /* 0x0000e4000c1e1100 */
[----:B0-----:R-:W-:-:S02]  /*209e0*/  @!P0 IMAD.MOV.U32 R2, RZ, RZ, R83 ;  /* 0x000000ffff028224 */ /* 0x001fc400078e0053 */
[----:B------:R-:W-:Y:S01]  /*209f0*/  @!P0 IMAD.MOV.U32 R3, RZ, RZ, R84 ;  /* 0x000000ffff038224 */ /* 0x000fe200078e0054 */
[----:B------:R-:W-:Y:S01]  /*20a00*/  PRMT R158, RZ, 0x7610, R158 ;  /* 0x00007610ff9e7816 */ /* 0x000fe2000000009e */
[----:B------:R-:W3:Y:S04]  /*20a10*/  LDL R84, [R1+0x454] ;  /* 0x0004540001547983 */ /* 0x000ee80000100800 */
[----:B------:R2:W3:Y:S01]  /*20a20*/  @!P0 LDG.E.U8 R159, desc[UR16][R2.64] ;  /* 0x00000010029f8981 */ /* 0x0004e2000c1e1100 */
[----:B------:R-:W-:-:S03]  /*20a30*/  PRMT R157, RZ, 0x7610, R157 ;  /* 0x00007610ff9d7816 */ /* 0x000fc6000000009d */
[----:B------:R-:W3:Y:S01]  /*20a40*/  LDL R83, [R1+0x458] ;  /* 0x0004580001537983 */ /* 0x000ee20000100800 */
[----:B--2---:R-:W-:-:S03]  /*20a50*/  @!P0 IMAD.MOV.U32 R2, RZ, RZ, R31 ;  /* 0x000000ffff028224 */ /* 0x004fc600078e001f */
[----:B------:R-:W2:Y:S01]  /*20a60*/  LDL R31, [R1+0x498] ;  /* 0x00049800011f7983 */ /* 0x000ea20000100800 */
[----:B------:R-:W-:-:S03]  /*20a70*/  @!P0 IMAD.MOV.U32 R3, RZ, RZ, R72 ;  /* 0x000000ffff038224 */ /* 0x000fc600078e0048 */
[----:B------:R-:W2:Y:S04]  /*20a80*/  LDL R72, [R1+0x494] ;  /* 0x0004940001487983 */ /* 0x000ea80000100800 */
[----:B------:R0:W2:Y:S02]  /*20a90*/  @!P0 LDG.E.U8 R158, desc[UR16][R2.64] ;  /* 0x00000010029e8981 */ /* 0x0000a4000c1e1100 */
[----:B0-----:R-:W-:Y:S01]  /*20aa0*/  @!P0 IMAD.MOV.U32 R3, RZ, RZ, R80 ;  /* 0x000000ffff038224 */ /* 0x001fe200078e0050 */
[----:B------:R-:W-:Y:S01]  /*20ab0*/  PRMT R156, RZ, 0x7610, R156 ;  /* 0x00007610ff9c7816 */ /* 0x000fe2000000009c */
[----:B------:R-:W2:Y:S01]  /*20ac0*/  LDL R80, [R1+0x3d4] ;  /* 0x0003d40001507983 */ /* 0x000ea20000100800 */
[----:B------:R-:W-:-:S03]  /*20ad0*/  @!P0 IMAD.MOV.U32 R2, RZ, RZ, R78 ;  /* 0x000000ffff028224 */ /* 0x000fc600078e004e */
[----:B------:R-:W2:Y:S04]  /*20ae0*/  LDL R78, [R1+0x3d8] ;  /* 0x0003d800014e7983 */ /* 0x000ea80000100800 */
[----:B------:R4:W2:Y:S02]  /*20af0*/  @!P0 LDG.E.U8 R157, desc[UR16][R2.64] ;  /* 0x00000010029d8981 */ /* 0x0008a4000c1e1100 */
[----:B----4-:R-:W-:Y:S02]  /*20b00*/  @!P0 IMAD.MOV.U32 R3, RZ, RZ, R69 ;  /* 0x000000ffff038224 */ /* 0x010fe400078e0045 */
[----:B------:R-:W4:Y:S01]  /*20b10*/  LDL R69, [R1+0x414] ;  /* 0x0004140001457983 */ /* 0x000f220000100800 */
[----:B------:R-:W-:-:S03]  /*20b20*/  @!P0 IMAD.MOV.U32 R2, RZ, RZ, R0 ;  /* 0x000000ffff028224 */ /* 0x000fc600078e0000 */
[----:B------:R-:W4:Y:S01]  /*20b30*/  LDL R0, [R1+0x418] ;  /* 0x0004180001007983 */ /* 0x000f220000100800 */
[----:B------:R-:W-:-:S03]  /*20b40*/  PRMT R155, RZ, 0x7610, R155 ;  /* 0x00007610ff9b7816 */ /* 0x000fc6000000009b */
[----:B------:R0:W4:Y:S01]  /*20b50*/  @!P0 LDG.E.U8 R156, desc[UR16][R2.64] ;  /* 0x00000010029c8981 */ /* 0x000122000c1e1100 */
[----:B------:R-:W-:Y:S02]  /*20b60*/  PRMT R154, RZ, 0x7610, R154 ;  /* 0x00007610ff9a7816 */ /* 0x000fe4000000009a */
[----:B------:R-:W-:Y:S01]  /*20b70*/  PRMT R153, RZ, 0x7610, R153 ;  /* 0x00007610ff997816 */ /* 0x000fe20000000099 */
[----:B0-----:R-:W-:Y:S02]  /*20b80*/  @!P0 IMAD.MOV.U32 R2, RZ, RZ, R75 ;  /* 0x000000ffff028224 */ /* 0x001fe400078e004b */
        /* <DEDUP_REMOVED lines=10> */
[----:B------:R-:W-:-:S05]  /*20c30*/  @!P0 IMAD.MOV.U32 R3, RZ, RZ, R86 ;  /* 0x000000ffff038224 */ /* 0x000fca00078e0056 */
[----:B------:R2:W3:Y:S02]  /*20c40*/  @!P0 LDG.E.U8 R153, desc[UR16][R2.64] ;  /* 0x0000001002998981 */ /* 0x0004e4000c1e1100 */
[----:B--2---:R-:W-:Y:S02]  /*20c50*/  @!P0 IMAD.MOV.U32 R2, RZ, RZ, R31 ;  /* 0x000000ffff028224 */ /* 0x004fe400078e001f */
[----:B------:R-:W2:Y:S01]  /*20c60*/  LDL R31, [R1+0x318] ;  /* 0x00031800011f7983 */ /* 0x000ea20000100800 */
[----:B------:R-:W-:Y:S02]  /*20c70*/  PRMT R152, RZ, 0x7610, R152 ;  /* 0x00007610ff987816 */ /* 0x000fe40000000098 */
[----:B------:R-:W-:Y:S01]  /*20c80*/  PRMT R23, RZ, 0x7610, R23 ;  /* 0x00007610ff177816 */ /* 0x000fe20000000017 */
[----:B------:R-:W-:Y:S04]  /*20c90*/  STS.U8 [R52+UR8+0x3880], R8 ;  /* 0x0038800834007988 */ /* 0x000fe80008000008 */
[----:B------:R-:W-:Y:S04]  /*20ca0*/  STS.U8 [R52+UR8+0x3c80], R9 ;  /* 0x003c800934007988 */ /* 0x000fe80008000008 */
[----:B------:R-:W-:Y:S04]  /*20cb0*/  STS.U8 [R52+UR8+0x4080], R4 ;  /* 0x0040800434007988 */ /* 0x000fe80008000008 */
[----:B------:R-:W-:Y:S04]  /*20cc0*/  STS.U8 [R52+UR8+0x4480], R5 ;  /* 0x0044800534007988 */ /* 0x000fe80008000008 */
[----:B------:R-:W-:Y:S04]  /*20cd0*/  STS.U8 [R52+UR8+0x4880], R7 ;  /* 0x0048800734007988 */ /* 0x000fe80008000008 */
[----:B------:R-:W-:Y:S01]  /*20ce0*/  STS.U8 [R52+UR8+0x4c80], R12 ;  /* 0x004c800c34007988 */ /* 0x000fe20008000008 */
[----:B------:R-:W-:-:S03]  /*20cf0*/  @!P0 IMAD.MOV.U32 R3, RZ, RZ, R72 ;  /* 0x000000ffff038224 */ /* 0x000fc600078e0048 */
[----:B------:R-:W2:Y:S04]  /*20d00*/  LDL R72, [R1+0x314] ;  /* 0x0003140001487983 */ /* 0x000ea80000100800 */
[----:B------:R0:W2:Y:S02]  /*20d10*/  @!P0 LDG.E.U8 R152, desc[UR16][R2.64] ;  /* 0x0000001002988981 */ /* 0x0000a4000c1e1100 */
[----:B0-----:R-:W-:Y:S02]  /*20d20*/  @!P0 IMAD.MOV.U32 R2, RZ, RZ, R83 ;  /* 0x000000ffff028224 */ /* 0x001fe400078e0053 */
[----:B------:R-:W-:-:S05]  /*20d30*/  @!P0 IMAD.MOV.U32 R3, RZ, RZ, R84 ;  /* 0x000000ffff038224 */ /* 0x000fca00078e0054 */
[----:B------:R4:W2:Y:S04]  /*20d40*/  @!P0 LDG.E.U8 R23, desc[UR16][R2.64] ;  /* 0x0000001002178981 */ /* 0x0008a8000c1e1100 */
[----:B------:R-:W-:Y:S04]  /*20d50*/  STS.U8 [R52+UR8+0x5080], R6 ;  /* 0x0050800634007988 */ /* 0x000fe80008000008 */
        /* <DEDUP_REMOVED lines=8> */
[----:B------:R0:W-:Y:S01]  /*20de0*/  STS.U8 [R52+UR8+0x7480], R66 ;  /* 0x0074804234007988 */ /* 0x0001e20008000008 */
[----:B----4-:R-:W-:-:S03]  /*20df0*/  @!P0 IMAD.MOV.U32 R3, RZ, RZ, R69 ;  /* 0x000000ffff038224 */ /* 0x010fc600078e0045 */
[----:B------:R-:W4:Y:S01]  /*20e00*/  LDL R69, [R1+0x2d8] ;  /* 0x0002d80001457983 */ /* 0x000f220000100800 */
[----:B------:R-:W-:-:S03]  /*20e10*/  @!P0 IMAD.MOV.U32 R2, RZ, RZ, R0 ;  /* 0x000000ffff028224 */ /* 0x000fc600078e0000 */
[----:B------:R-:W4:Y:S04]  /*20e20*/  LDL.LU R0, [R1+0x2d4] ;  /* 0x0002d40001007983 */ /* 0x000f280000300800 */
[----:B0-----:R-:W4:Y:S01]  /*20e30*/  LDL R66, [R1+0x294] ;  /* 0x0002940001427983 */ /* 0x001f220000100800 */
[----:B------:R-:W-:Y:S02]  /*20e40*/  PRMT R22, RZ, 0x7610, R22 ;  /* 0x00007610ff167816 */ /* 0x000fe40000000016 */
[----:B------:R-:W-:-:S04]  /*20e50*/  PRMT R21, RZ, 0x7610, R21 ;  /* 0x00007610ff157816 */ /* 0x000fc80000000015 */
[----:B------:R0:W4:Y:S01]  /*20e60*/  @!P0 LDG.E.U8 R22, desc[UR16][R2.64] ;  /* 0x0000001002168981 */ /* 0x000122000c1e1100 */
[----:B------:R-:W-:Y:S01]  /*20e70*/  PRMT R20, RZ, 0x7610, R20 ;  /* 0x00007610ff147816 */ /* 0x000fe20000000014 */
[----:B0-----:R-:W-:Y:S02]  /*20e80*/  @!P0 IMAD.MOV.U32 R2, RZ, RZ, R78 ;  /* 0x000000ffff028224 */ /* 0x001fe400078e004e */
[----:B------:R-:W-:-:S05]  /*20e90*/  @!P0 IMAD.MOV.U32 R3, RZ, RZ, R80 ;  /* 0x000000ffff038224 */ /* 0x000fca00078e0050 */
[----:B------:R0:W4:Y:S02]  /*20ea0*/  @!P0 LDG.E.U8 R21, desc[UR16][R2.64] ;  /* 0x0000001002158981 */ /* 0x000124000c1e1100 */
[----:B0-----:R-:W-:Y:S02]  /*20eb0*/  @!P0 IMAD.MOV.U32 R2, RZ, RZ, R75 ;  /* 0x000000ffff028224 */ /* 0x001fe400078e004b */
[----:B------:R-:W-:-:S05]  /*20ec0*/  @!P0 IMAD.MOV.U32 R3, RZ, RZ, R77 ;  /* 0x000000ffff038224 */ /* 0x000fca00078e004d */
[----:B------:R3:W4:Y:S01]  /*20ed0*/  @!P0 LDG.E.U8 R20, desc[UR16][R2.64] ;  /* 0x0000001002148981 */ /* 0x000722000c1e1100 */
[----:B------:R-:W-:-:S03]  /*20ee0*/  PRMT R19, RZ, 0x7610, R19 ;  /* 0x00007610ff137816 */ /* 0x000fc60000000013 */
[----:B------:R-:W-:Y:S01]  /*20ef0*/  STS.U8 [R52+UR8+0x7880], R74 ;  /* 0x0078804a34007988 */ /* 0x000fe20008000008 */
[----:B---3--:R-:W-:-:S03]  /*20f00*/  @!P0 IMAD.MOV.U32 R2, RZ, RZ, R45 ;  /* 0x000000ffff028224 */ /* 0x008fc600078e002d */
[----:B------:R-:W3:Y:S01]  /*20f10*/  LDL.LU R45, [R1+0x298] ;  /* 0x00029800012d7983 */ /* 0x000ee20000300800 */
[----:B------:R-:W-:-:S03]  /*20f20*/  @!P0 IMAD.MOV.U32 R3, RZ, RZ, R54 ;  /* 0x000000ffff038224 */ /* 0x000fc600078e0036 */
[----:B------:R0:W-:Y:S04]  /*20f30*/  STS.U8 [R52+UR8+0x7c80], R41 ;  /* 0x007c802934007988 */ /* 0x0001e80008000008 */
[----:B------:R2:W3:Y:S04]  /*20f40*/  @!P0 LDG.E.U8 R19, desc[UR16][R2.64] ;  /* 0x0000001002138981 */ /* 0x0004e8000c1e1100 */
[----:B0-----:R-:W3:Y:S04]  /*20f50*/  LDL.LU R52, [R1+0x254] ;  /* 0x0002540001347983 */ /* 0x001ee80000300800 */
[----:B------:R-:W3:Y:S04]  /*20f60*/  LDL.LU R41, [R1+0x258] ;  /* 0x0002580001297983 */ /* 0x000ee80000300800 */
[----:B------:R-:W3:Y:S01]  /*20f70*/  LDL.LU R251, [R1+0x214] ;  /* 0x0002140001fb7983 */ /* 0x000ee20000300800 */
[----:B--2---:R-:W-:-:S03]  /*20f80*/  @!P0 IMAD.MOV.U32 R2, RZ, RZ, R31 ;  /* 0x000000ffff028224 */ /* 0x004fc600078e001f */
[----:B------:R-:W2:Y:S01]  /*20f90*/  LDL.LU R31, [R1+0x218] ;  /* 0x00021800011f7983 */ /* 0x000ea20000300800 */
[----:B------:R-:W0:Y:S03]  /*20fa0*/  S2R R150, SR_TID.X ;  /* 0x0000000000967919 */ /* 0x000e260000002100 */
[----:B------:R-:W2:Y:S04]  /*20fb0*/  LDL R81, [R1+0x9e4] ;  /* 0x0009e40001517983 */ /* 0x000ea80000100800 */
[----:B------:R-:W2:Y:S04]  /*20fc0*/  LDL R80, [R1+0xde4] ;  /* 0x000de40001507983 */ /* 0x000ea80000100800 */
[----:B------:R-:W2:Y:S04]  /*20fd0*/  LDL R78, [R1+0xda4] ;  /* 0x000da400014e7983 */ /* 0x000ea80000100800 */
[----:B------:R-:W2:Y:S01]  /*20fe0*/  LDL R77, [R1+0xda8] ;  /* 0x000da800014d7983 */ /* 0x000ea20000100800 */
[----:B------:R-:W-:-:S02]  /*20ff0*/  PRMT R18, RZ, 0x7610, R18 ;  /* 0x00007610ff127816 */ /* 0x000fc40000000012 */
[----:B0-----:R-:W-:-:S04]  /*21000*/  LOP3.LUT R150, R150, 0x7f, RZ, 0xc0, !PT ;  /* 0x0000007f96967812 */ /* 0x001fc800078ec0ff */
[----:B------:R-:W-:-:S05]  /*21010*/  LOP3.LUT R54, R150, 0x20, RZ, 0x3c, !PT ;  /* 0x0000002096367812 */ /* 0x000fca00078e3cff */
[----:B------:R0:W-:Y:S01]  /*21020*/  STS.U8 [R54+UR8+0x100], R71 ;  /* 0x0001004736007988 */ /* 0x0001e20008000008 */
[----:B------:R-:W-:Y:S01]  /*21030*/  @!P0 IMAD.MOV.U32 R3, RZ, RZ, R72 ;  /* 0x000000ffff038224 */ /* 0x000fe200078e0048 */
[----:B------:R-:W-:Y:S02]  /*21040*/  PRMT R15, RZ, 0x7610, R15 ;  /* 0x00007610ff0f7816 */ /* 0x000fe4000000000f */
[----:B------:R1:W-:Y:S04]  /*21050*/  STS.U8 [R54+UR8+0x500], R68 ;  /* 0x0005004436007988 */ /* 0x0003e80008000008 */
[----:B------:R1:W2:Y:S04]  /*21060*/  @!P0 LDG.E.U8 R18, desc[UR16][R2.64] ;  /* 0x0000001002128981 */ /* 0x0002a8000c1e1100 */
[----:B------:R1:W-:Y:S04]  /*21070*/  STS.U8 [R54+UR8+0x900], R65 ;  /* 0x0009004136007988 */ /* 0x0003e80008000008 */
[----:B------:R-:W-:Y:S04]  /*21080*/  STS.U8 [R54+UR8+0xd00], R63 ;  /* 0x000d003f36007988 */ /* 0x000fe80008000008 */
[----:B----4-:R4:W-:Y:S04]  /*21090*/  STL [R1+0xe34], R0 ;  /* 0x000e340001007387 */ /* 0x0109e80000100800 */
[----:B------:R-:W2:Y:S04]  /*210a0*/  LDL R75, [R1+0xd64] ;  /* 0x000d6400014b7983 */ /* 0x000ea80000100800 */
[----:B------:R-:W2:Y:S04]  /*210b0*/  LDL R74, [R1+0xd68] ;  /* 0x000d6800014a7983 */ /* 0x000ea80000100800 */
[----:B------:R-:W2:Y:S04]  /*210c0*/  LDL R72, [R1+0xd24] ;  /* 0x000d240001487983 */ /* 0x000ea80000100800 */
[----:B0-----:R-:W2:Y:S01]  /*210d0*/  LDL R71, [R1+0xd28] ;  /* 0x000d280001477983 */ /* 0x001ea20000100800 */
[----:B-1----:R-:W-:-:S02]  /*210e0*/  @!P0 IMAD.MOV.U32 R2, RZ, RZ, R69 ;  /* 0x000000ffff028224 */ /* 0x002fc400078e0045 */
[----:B------:R-:W-:Y:S01]  /*210f0*/  @!P0 IMAD.MOV.U32 R3, RZ, RZ, R0 ;  /* 0x000000ffff038224 */ /* 0x000fe200078e0000 */
[----:B------:R-:W2:Y:S04]  /*21100*/  LDL R69, [R1+0xce4] ;  /* 0x000ce40001457983 */ /* 0x000ea80000100800 */
[----:B------:R-:W2:Y:S04]  /*21110*/  LDL R68, [R1+0xce8] ;  /* 0x000ce80001447983 */ /* 0x000ea80000100800 */
[----:B------:R0:W2:Y:S04]  /*21120*/  @!P0 LDG.E.U8 R15, desc[UR16][R2.64] ;  /* 0x00000010020f8981 */ /* 0x0000a8000c1e1100 */
[----:B------:R-:W2:Y:S04]  /*21130*/  LDL R65, [R1+0xca8] ;  /* 0x000ca80001417983 */ /* 0x000ea80000100800 */
[----:B----4-:R-:W4:Y:S01]  /*21140*/  LDL R0, [R1+0xc68] ;  /* 0x000c680001007983 */ /* 0x010f220000100800 */
[----:B0-----:R-:W-:-:S03]  /*21150*/  @!P0 IMAD.MOV.U32 R3, RZ, RZ, R66 ;  /* 0x000000ffff038224 */ /* 0x001fc600078e0042 */
[----:B------:R-:W4:Y:S04]  /*21160*/  LDL R66, [R1+0xca4] ;  /* 0x000ca40001427983 */ /* 0x000f280000100800 */
[----:B------:R-:W4:Y:S01]  /*21170*/  LDL R63, [R1+0xc64] ;  /* 0x000c6400013f7983 */ /* 0x000f220000100800 */
[----:B------:R-:W-:Y:S02]  /*21180*/  PRMT R14, RZ, 0x7610, R14 ;  /* 0x00007610ff0e7816 */ /* 0x000fe4000000000e */
[----:B------:R-:W-:Y:S01]  /*21190*/  PRMT R13, RZ, 0x7610, R13 ;  /* 0x00007610ff0d7816 */ /* 0x000fe2000000000d */
[----:B---3--:R-:W-:-:S05]  /*211a0*/  @!P0 IMAD.MOV.U32 R2, RZ, RZ, R45 ;  /* 0x000000ffff028224 */ /* 0x008fca00078e002d */
[----:B------:R0:W3:Y:S01]  /*211b0*/  @!P0 LDG.E.U8 R14, desc[UR16][R2.64] ;  /* 0x00000010020e8981 */ /* 0x0000e2000c1e1100 */
[----:B------:R-:W-:Y:S01]  /*211c0*/  PRMT R12, RZ, 0x7610, R12 ;  /* 0x00007610ff0c7816 */ /* 0x000fe2000000000c */
[----:B0-----:R-:W-:Y:S02]  /*211d0*/  @!P0 IMAD.MOV.U32 R3, RZ, RZ, R52 ;  /* 0x000000ffff038224 */ /* 0x001fe400078e0034 */
[----:B------:R-:W-:-:S05]  /*211e0*/  @!P0 IMAD.MOV.U32 R2, RZ, RZ, R41 ;  /* 0x000000ffff028224 */ /* 0x000fca00078e0029 */
[----:B------:R0:W3:Y:S02]  /*211f0*/  @!P0 LDG.E.U8 R13, desc[UR16][R2.64] ;  /* 0x00000010020d8981 */ /* 0x0000e4000c1e1100 */
[----:B0-----:R-:W-:Y:S02]  /*21200*/  @!P0 IMAD.MOV.U32 R3, RZ, RZ, R251 ;  /* 0x000000ffff038224 */ /* 0x001fe400078e00fb */
[----:B--2---:R-:W-:-:S05]  /*21210*/  @!P0 IMAD.MOV.U32 R2, RZ, RZ, R31 ;  /* 0x000000ffff028224 */ /* 0x004fca00078e001f */
[----:B------:R0:W2:Y:S01]  /*21220*/  @!P0 LDG.E.U8 R12, desc[UR16][R2.64] ;  /* 0x00000010020c8981 */ /* 0x0000a2000c1e1100 */
[----:B------:R-:W-:Y:S02]  /*21230*/  PRMT R11, RZ, 0x7610, R11 ;  /* 0x00007610ff0b7816 */ /* 0x000fe4000000000b */
[----:B------:R-:W-:Y:S01]  /*21240*/  PRMT R9, RZ, 0x7610, R9 ;  /* 0x00007610ff097816 */ /* 0x000fe20000000009 */
[----:B0-----:R-:W-:Y:S02]  /*21250*/  @!P0 IMAD.MOV.U32 R2, RZ, RZ, R80 ;  /* 0x000000ffff028224 */ /* 0x001fe400078e0050 */
[----:B------:R-:W-:-:S05]  /*21260*/  @!P0 IMAD.MOV.U32 R3, RZ, RZ, R81 ;  /* 0x000000ffff038224 */ /* 0x000fca00078e0051 */
[----:B------:R0:W2:Y:S01]  /*21270*/  @!P0 LDG.E.U8 R11, desc[UR16][R2.64] ;  /* 0x00000010020b8981 */ /* 0x0000a2000c1e1100 */
[----:B------:R-:W-:Y:S01]  /*21280*/  PRMT R8, RZ, 0x7610, R8 ;  /* 0x00007610ff087816 */ /* 0x000fe20000000008 */
[----:B0-----:R-:W-:Y:S02]  /*21290*/  @!P0 IMAD.MOV.U32 R2, RZ, RZ, R77 ;  /* 0x000000ffff028224 */ /* 0x001fe400078e004d */
[----:B------:R-:W-:-:S05]  /*212a0*/  @!P0 IMAD.MOV.U32 R3, RZ, RZ, R78 ;  /* 0x000000ffff038224 */ /* 0x000fca00078e004e */
[----:B------:R0:W2:Y:S01]  /*212b0*/  @!P0 LDG.E.U8 R9, desc[UR16][R2.64] ;  /* 0x0000001002098981 */ /* 0x0000a2000c1e1100 */
[----:B------:R-:W-:-:S03]  /*212c0*/  PRMT R7, RZ, 0x7610, R7 ;  /* 0x00007610ff077816 */ /* 0x000fc60000000007 */
[----:B------:R-:W-:Y:S01]  /*212d0*/  STS.U8 [R54+UR8+0x1100], R82 ;  /* 0x0011005236007988 */ /* 0x000fe20008000008 */
[----:B------:R-:W-:-:S03]  /*212e0*/  PRMT R6, RZ, 0x7610, R6 ;  /* 0x00007610ff067816 */ /* 0x000fc60000000006 */
[----:B------:R-:W-:Y:S04]  /*212f0*/  STS.U8 [R54+UR8+0x1500], R79 ;  /* 0x0015004f36007988 */ /* 0x000fe80008000008 */
[----:B------:R-:W-:Y:S04]  /*21300*/  STS.U8 [R54+UR8+0x1900], R76 ;  /* 0x0019004c36007988 */ /* 0x000fe80008000008 */
[----:B------:R-:W-:Y:S04]  /*21310*/  STS.U8 [R54+UR8+0x1d00], R73 ;  /* 0x001d004936007988 */ /* 0x000fe80008000008 */
[----:B------:R-:W-:Y:S04]  /*21320*/  STS.U8 [R54+UR8+0x2100], R70 ;  /* 0x0021004636007988 */ /* 0x000fe80008000008 */
[----:B------:R-:W-:Y:S04]  /*21330*/  STS.U8 [R54+UR8+0x2500], R67 ;  /* 0x0025004336007988 */ /* 0x000fe80008000008 */
[----:B------:R-:W-:Y:S01]  /*21340*/  STS.U8 [R54+UR8+0x2900], R64 ;  /* 0x0029004036007988 */ /* 0x000fe20008000008 */
[----:B------:R-:W-:-:S03]  /*21350*/  PRMT R5, RZ, 0x7610, R5 ;  /* 0x00007610ff057816 */ /* 0x000fc60000000005 */
        /* <DEDUP_REMOVED lines=11> */
[----:B------:R-:W-:Y:S01]  /*21410*/  STS.U8 [R54+UR8+0x5900], R248 ;  /* 0x005900f836007988 */ /* 0x000fe20008000008 */
[----:B0-----:R-:W-:-:S02]  /*21420*/  @!P0 IMAD.MOV.U32 R3, RZ, RZ, R75 ;  /* 0x000000ffff038224 */ /* 0x001fc400078e004b */
[----:B------:R-:W-:-:S05]  /*21430*/  @!P0 IMAD.MOV.U32 R2, RZ, RZ, R74 ;  /* 0x000000ffff028224 */ /* 0x000fca00078e004a */
[----:B------:R0:W2:Y:S02]  /*21440*/  @!P0 LDG.E.U8 R8, desc[UR16][R2.64] ;  /* 0x0000001002088981 */ /* 0x0000a4000c1e1100 */
[----:B0-----:R-:W-:Y:S02]  /*21450*/  @!P0 IMAD.MOV.U32 R2, RZ, RZ, R71 ;  /* 0x000000ffff028224 */ /* 0x001fe400078e0047 */
[----:B------:R-:W-:-:S05]  /*21460*/  @!P0 IMAD.MOV.U32 R3, RZ, RZ, R72 ;  /* 0x000000ffff038224 */ /* 0x000fca00078e0048 */
[----:B------:R0:W2:Y:S02]  /*21470*/  @!P0 LDG.E.U8 R7, desc[UR16][R2.64] ;  /* 0x0000001002078981 */ /* 0x0000a4000c1e1100 */
[----:B0-----:R-:W-:Y:S02]  /*21480*/  @!P0 IMAD.MOV.U32 R2, RZ, RZ, R68 ;  /* 0x000000ffff028224 */ /* 0x001fe400078e0044 */
[----:B------:R-:W-:-:S05]  /*21490*/  @!P0 IMAD.MOV.U32 R3, RZ, RZ, R69 ;  /* 0x000000ffff038224 */ /* 0x000fca00078e0045 */
[----:B------:R0:W2:Y:S02]  /*214a0*/  @!P0 LDG.E.U8 R6, desc[UR16][R2.64] ;  /* 0x0000001002068981 */ /* 0x0000a4000c1e1100 */
[----:B0-----:R-:W-:Y:S02]  /*214b0*/  @!P0 IMAD.MOV.U32 R2, RZ, RZ, R65 ;  /* 0x000000ffff028224 */ /* 0x001fe400078e0041 */
[----:B----4-:R-:W-:Y:S01]  /*214c0*/  @!P0 IMAD.MOV.U32 R3, RZ, RZ, R66 ;  /* 0x000000ffff038224 */ /* 0x010fe200078e0042 */
[----:B------:R-:W-:Y:S04]  /*214d0*/  STS.U8 [R54+UR8+0x5d00], R247 ;  /* 0x005d00f736007988 */ /* 0x000fe80008000008 */
[----:B------:R0:W4:Y:S04]  /*214e0*/  @!P0 LDG.E.U8 R5, desc[UR16][R2.64] ;  /* 0x0000001002058981 */ /* 0x000128000c1e1100 */
[----:B------:R-:W-:Y:S01]  /*214f0*/  STS.U8 [R54+UR8+0x6100], R246 ;  /* 0x006100f636007988 */ /* 0x000fe20008000008 */
[----:B0-----:R-:W-:Y:S01]  /*21500*/  @!P0 IMAD.MOV.U32 R2, RZ, RZ, R0 ;  /* 0x000000ffff028224 */ /* 0x001fe200078e0000 */
[----:B------:R-:W-:-:S02]  /*21510*/  LOP3.LUT R0, R150, 0x30, RZ, 0x3c, !PT ;  /* 0x0000003096007812 */ /* 0x000fc400078e3cff */
[----:B------:R-:W0:Y:S01]  /*21520*/  S2R R150, SR_TID.X ;  /* 0x0000000000967919 */ /* 0x000e220000002100 */
        /* <DEDUP_REMOVED lines=24> */
[----:B------:R-:W-:-:S03]  /*216b0*/  PRMT R4, RZ, 0x7610, R4 ;  /* 0x00007610ff047816 */ /* 0x000fc60000000004 */
[----:B------:R-:W-:Y:S01]  /*216c0*/  STS.U8 [R0+UR8+0x4580], R221 ;  /* 0x004580dd00007988 */ /* 0x000fe20008000008 */
[----:B------:R-:W-:-:S03]  /*216d0*/  @!P0 IMAD.MOV.U32 R3, RZ, RZ, R63 ;  /* 0x000000ffff038224 */ /* 0x000fc600078e003f */
[----:B------:R-:W-:Y:S04]  /*216e0*/  STS.U8 [R0+UR8+0x4980], R220 ;  /* 0x004980dc00007988 */ /* 0x000fe80008000008 */
[----:B------:R-:W-:Y:S01]  /*216f0*/  STS.U8 [R0+UR8+0x4d80], R219 ;  /* 0x004d80db00007988 */ /* 0x000fe20008000008 */
[----:B0-----:R-:W-:-:S03]  /*21700*/  LOP3.LUT R150, R150, 0x7f, RZ, 0xc0, !PT ;  /* 0x0000007f96967812 */ /* 0x001fc600078ec0ff */
[----:B------:R-:W-:Y:S04]  /*21710*/  STS.U8 [R0+UR8+0x5180], R218 ;  /* 0x005180da00007988 */ /* 0x000fe80008000008 */
[----:B------:R-:W-:Y:S04]  /*21720*/  STS.U8 [R0+UR8+0x5580], R217 ;  /* 0x005580d900007988 */ /* 0x000fe80008000008 */
[----:B------:R-:W-:Y:S04]  /*21730*/  STS.U8 [R0+UR8+0x5980], R216 ;  /* 0x005980d800007988 */ /* 0x000fe80008000008 */
[----:B------:R-:W-:Y:S04]  /*21740*/  STS.U8 [R0+UR8+0x5d80], R215 ;  /* 0x005d80d700007988 */ /* 0x000fe80008000008 */
[----:B------:R-:W-:Y:S04]  /*21750*/  STS.U8 [R0+UR8+0x6180], R214 ;  /* 0x006180d600007988 */ /* 0x000fe80008000008 */
[----:B------:R-:W-:Y:S04]  /*21760*/  STS.U8 [R0+UR8+0x6580], R213 ;  /* 0x006580d500007988 */ /* 0x000fe80008000008 */
[----:B------:R0:W4:Y:S04]  /*21770*/  @!P0 LDG.E.U8 R4, desc[UR16][R2.64] ;  /* 0x0000001002048981 */ /* 0x000128000c1e1100 */
[----:B------:R-:W-:Y:S04]  /*21780*/  STS.U8 [R0+UR8+0x6980], R212 ;  /* 0x006980d400007988 */ /* 0x000fe80008000008 */
[----:B------:R-:W-:Y:S01]  /*21790*/  STS.U8 [R0+UR8+0x6d80], R211 ;  /* 0x006d80d300007988 */ /* 0x000fe20008000008 */
[----:B0-----:R-:W-:-:S03]  /*217a0*/  LOP3.LUT R2, R150, 0x40, RZ, 0x3c, !PT ;  /* 0x0000004096027812 */ /* 0x001fc600078e3cff */
[----:B------:R-:W-:Y:S04]  /*217b0*/  STS.U8 [R0+UR8+0x7180], R210 ;  /* 0x007180d200007988 */ /* 0x000fe80008000008 */
[----:B------:R-:W-:Y:S04]  /*217c0*/  STS.U8 [R0+UR8+0x7580], R209 ;  /* 0x007580d100007988 */ /* 0x000fe80008000008 */
[----:B------:R-:W-:Y:S04]  /*217d0*/  STS.U8 [R0+UR8+0x7980], R208 ;  /* 0x007980d000007988 */ /* 0x000fe80008000008 */
[----:B------:R0:W-:Y:S04]  /*217e0*/  STS.U8 [R0+UR8+0x7d80], R207 ;  /* 0x007d80cf00007988 */ /* 0x0001e80008000008 */
        /* <DEDUP_REMOVED lines=62> */
[----:B------:R1:W-:Y:S04]  /*21bd0*/  STL [R1+0xe38], R251 ;  /* 0x000e38fb01007387 */ /* 0x0003e80000100800 */
[----:B---3--:R-:W-:Y:S04]  /*21be0*/  STS.U8 [R0+UR8+0x7680], R14 ;  /* 0x0076800e00007988 */ /* 0x008fe80008000008 */
[----:B------:R-:W-:Y:S04]  /*21bf0*/  STS.U8 [R0+UR8+0x7a80], R13 ;  /* 0x007a800d00007988 */ /* 0x000fe80008000008 */
[----:B------:R-:W3:Y:S04]  /*21c00*/  LDL R3, [R1+0xddc] ;  /* 0x000ddc0001037983 */ /* 0x000ee80000100800 */
[----:B0-----:R-:W3:Y:S04]  /*21c10*/  LDL R2, [R1+0xde0] ;  /* 0x000de00001027983 */ /* 0x001ee80000100800 */
[----:B------:R-:W4:Y:S04]  /*21c20*/  LDL R64, [R1+0xd9c] ;  /* 0x000d9c0001407983 */ /* 0x000f280000100800 */
[----:B------:R-:W4:Y:S04]  /*21c30*/  LDL R63, [R1+0xda0] ;  /* 0x000da000013f7983 */ /* 0x000f280000100800 */
[----:B--2---:R0:W-:Y:S04]  /*21c40*/  STS.U8 [R0+UR8+0x7e80], R12 ;  /* 0x007e800c00007988 */ /* 0x0041e80008000008 */
[----:B-1----:R-:W2:Y:S04]  /*21c50*/  LDL.LU R251, [R1+0x3c8] ;  /* 0x0003c80001fb7983 */ /* 0x002ea80000300800 */
[----:B0-----:R-:W2:Y:S04]  /*21c60*/  LDL.LU R0, [R1+0x3cc] ;  /* 0x0003cc0001007983 */ /* 0x001ea80000300800 */
[----:B------:R-:W2:Y:S04]  /*21c70*/  LDL.LU R221, [R1+0x3c4] ;  /* 0x0003c40001dd7983 */ /* 0x000ea80000300800 */
        /* <DEDUP_REMOVED lines=25> */
[----:B------:R-:W2:Y:S04]  /*21e10*/  LDL R58, [R1+0xd5c] ;  /* 0x000d5c00013a7983 */ /* 0x000ea80000100800 */
        /* <DEDUP_REMOVED lines=8> */
[----:B------:R-:W2:Y:S01]  /*21ea0*/  LDL R59, [R1+0xc60] ;  /* 0x000c6000013b7983 */ /* 0x000ea20000100800 */
[----:B------:R-:W-:-:S03]  /*21eb0*/  PRMT R191, RZ, 0x7610, R191 ;  /* 0x00007610ffbf7816 */ /* 0x000fc600000000bf */
[----:B------:R-:W2:Y:S04]  /*21ec0*/  LDL.LU R194, [R1+0x208] ;  /* 0x0002080001c27983 */ /* 0x000ea80000300800 */
[----:B------:R-:W2:Y:S04]  /*21ed0*/  LDL.LU R193, [R1+0x20c] ;  /* 0x00020c0001c17983 */ /* 0x000ea80000300800 */
[----:B------:R-:W2:Y:S04]  /*21ee0*/  LDL.LU R192, [R1+0x204] ;  /* 0x0002040001c07983 */ /* 0x000ea80000300800 */
[----:B------:R-:W2:Y:S04]  /*21ef0*/  LDL R70, [R1+0xc24] ;  /* 0x000c240001467983 */ /* 0x000ea80000100800 */
[----:B------:R-:W2:Y:S01]  /*21f00*/  LDL R69, [R1+0xc28] ;  /* 0x000c280001457983 */ /* 0x000ea20000100800 */
[----:B------:R-:W-:-:S02]  /*21f10*/  PRMT R190, RZ, 0x7610, R190 ;  /* 0x00007610ffbe7816 */ /* 0x000fc400000000be */
[----:B------:R-:W-:Y:S01]  /*21f20*/  PRMT R189, RZ, 0x7610, R189 ;  /* 0x00007610ffbd7816 */ /* 0x000fe200000000bd */
[----:B------:R-:W2:Y:S01]  /*21f30*/  LDL R68, [R1+0xba4] ;  /* 0x000ba40001447983 */ /* 0x000ea20000100800 */
[----:B------:R-:W-:Y:S02]  /*21f40*/  PRMT R188, RZ, 0x7610, R188 ;  /* 0x00007610ffbc7816 */ /* 0x000fe400000000bc */
[----:B------:R-:W-:Y:S01]  /*21f50*/  PRMT R187, RZ, 0x7610, R187 ;  /* 0x00007610ffbb7816 */ /* 0x000fe200000000bb */
[----:B------:R-:W2:Y:S01]  /*21f60*/  LDL R67, [R1+0xba8] ;  /* 0x000ba80001437983 */ /* 0x000ea20000100800 */
[----:B------:R-:W-:Y:S02]  /*21f70*/  PRMT R186, RZ, 0x7610, R186 ;  /* 0x00007610ffba7816 */ /* 0x000fe400000000ba */
[----:B------:R-:W-:Y:S01]  /*21f80*/  PRMT R185, RZ, 0x7610, R185 ;  /* 0x00007610ffb97816 */ /* 0x000fe200000000b9 */
        /* <DEDUP_REMOVED lines=12> */
[----:B------:R-:W2:Y:S04]  /*22050*/  LDL R73, [R1+0x504] ;  /* 0x0005040001497983 */ /* 0x000ea80000100800 */
[----:B---3--:R4:W3:Y:S02]  /*22060*/  @!P0 LDG.E.U8 R191, desc[UR16][R2.64] ;  /* 0x0000001002bf8981 */ /* 0x0088e4000c1e1100 */
[----:B----4-:R-:W-:Y:S02]  /*22070*/  @!P0 IMAD.MOV.U32 R2, RZ, RZ, R63 ;  /* 0x000000ffff028224 */ /* 0x010fe400078e003f */
[----:B------:R-:W-:Y:S01]  /*22080*/  @!P0 IMAD.MOV.U32 R3, RZ, RZ, R64 ;  /* 0x000000ffff038224 */ /* 0x000fe200078e0040 */
[----:B------:R-:W4:Y:S04]  /*22090*/  LDL R63, [R1+0xc20] ;  /* 0x000c2000013f7983 */ /* 0x000f280000100800 */
[----:B------:R-:W3:Y:S04]  /*220a0*/  LDL R64, [R1+0xc1c] ;  /* 0x000c1c0001407983 */ /* 0x000ee80000100800 */
[----:B------:R2:W3:Y:S02]  /*220b0*/  @!P0 LDG.E.U8 R190, desc[UR16][R2.64] ;  /* 0x0000001002be8981 */ /* 0x0004e4000c1e1100 */
        /* <DEDUP_REMOVED lines=11> */
[----:B------:R-:W-:Y:S01]  /*22170*/  @!P0 IMAD.MOV.U32 R3, RZ, RZ, R66 ;  /* 0x000000ffff038224 */ /* 0x000fe200078e0042 */
[----:B------:R-:W2:Y:S04]  /*22180*/  LDL R65, [R1+0xb68] ;  /* 0x000b680001417983 */ /* 0x000ea80000100800 */
[----:B------:R0:W2:Y:S04]  /*22190*/  @!P0 LDG.E.U8 R187, desc[UR16][R2.64] ;  /* 0x0000001002bb8981 */ /* 0x0000a8000c1e1100 */
[----:B------:R-:W2:Y:S01]  /*221a0*/  LDL R66, [R1+0xb64] ;  /* 0x000b640001427983 */ /* 0x000ea20000100800 */
[----:B0-----:R-:W-:-:S02]  /*221b0*/  @!P0 IMAD.MOV.U32 R2, RZ, RZ, R61 ;  /* 0x000000ffff028224 */ /* 0x001fc400078e003d */
[----:B------:R-:W-:Y:S01]  /*221c0*/  @!P0 IMAD.MOV.U32 R3, RZ, RZ, R62 ;  /* 0x000000ffff038224 */ /* 0x000fe200078e003e */
[----:B------:R-:W2:Y:S04]  /*221d0*/  LDL R61, [R1+0xba0] ;  /* 0x000ba000013d7983 */ /* 0x000ea80000100800 */
[----:B------:R-:W2:Y:S04]  /*221e0*/  LDL R62, [R1+0xb9c] ;  /* 0x000b9c00013e7983 */ /* 0x000ea80000100800 */
[----:B------:R0:W2:Y:S02]  /*221f0*/  @!P0 LDG.E.U8 R186, desc[UR16][R2.64] ;  /* 0x0000001002ba8981 */ /* 0x0000a4000c1e1100 */
        /* <DEDUP_REMOVED lines=10> */
[----:B----4-:R-:W-:-:S03]  /*222a0*/  @!P0 IMAD.MOV.U32 R2, RZ, RZ, R63 ;  /* 0x000000ffff028224 */ /* 0x010fc600078e003f */
[----:B------:R-:W4:Y:S01]  /*222b0*/  LDL R63, [R1+0xb28] ;  /* 0x000b2800013f7983 */ /* 0x000f220000100800 */
[----:B---3--:R-:W-:-:S03]  /*222c0*/  @!P0 IMAD.MOV.U32 R3, RZ, RZ, R64 ;  /* 0x000000ffff038224 */ /* 0x008fc600078e0040 */
[----:B------:R-:W3:Y:S04]  /*222d0*/  LDL R64, [R1+0xb24] ;  /* 0x000b240001407983 */ /* 0x000ee80000100800 */
[----:B------:R2:W3:Y:S02]  /*222e0*/  @!P0 LDG.E.U8 R183, desc[UR16][R2.64] ;  /* 0x0000001002b78981 */ /* 0x0004e4000c1e1100 */
        /* <DEDUP_REMOVED lines=12> */
[----:B------:R-:W-:Y:S01]  /*223b0*/  PRMT R176, RZ, 0x7610, R176 ;  /* 0x00007610ffb07816 */ /* 0x000fe200000000b0 */
[----:B------:R-:W2:Y:S04]  /*223c0*/  LDL R68, [R1+0xa5c] ;  /* 0x000a5c0001447983 */ /* 0x000ea80000100800 */
[----:B------:R0:W2:Y:S04]  /*223d0*/  @!P0 LDG.E.U8 R180, desc[UR16][R2.64] ;  /* 0x0000001002b48981 */ /* 0x0000a8000c1e1100 */
[----:B------:R-:W2:Y:S01]  /*223e0*/  LDL R67, [R1+0xa60] ;  /* 0x000a600001437983 */ /* 0x000ea20000100800 */
[----:B0-----:R-:W-:-:S03]  /*223f0*/  @!P0 IMAD.MOV.U32 R2, RZ, RZ, R61 ;  /* 0x000000ffff028224 */ /* 0x001fc600078e003d */
        /* <DEDUP_REMOVED lines=15> */
[----:B----4-:R-:W-:Y:S01]  /*224f0*/  @!P0 IMAD.MOV.U32 R2, RZ, RZ, R63 ;  /* 0x000000ffff028224 */ /* 0x010fe200078e003f */
[----:B------:R-:W-:Y:S01]  /*22500*/  PRMT R174, RZ, 0x7610, R174 ;  /* 0x00007610ffae7816 */ /* 0x000fe200000000ae */
[----:B------:R-:W4:Y:S01]  /*22510*/  LDL R63, [R1+0x5c8] ;  /* 0x0005c800013f7983 */ /* 0x000f220000100800 */
[----:B---3--:R-:W-:Y:S01]  /*22520*/  @!P0 IMAD.MOV.U32 R3, RZ, RZ, R64 ;  /* 0x000000ffff038224 */ /* 0x008fe200078e0040 */
[----:B------:R-:W-:-:S02]  /*22530*/  PRMT R173, RZ, 0x7610, R173 ;  /* 0x00007610ffad7816 */ /* 0x000fc400000000ad */
[----:B------:R-:W3:Y:S04]  /*22540*/  LDL R64, [R1+0x5c4] ;  /* 0x0005c40001407983 */ /* 0x000ee80000100800 */
[----:B------:R2:W3:Y:S02]  /*22550*/  @!P0 LDG.E.U8 R176, desc[UR16][R2.64] ;  /* 0x0000001002b08981 */ /* 0x0004e4000c1e1100 */
[----:B--2---:R-:W-:Y:S02]  /*22560*/  @!P0 IMAD.MOV.U32 R3, RZ, RZ, R58 ;  /* 0x000000ffff038224 */ /* 0x004fe400078e003a */
[----:B------:R-:W2:Y:S01]  /*22570*/  LDL R58, [R1+0xa24] ;  /* 0x000a2400013a7983 */ /* 0x000ea20000100800 */
[----:B------:R-:W-:-:S03]  /*22580*/  @!P0 IMAD.MOV.U32 R2, RZ, RZ, R57 ;  /* 0x000000ffff028224 */ /* 0x000fc600078e0039 */
[----:B------:R-:W4:Y:S04]  /*22590*/  LDL R57, [R1+0xa28] ;  /* 0x000a280001397983 */ /* 0x000f280000100800 */
[----:B------:R0:W3:Y:S02]  /*225a0*/  @!P0 LDG.E.U8 R175, desc[UR16][R2.64] ;  /* 0x0000001002af8981 */ /* 0x0000e4000c1e1100 */
[----:B0-----:R-:W-:Y:S02]  /*225b0*/  @!P0 IMAD.MOV.U32 R3, RZ, RZ, R56 ;  /* 0x000000ffff038224 */ /* 0x001fe400078e0038 */
[----:B------:R-:W3:Y:S01]  /*225c0*/  LDL R56, [R1+0x5cc] ;  /* 0x0005cc0001387983 */ /* 0x000ee20000100800 */
[----:B------:R-:W-:-:S03]  /*225d0*/  @!P0 IMAD.MOV.U32 R2, RZ, RZ, R55 ;  /* 0x000000ffff028224 */ /* 0x000fc600078e0037 */
[----:B------:R-:W3:Y:S04]  /*225e0*/  LDL R55, [R1+0x5d0] ;  /* 0x0005d00001377983 */ /* 0x000ee80000100800 */
[----:B------:R0:W3:Y:S01]  /*225f0*/  @!P0 LDG.E.U8 R174, desc[UR16][R2.64] ;  /* 0x0000001002ae8981 */ /* 0x0000e2000c1e1100 */
[----:B------:R-:W-:Y:S02]  /*22600*/  PRMT R172, RZ, 0x7610, R172 ;  /* 0x00007610ffac7816 */ /* 0x000fe400000000ac */
[----:B------:R-:W-:Y:S02]  /*22610*/  PRMT R171, RZ, 0x7610, R171 ;  /* 0x00007610ffab7816 */ /* 0x000fe400000000ab */
[----:B------:R-:W-:Y:S01]  /*22620*/  PRMT R170, RZ, 0x7610, R170 ;  /* 0x00007610ffaa7816 */ /* 0x000fe200000000aa */
[----:B0-----:R-:W-:Y:S01]  /*22630*/  @!P0 IMAD.MOV.U32 R2, RZ, RZ, R61 ;  /* 0x000000ffff028224 */ /* 0x001fe200078e003d */
[----:B------:R-:W-:Y:S01]  /*22640*/  PRMT R169, RZ, 0x7610, R169 ;  /* 0x00007610ffa97816 */ /* 0x000fe200000000a9 */
        /* <DEDUP_REMOVED lines=19> */
[----:B------:R0:W3:Y:S04]  /*22780*/  @!P0 LDG.E.U8 R170, desc[UR16][R2.64] ;  /* 0x0000001002aa8981 */ /* 0x0000e8000c1e1100 */
[----:B------:R-:W3:Y:S01]  /*22790*/  LDL R60, [R1+0x584] ;  /* 0x00058400013c7983 */ /* 0x000ee20000100800 */
[----:B0-----:R-:W-:-:S02]  /*227a0*/  @!P0 IMAD.MOV.U32 R2, RZ, RZ, R67 ;  /* 0x000000ffff028224 */ /* 0x001fc400078e0043 */
[----:B------:R-:W-:Y:S01]  /*227b0*/  @!P0 IMAD.MOV.U32 R3, RZ, RZ, R68 ;  /* 0x000000ffff038224 */ /* 0x000fe200078e0044 */
[----:B------:R-:W-:Y:S01]  /*227c0*/  PRMT R166, RZ, 0x7610, R166 ;  /* 0x00007610ffa67816 */ /* 0x000fe200000000a6 */
[----:B------:R-:W3:Y:S04]  /*227d0*/  LDL R68, [R1+0x4c8] ;  /* 0x0004c80001447983 */ /* 0x000ee80000100800 */
[----:B------:R2:W3:Y:S04]  /*227e0*/  @!P0 LDG.E.U8 R169, desc[UR16][R2.64] ;  /* 0x0000001002a98981 */ /* 0x0004e8000c1e1100 */
[----:B------:R-:W3:Y:S01]  /*227f0*/  LDL R67, [R1+0x48c] ;  /* 0x00048c0001437983 */ /* 0x000ee20000100800 */
[----:B--2---:R-:W-:-:S03]  /*22800*/  @!P0 IMAD.MOV.U32 R3, RZ, RZ, R58 ;  /* 0x000000ffff038224 */ /* 0x004fc600078e003a */
[----:B------:R-:W2:Y:S01]  /*22810*/  LDL R58, [R1+0x54c] ;  /* 0x00054c00013a7983 */ /* 0x000ea20000100800 */
[----:B----4-:R-:W-:-:S03]  /*22820*/  @!P0 IMAD.MOV.U32 R2, RZ, RZ, R57 ;  /* 0x000000ffff028224 */ /* 0x010fc600078e0039 */
[----:B------:R-:W4:Y:S04]  /*22830*/  LDL R57, [R1+0x550] ;  /* 0x0005500001397983 */ /* 0x000f280000100800 */
[----:B------:R0:W4:Y:S02]  /*22840*/  @!P0 LDG.E.U8 R168, desc[UR16][R2.64] ;  /* 0x0000001002a88981 */ /* 0x000124000c1e1100 */
[----:B0-----:R-:W-:Y:S02]  /*22850*/  @!P0 IMAD.MOV.U32 R2, RZ, RZ, R65 ;  /* 0x000000ffff028224 */ /* 0x001fe400078e0041 */
[----:B------:R-:W-:Y:S01]  /*22860*/  @!P0 IMAD.MOV.U32 R3, RZ, RZ, R66 ;  /* 0x000000ffff038224 */ /* 0x000fe200078e0042 */
[----:B------:R-:W-:Y:S01]  /*22870*/  PRMT R165, RZ, 0x7610, R165 ;  /* 0x00007610ffa57816 */ /* 0x000fe200000000a5 */
[----:B------:R-:W4:Y:S04]  /*22880*/  LDL R66, [R1+0x490] ;  /* 0x0004900001427983 */ /* 0x000f280000100800 */
[----:B------:R3:W4:Y:S04]  /*22890*/  @!P0 LDG.E.U8 R167, desc[UR16][R2.64] ;  /* 0x0000001002a78981 */ /* 0x000728000c1e1100 */
[----:B------:R-:W4:Y:S01]  /*228a0*/  LDL R65, [R1+0x484] ;  /* 0x0004840001417983 */ /* 0x000f220000100800 */
[----:B---3--:R-:W-:-:S03]  /*228b0*/  @!P0 IMAD.MOV.U32 R3, RZ, RZ, R56 ;  /* 0x000000ffff038224 */ /* 0x008fc600078e0038 */
[----:B------:R-:W3:Y:S01]  /*228c0*/  LDL R56, [R1+0x544] ;  /* 0x0005440001387983 */ /* 0x000ee20000100800 */
[----:B------:R-:W-:-:S03]  /*228d0*/  @!P0 IMAD.MOV.U32 R2, RZ, RZ, R55 ;  /* 0x000000ffff028224 */ /* 0x000fc600078e0037 */
[----:B------:R-:W3:Y:S04]  /*228e0*/  LDL R55, [R1+0x548] ;  /* 0x0005480001377983 */ /* 0x000ee80000100800 */
[----:B------:R0:W3:Y:S01]  /*228f0*/  @!P0 LDG.E.U8 R166, desc[UR16][R2.64] ;  /* 0x0000001002a68981 */ /* 0x0000e2000c1e1100 */
[----:B------:R-:W-:Y:S01]  /*22900*/  PRMT R164, RZ, 0x7610, R164 ;  /* 0x00007610ffa47816 */ /* 0x000fe200000000a4 */
[----:B0-----:R-:W-:Y:S02]  /*22910*/  @!P0 IMAD.MOV.U32 R2, RZ, RZ, R63 ;  /* 0x000000ffff028224 */ /* 0x001fe400078e003f */
[----:B------:R-:W-:Y:S01]  /*22920*/  @!P0 IMAD.MOV.U32 R3, RZ, RZ, R64 ;  /* 0x000000ffff038224 */ /* 0x000fe200078e0040 */
[----:B------:R-:W3:Y:S04]  /*22930*/  LDL R63, [R1+0x44c] ;  /* 0x00044c00013f7983 */ /* 0x000ee80000100800 */
[----:B------:R-:W3:Y:S04]  /*22940*/  LDL R64, [R1+0x488] ;  /* 0x0004880001407983 */ /* 0x000ee80000100800 */
[----:B------:R0:W3:Y:S01]  /*22950*/  @!P0 LDG.E.U8 R165, desc[UR16][R2.64] ;  /* 0x0000001002a58981 */ /* 0x0000e2000c1e1100 */
[----:B------:R-:W-:Y:S01]  /*22960*/  PRMT R163, RZ, 0x7610, R163 ;  /* 0x00007610ffa37816 */ /* 0x000fe200000000a3 */
[----:B0-----:R-:W-:-:S02]  /*22970*/  @!P0 IMAD.MOV.U32 R2, RZ, RZ, R61 ;  /* 0x000000ffff028224 */ /* 0x001fc400078e003d */
[----:B------:R-:W-:Y:S01]  /*22980*/  @!P0 IMAD.MOV.U32 R3, RZ, RZ, R62 ;  /* 0x000000ffff038224 */ /* 0x000fe200078e003e */
[----:B------:R-:W3:Y:S04]  /*22990*/  LDL R61, [R1+0x444] ;  /* 0x00044400013d7983 */ /* 0x000ee80000100800 */
[----:B------:R-:W3:Y:S04]  /*229a0*/  LDL R62, [R1+0x450] ;  /* 0x00045000013e7983 */ /* 0x000ee80000100800 */
[----:B------:R0:W3:Y:S01]  /*229b0*/  @!P0 LDG.E.U8 R164, desc[UR16][R2.64] ;  /* 0x0000001002a48981 */ /* 0x0000e2000c1e1100 */
[----:B------:R-:W-:Y:S01]  /*229c0*/  PRMT R162, RZ, 0x7610, R162 ;  /* 0x00007610ffa27816 */ /* 0x000fe200000000a2 */
[----:B0-----:R-:W-:-:S02]  /*229d0*/  @!P0 IMAD.MOV.U32 R2, RZ, RZ, R59 ;  /* 0x000000ffff028224 */ /* 0x001fc400078e003b */
[----:B------:R-:W3:Y:S01]  /*229e0*/  LDL R59, [R1+0x40c] ;  /* 0x00040c00013b7983 */ /* 0x000ee20000100800 */
[----:B------:R-:W-:-:S03]  /*229f0*/  @!P0 IMAD.MOV.U32 R3, RZ, RZ, R60 ;  /* 0x000000ffff038224 */ /* 0x000fc600078e003c */
[----:B------:R-:W3:Y:S04]  /*22a00*/  LDL R60, [R1+0x448] ;  /* 0x00044800013c7983 */ /* 0x000ee80000100800 */
[----:B------:R2:W3:Y:S02]  /*22a10*/  @!P0 LDG.E.U8 R163, desc[UR16][R2.64] ;  /* 0x0000001002a38981 */ /* 0x0004e4000c1e1100 */
[----:B--2---:R-:W-:Y:S02]  /*22a20*/  @!P0 IMAD.MOV.U32 R3, RZ, RZ, R58 ;  /* 0x000000ffff038224 */ /* 0x004fe400078e003a */
[----:B------:R-:W2:Y:S01]  /*22a30*/  LDL R58, [R1+0x410] ;  /* 0x00041000013a7983 */ /* 0x000ea20000100800 */
[----:B----4-:R-:W-:-:S03]  /*22a40*/  @!P0 IMAD.MOV.U32 R2, RZ, RZ, R57 ;  /* 0x000000ffff028224 */ /* 0x010fc600078e0039 */
[----:B------:R-:W4:Y:S04]  /*22a50*/  LDL R57, [R1+0x404] ;  /* 0x0004040001397983 */ /* 0x000f280000100800 */
[----:B------:R3:W4:Y:S02]  /*22a60*/  @!P0 LDG.E.U8 R162, desc[UR16][R2.64] ;  /* 0x0000001002a28981 */ /* 0x000724000c1e1100 */
[----:B---3--:R-:W-:Y:S02]  /*22a70*/  @!P0 IMAD.MOV.U32 R3, RZ, RZ, R56 ;  /* 0x000000ffff038224 */ /* 0x008fe400078e0038 */
[----:B------:R-:W3:Y:S01]  /*22a80*/  LDL R56, [R1+0x408] ;  /* 0x0004080001387983 */ /* 0x000ee20000100800 */
[----:B------:R-:W-:-:S03]  /*22a90*/  @!P0 IMAD.MOV.U32 R2, RZ, RZ, R55 ;  /* 0x000000ffff028224 */ /* 0x000fc600078e0037 */
[----:B------:R-:W3:Y:S01]  /*22aa0*/  LDL R55, [R1+0x3d0] ;  /* 0x0003d00001377983 */ /* 0x000ee20000100800 */
[----:B------:R-:W-:Y:S02]  /*22ab0*/  PRMT R161, RZ, 0x7610, R161 ;  /* 0x00007610ffa17816 */ /* 0x000fe400000000a1 */
[----:B------:R-:W-:-:S04]  /*22ac0*/  PRMT R160, RZ, 0x7610, R160 ;  /* 0x00007610ffa07816 */ /* 0x000fc800000000a0 */
[----:B------:R0:W3:Y:S01]  /*22ad0*/  @!P0 LDG.E.U8 R161, desc[UR16][R2.64] ;  /* 0x0000001002a18981 */ /* 0x0000e2000c1e1100 */
[----:B------:R-:W-:Y:S01]  /*22ae0*/  PRMT R159, RZ, 0x7610, R159 ;  /* 0x00007610ff9f7816 */ /* 0x000fe2000000009f */
[----:B0-----:R-:W-:Y:S02]  /*22af0*/  @!P0 IMAD.MOV.U32 R2, RZ, RZ, R74 ;  /* 0x000000ffff028224 */ /* 0x001fe400078e004a */
[----:B------:R-:W-:-:S05]  /*22b00*/  @!P0 IMAD.MOV.U32 R3, RZ, RZ, R75 ;  /* 0x000000ffff038224 */ /* 0x000fca00078e004b */
        /* <DEDUP_REMOVED lines=30> */
[----:B0-----:R-:W-:Y:S01]  /*22cf0*/  @!P0 IMAD.MOV.U32 R3, RZ, RZ, R59 ;  /* 0x000000ffff038224 */ /* 0x001fe200078e003b */
[----:B------:R-:W-:Y:S02]  /*22d00*/  PRMT R22, RZ, 0x7610, R22 ;  /* 0x00007610ff167816 */ /* 0x000fe40000000016 */
[----:B------:R-:W-:Y:S02]  /*22d10*/  PRMT R21, RZ, 0x7610, R21 ;  /* 0x00007610ff157816 */ /* 0x000fe40000000015 */
[----:B------:R-:W-:Y:S02]  /*22d20*/  PRMT R20, RZ, 0x7610, R20 ;  /* 0x00007610ff147816 */ /* 0x000fe40000000014 */
[----:B------:R-:W-:Y:S02]  /*22d30*/  PRMT R19, RZ, 0x7610, R19 ;  /* 0x00007610ff137816 */ /* 0x000fe40000000013 */
[----:B------:R-:W-:-:S02]  /*22d40*/  PRMT R18, RZ, 0x7610, R18 ;  /* 0x00007610ff127816 */ /* 0x000fc40000000012 */
[----:B------:R-:W-:Y:S02]  /*22d50*/  PRMT R15, RZ, 0x7610, R15 ;  /* 0x00007610ff0f7816 */ /* 0x000fe4000000000f */
[----:B------:R-:W-:Y:S02]  /*22d60*/  PRMT R14, RZ, 0x7610, R14 ;  /* 0x00007610ff0e7816 */ /* 0x000fe4000000000e */
[----:B------:R-:W-:Y:S02]  /*22d70*/  PRMT R13, RZ, 0x7610, R13 ;  /* 0x00007610ff0d7816 */ /* 0x000fe4000000000d */
[----:B------:R-:W-:Y:S02]  /*22d80*/  LOP3.LUT R151, R151, 0x7f, RZ, 0xc0, !PT ;  /* 0x0000007f97977812 */ /* 0x000fe400078ec0ff */
[----:B------:R-:W-:Y:S02]  /*22d90*/  PRMT R12, RZ, 0x7610, R12 ;  /* 0x00007610ff0c7816 */ /* 0x000fe4000000000c */
[----:B------:R-:W-:-:S05]  /*22da0*/  LOP3.LUT R54, R151, 0x60, RZ, 0x3c, !PT ;  /* 0x0000006097367812 */ /* 0x000fca00078e3cff */
[----:B------:R0:W-:Y:S04]  /*22db0*/  STS.U8 [R54+UR8+0x300], R11 ;  /* 0x0003000b36007988 */ /* 0x0001e80008000008 */
[----:B------:R1:W-:Y:S01]  /*22dc0*/  STS.U8 [R54+UR8+0x700], R9 ;  /* 0x0007000936007988 */ /* 0x0003e20008000008 */
[----:B0-----:R-:W-:Y:S01]  /*22dd0*/  PRMT R11, RZ, 0x7610, R11 ;  /* 0x00007610ff0b7816 */ /* 0x001fe2000000000b */
[----:B--2---:R-:W-:-:S05]  /*22de0*/  @!P0 IMAD.MOV.U32 R2, RZ, RZ, R58 ;  /* 0x000000ffff028224 */ /* 0x004fca00078e003a */
[----:B------:R4:W2:Y:S02]  /*22df0*/  @!P0 LDG.E.U8 R152, desc[UR16][R2.64] ;  /* 0x0000001002988981 */ /* 0x0008a4000c1e1100 */
[----:B----4-:R-:W-:Y:S02]  /*22e00*/  @!P0 IMAD.MOV.U32 R3, RZ, RZ, R57 ;  /* 0x000000ffff038224 */ /* 0x010fe400078e0039 */
[----:B---3--:R-:W-:-:S05]  /*22e10*/  @!P0 IMAD.MOV.U32 R2, RZ, RZ, R56 ;  /* 0x000000ffff028224 */ /* 0x008fca00078e0038 */
[----:B------:R0:W3:Y:S02]  /*22e20*/  @!P0 LDG.E.U8 R23, desc[UR16][R2.64] ;  /* 0x0000001002178981 */ /* 0x0000e4000c1e1100 */
[----:B0-----:R-:W-:Y:S02]  /*22e30*/  @!P0 IMAD.MOV.U32 R2, RZ, RZ, R55 ;  /* 0x000000ffff028224 */ /* 0x001fe400078e0037 */
[----:B------:R-:W-:-:S05]  /*22e40*/  @!P0 IMAD.MOV.U32 R3, RZ, RZ, R0 ;  /* 0x000000ffff038224 */ /* 0x000fca00078e0000 */
[----:B------:R0:W4:Y:S02]  /*22e50*/  @!P0 LDG.E.U8 R22, desc[UR16][R2.64] ;  /* 0x0000001002168981 */ /* 0x000124000c1e1100 */
[----:B0-----:R-:W-:Y:S02]  /*22e60*/  @!P0 IMAD.MOV.U32 R2, RZ, RZ, R251 ;  /* 0x000000ffff028224 */ /* 0x001fe400078e00fb */
        /* <DEDUP_REMOVED lines=22> */
[----:B------:R0:W3:Y:S01]  /*22fd0*/  @!P0 LDG.E.U8 R12, desc[UR16][R2.64] ;  /* 0x00000010020c8981 */ /* 0x0000e2000c1e1100 */
[----:B-1----:R-:W-:Y:S01]  /*22fe0*/  PRMT R9, RZ, 0x7610, R9 ;  /* 0x00007610ff097816 */ /* 0x002fe20000000009 */
[----:B0-----:R-:W-:Y:S02]  /*22ff0*/  @!P0 IMAD.MOV.U32 R2, RZ, RZ, R195 ;  /* 0x000000ffff028224 */ /* 0x001fe400078e00c3 */
[----:B------:R-:W-:-:S05]  /*23000*/  @!P0 IMAD.MOV.U32 R3, RZ, RZ, R193 ;  /* 0x000000ffff038224 */ /* 0x000fca00078e00c1 */
[----:B------:R0:W3:Y:S04]  /*23010*/  @!P0 LDG.E.U8 R11, desc[UR16][R2.64] ;  /* 0x00000010020b8981 */ /* 0x0000e8000c1e1100 */
[----:B------:R1:W-:Y:S01]  /*23020*/  STS.U8 [R54+UR8+0xb00], R8 ;  /* 0x000b000836007988 */ /* 0x0003e20008000008 */
[----:B0-----:R-:W-:Y:S02]  /*23030*/  @!P0 IMAD.MOV.U32 R2, RZ, RZ, R215 ;  /* 0x000000ffff028224 */ /* 0x001fe400078e00d7 */
[----:B------:R-:W-:Y:S01]  /*23040*/  @!P0 IMAD.MOV.U32 R3, RZ, RZ, R213 ;  /* 0x000000ffff038224 */ /* 0x000fe200078e00d5 */
[----:B-1----:R-:W-:-:S04]  /*23050*/  PRMT R8, RZ, 0x7610, R8 ;  /* 0x00007610ff087816 */ /* 0x002fc80000000008 */
        /* <DEDUP_REMOVED lines=20> */
[----:B------:R0:W3:Y:S02]  /*231a0*/  @!P0 LDG.E.U8 R5, desc[UR16][R2.64] ;  /* 0x0000001002058981 */ /* 0x0000e4000c1e1100 */
[----:B0-----:R-:W-:Y:S02]  /*231b0*/  @!P0 IMAD.MOV.U32 R2, RZ, RZ, R194 ;  /* 0x000000ffff028224 */ /* 0x001fe400078e00c2 */
[----:B------:R-:W-:-:S05]  /*231c0*/  @!P0 IMAD.MOV.U32 R3, RZ, RZ, R192 ;  /* 0x000000ffff038224 */ /* 0x000fca00078e00c0 */
[----:B------:R0:W3:Y:S04]  /*231d0*/  @!P0 LDG.E.U8 R4, desc[UR16][R2.64] ;  /* 0x0000001002048981 */ /* 0x0000e8000c1e1100 */
        /* <DEDUP_REMOVED lines=16> */
[----:B--2---:R-:W-:Y:S01]  /*232e0*/  STS.U8 [R54+UR8+0x5f00], R152 ;  /* 0x005f009836007988 */ /* 0x004fe20008000008 */
[----:B0-----:R-:W-:-:S03]  /*232f0*/  LOP3.LUT R2, R146, 0x70, RZ, 0x3c, !PT ;  /* 0x0000007092027812 */ /* 0x001fc600078e3cff */
[----:B----4-:R-:W-:Y:S04]  /*23300*/  STS.U8 [R54+UR8+0x6300], R22 ;  /* 0x0063001636007988 */ /* 0x010fe80008000008 */
[----:B---3--:R-:W-:Y:S01]  /*23310*/  STS.U8 [R54+UR8+0x6700], R20 ;  /* 0x0067001436007988 */ /* 0x008fe20008000008 */
[----:B------:R-:W-:Y:S02]  /*23320*/  IMAD.MOV.U32 R250, RZ, RZ, R25 ;  /* 0x000000fffffa7224 */ /* 0x000fe400078e0019 */
[----:B------:R-:W-:Y:S02]  /*23330*/  IMAD.MOV.U32 R252, RZ, RZ, R24 ;  /* 0x000000fffffc7224 */ /* 0x000fe400078e0018 */
[----:B------:R-:W-:Y:S01]  /*23340*/  IMAD.MOV.U32 R230, RZ, RZ, R27 ;  /* 0x000000ffffe67224 */ /* 0x000fe200078e001b */
[----:B------:R-:W2:Y:S01]  /*23350*/  LDL.LU.64 R24, [R1] ;  /* 0x0000000001187983 */ /* 0x000ea20000300a00 */
[----:B------:R-:W-:-:S02]  /*23360*/  IMAD.MOV.U32 R249, RZ, RZ, R26 ;  /* 0x000000fffff97224 */ /* 0x000fc400078e001a */
[----:B------:R-:W-:Y:S01]  /*23370*/  IMAD.MOV.U32 R229, RZ, RZ, R29 ;  /* 0x000000ffffe57224 */ /* 0x000fe200078e001d */
[----:B------:R-:W2:Y:S01]  /*23380*/  LDL.LU.64 R26, [R1+0x8] ;  /* 0x00000800011a7983 */ /* 0x000ea20000300a00 */
[----:B------:R-:W-:Y:S02]  /*23390*/  IMAD.MOV.U32 R248, RZ, RZ, R28 ;  /* 0x000000fffff87224 */ /* 0x000fe400078e001c */
[----:B------:R-:W-:Y:S01]  /*233a0*/  IMAD.MOV.U32 R246, RZ, RZ, R31 ;  /* 0x000000fffff67224 */ /* 0x000fe200078e001f */
[----:B------:R-:W2:Y:S01]  /*233b0*/  LDL.LU.64 R28, [R1+0x10] ;  /* 0x00001000011c7983 */ /* 0x000ea20000300a00 */
[----:B------:R-:W-:Y:S02]  /*233c0*/  IMAD.MOV.U32 R247, RZ, RZ, R30 ;  /* 0x000000fffff77224 */ /* 0x000fe400078e001e */
[----:B------:R-:W-:Y:S01]  /*233d0*/  IMAD.MOV.U32 R245, RZ, RZ, R33 ;  /* 0x000000fffff57224 */ /* 0x000fe200078e0021 */
[----:B------:R-:W2:Y:S01]  /*233e0*/  LDL.LU.64 R30, [R1+0x18] ;  /* 0x00001800011e7983 */ /* 0x000ea20000300a00 */
[----:B------:R-:W-:-:S02]  /*233f0*/  IMAD.MOV.U32 R228, RZ, RZ, R32 ;  /* 0x000000ffffe47224 */ /* 0x000fc400078e0020 */
[----:B------:R-:W-:Y:S01]  /*23400*/  IMAD.MOV.U32 R231, RZ, RZ, R35 ;  /* 0x000000ffffe77224 */ /* 0x000fe200078e0023 */
[----:B------:R-:W2:Y:S04]  /*23410*/  LDL.LU.64 R32, [R1+0x20] ;  /* 0x0000200001207983 */ /* 0x000ea80000300a00 */
[----:B------:R-:W-:Y:S01]  /*23420*/  STS.U8 [R54+UR8+0x6b00], R18 ;  /* 0x006b001236007988 */ /* 0x000fe20008000008 */
        /* <DEDUP_REMOVED lines=9> */
[----:B------:R-:W2:Y:S04]  /*234c0*/  LDL.LU.64 R38, [R1+0x38] ;  /* 0x0000380001267983 */ /* 0x000ea80000300a00 */
[----:B------:R-:W-:Y:S01]  /*234d0*/  STS.U8 [R54+UR8+0x7300], R14 ;  /* 0x0073000e36007988 */ /* 0x000fe20008000008 */
        /* <DEDUP_REMOVED lines=21> */
[----:B------:R-:W-:-:S03]  /*23630*/  IMAD.MOV.U32 R237, RZ, RZ, R46 ;  /* 0x000000ffffed7224 */ /* 0x000fc600078e002e */
        /* <DEDUP_REMOVED lines=8> */
[----:B------:R-:W2:Y:S01]  /*236c0*/  LDL.LU.64 R46, [R1+0x58] ;  /* 0x00005800012e7983 */ /* 0x000ea20000300a00 */
[----:B------:R-:W-:-:S03]  /*236d0*/  IMAD.MOV.U32 R244, RZ, RZ, R53 ;  /* 0x000000fffff47224 */ /* 0x000fc600078e0035 */
[----:B------:R-:W-:Y:S01]  /*236e0*/  STS.U8 [R2+UR8+0x3780], R171 ;  /* 0x003780ab02007988 */ /* 0x000fe20008000008 */
[----:B------:R-:W-:-:S03]  /*236f0*/  IMAD.MOV.U32 R243, RZ, RZ, R52 ;  /* 0x000000fffff37224 */ /* 0x000fc600078e0034 */
[----:B------:R-:W2:Y:S04]  /*23700*/  LDL.LU.64 R48, [R1+0x60] ;  /* 0x0000600001307983 */ /* 0x000ea80000300a00 */
[----:B------:R-:W-:Y:S04]  /*23710*/  STS.U8 [R2+UR8+0x3b80], R169 ;  /* 0x003b80a902007988 */ /* 0x000fe80008000008 */
[----:B------:R-:W2:Y:S04]  /*23720*/  LDL.LU.64 R50, [R1+0x68] ;  /* 0x0000680001327983 */ /* 0x000ea80000300a00 */
[----:B------:R-:W-:Y:S04]  /*23730*/  STS.U8 [R2+UR8+0x3f80], R167 ;  /* 0x003f80a702007988 */ /* 0x000fe80008000008 */
[----:B------:R-:W2:Y:S04]  /*23740*/  LDL.LU.64 R52, [R1+0x70] ;  /* 0x0000700001347983 */ /* 0x000ea80000300a00 */
[----:B------:R-:W-:Y:S04]  /*23750*/  STS.U8 [R2+UR8+0x4380], R165 ;  /* 0x004380a502007988 */ /* 0x000fe80008000008 */
[----:B0-----:R-:W2:Y:S04]  /*23760*/  LDL.LU.64 R54, [R1+0x78] ;  /* 0x0000780001367983 */ /* 0x001ea80000300a00 */
[----:B------:R-:W-:Y:S04]  /*23770*/  STS.U8 [R2+UR8+0x4780], R163 ;  /* 0x004780a302007988 */ /* 0x000fe80008000008 */
[----:B------:R-:W2:Y:S04]  /*23780*/  LDL.LU.64 R56, [R1+0x80] ;  /* 0x0000800001387983 */ /* 0x000ea80000300a00 */
        /* <DEDUP_REMOVED lines=26> */
[----:B------:R0:W-:Y:S04]  /*23930*/  STS.U8 [R2+UR8+0x7f80], R4 ;  /* 0x007f800402007988 */ /* 0x0001e80008000008 */
[----:B------:R-:W2:Y:S04]  /*23940*/  LDL.LU.64 R84, [R1+0xf0] ;  /* 0x0000f00001547983 */ /* 0x000ea80000300a00 */
[----:B------:R-:W2:Y:S01]  /*23950*/  LDL.LU.64 R86, [R1+0xf8] ;  /* 0x0000f80001567983 */ /* 0x000ea20000300a00 */
[----:B0-----:R-:W0:Y:S03]  /*23960*/  LDC R2, c[0x0][0x230] ;  /* 0x00008c00ff027b82 */ /* 0x001e260000000800 */
[----:B------:R-:W2:Y:S04]  /*23970*/  LDL.LU.64 R88, [R1+0x100] ;  /* 0x0001000001587983 */ /* 0x000ea80000300a00 */
        /* <DEDUP_REMOVED lines=17> */
[----:B------:R-:W2:Y:S01]  /*23a90*/  LDL.LU.64 R124, [R1+0x190] ;  /* 0x00019000017c7983 */ /* 0x000ea20000300a00 */
[----:B0-----:R-:W-:-:S03]  /*23aa0*/  VIADD R2, R2, 0x7f ;  /* 0x0000007f02027836 */ /* 0x001fc60000000000 */
[----:B------:R-:W2:Y:S04]  /*23ab0*/  LDL.LU.64 R126, [R1+0x198] ;  /* 0x00019800017e7983 */ /* 0x000ea80000300a00 */
[----:B------:R-:W2:Y:S04]  /*23ac0*/  LDL.LU.64 R128, [R1+0x1a0] ;  /* 0x0001a00001807983 */ /* 0x000ea80000300a00 */
[----:B------:R-:W2:Y:S04]  /*23ad0*/  LDL.LU.64 R130, [R1+0x1a8] ;  /* 0x0001a80001827983 */ /* 0x000ea80000300a00 */
[----:B------:R-:W2:Y:S04]  /*23ae0*/  LDL.LU.64 R132, [R1+0x1b0] ;  /* 0x0001b00001847983 */ /* 0x000ea80000300a00 */
[----:B------:R-:W2:Y:S01]  /*23af0*/  LDL.LU.64 R134, [R1+0x1b8] ;  /* 0x0001b80001867983 */ /* 0x000ea20000300a00 */
[----:B------:R-:W-:-:S03]  /*23b00*/  SHF.R.S32.HI R3, RZ, 0x1f, R2 ;  /* 0x0000001fff037819 */ /* 0x000fc60000011402 */
[----:B------:R-:W2:Y:S01]  /*23b10*/  LDL.LU.64 R136, [R1+0x1c0] ;  /* 0x0001c00001887983 */ /* 0x000ea20000300a00 */
[----:B------:R-:W-:-:S03]  /*23b20*/  VIADD R202, R202, 0x1 ;  /* 0x00000001caca7836 */ /* 0x000fc60000000000 */
[----:B------:R-:W2:Y:S04]  /*23b30*/  LDL.LU.64 R138, [R1+0x1c8] ;  /* 0x0001c800018a7983 */ /* 0x000ea80000300a00 */
[----:B------:R-:W2:Y:S04]  /*23b40*/  LDL.LU.64 R140, [R1+0x1d0] ;  /* 0x0001d000018c7983 */ /* 0x000ea80000300a00 */
[----:B------:R-:W2:Y:S04]  /*23b50*/  LDL.LU.64 R142, [R1+0x1d8] ;  /* 0x0001d800018e7983 */ /* 0x000ea80000300a00 */
[----:B------:R-:W2:Y:S01]  /*23b60*/  LDL.LU.64 R144, [R1+0x1e0] ;  /* 0x0001e00001907983 */ /* 0x000ea20000300a00 */
[----:B------:R-:W-:-:S03]  /*23b70*/  LEA.HI R2, R3, R2, RZ, 0x7 ;  /* 0x0000000203027211 */ /* 0x000fc600078f38ff */
[----:B------:R-:W2:Y:S04]  /*23b80*/  LDL.LU.64 R146, [R1+0x1e8] ;  /* 0x0001e80001927983 */ /* 0x000ea80000300a00 */
[----:B------:R-:W2:Y:S04]  /*23b90*/  LDL.LU.64 R148, [R1+0x1f0] ;  /* 0x0001f00001947983 */ /* 0x000ea80000300a00 */
[----:B------:R-:W2:Y:S04]  /*23ba0*/  LDL.LU.64 R150, [R1+0x1f8] ;  /* 0x0001f80001967983 */ /* 0x000ea80000300a00 */
[----:B------:R0:W-:Y:S04]  /*23bb0*/  STL [R1+0x200], R202 ;  /* 0x000200ca01007387 */ /* 0x0001e80000100800 */
[----:B------:R-:W3:Y:S01]  /*23bc0*/  LDL.LU R3, [R1+0x9e0] ;  /* 0x0009e00001037983 */ /* 0x000ee20000300800 */
[----:B------:R-:W-:Y:S01]  /*23bd0*/  SHF.R.S32.HI R2, RZ, 0x7, R2 ;  /* 0x00000007ff027819 */ /* 0x000fe20000011402 */
[----:B------:R1:W-:Y:S06]  /*23be0*/  MEMBAR.ALL.CTA ;  /* 0x0000000000007992 */ /* 0x0003ec0000008000 */
[----:B-1----:R-:W1:Y:S01]  /*23bf0*/  FENCE.VIEW.ASYNC.S ;  /* 0x00000000000073c6 */ /* 0x002e620000000000 */
[----:B------:R-:W-:-:S02]  /*23c00*/  ISETP.NE.U32.AND P0, PT, R202, R2, PT ;  /* 0x00000002ca00720c */ /* 0x000fc40003f05070 */
[----:B0-----:R-:W0:Y:S08]  /*23c10*/  LDC R202, c[0x0][0x238] ;  /* 0x00008e00ffca7b82 */ /* 0x001e300000000800 */
[----:B-1----:R-:W-:Y:S01]  /*23c20*/  BAR.SYNC.DEFER_BLOCKING 0x0 ;  /* 0x0000000000007b1d */ /* 0x002fe20000010000 */
[----:B0-----:R-:W-:-:S05]  /*23c30*/  IMAD.SHL.U32 R202, R202, 0x80, RZ ;  /* 0x00000080caca7824 */ /* 0x001fca00078e00ff */
[----:B---3--:R-:W-:-:S05]  /*23c40*/  IADD3 R3, P5, R202, R3, RZ ;  /* 0x00000003ca037210 */ /* 0x008fca0007fbe0ff */
[----:B------:R0:W-:Y:S04]  /*23c50*/  STL [R1+0x9e0], R3 ;  /* 0x0009e00301007387 */ /* 0x0001e80000100800 */
[----:B0-----:R-:W3:Y:S02]  /*23c60*/  LDL.LU R3, [R1+0x9d8] ;  /* 0x0009d80001037983 */ /* 0x001ee40000300800 */
[----:B---3--:R-:W-:-:S05]  /*23c70*/  IADD3 R3, P6, R202, R3, RZ ;  /* 0x00000003ca037210 */ /* 0x008fca0007fde0ff */
[----:B------:R0:W-:Y:S04]  /*23c80*/  STL [R1+0x9d8], R3 ;  /* 0x0009d80301007387 */ /* 0x0001e80000100800 */
[----:B0-----:R-:W3:Y:S01]  /*23c90*/  LDL.LU R3, [R1+0x9d0] ;  /* 0x0009d00001037983 */ /* 0x001ee20000300800 */
[C---:B------:R-:W-:Y:S02]  /*23ca0*/  IADD3 R16, P2, R202.reuse, R16, RZ ;  /* 0x00000010ca107210 */ /* 0x040fe40007f5e0ff */
[C---:B------:R-:W-:Y:S02]  /*23cb0*/  IADD3 R10, P3, R202.reuse, R10, RZ ;  /* 0x0000000aca0a7210 */ /* 0x040fe40007f7e0ff */
[----:B---3--:R-:W-:-:S05]  /*23cc0*/  IADD3 R3, P1, R202, R3, RZ ;  /* 0x00000003ca037210 */ /* 0x008fca0007f3e0ff */
[----:B------:R-:W-:Y:S04]  /*23cd0*/  STL [R1+0x9d0], R3 ;  /* 0x0009d00301007387 */ /* 0x000fe80000100800 */
[----:B------:R0:W-:Y:S04]  /*23ce0*/  STL [R1+0x9c8], R16 ;  /* 0x0009c81001007387 */ /* 0x0001e80000100800 */
[----:B0-----:R-:W3:Y:S04]  /*23cf0*/  LDL.LU R16, [R1+0x10a8] ;  /* 0x0010a80001107983 */ /* 0x001ee80000300800 */
[----:B------:R0:W-:Y:S04]  /*23d00*/  STL [R1+0x9c0], R10 ;  /* 0x0009c00a01007387 */ /* 0x0001e80000100800 */
[----:B------:R-:W4:Y:S01]  /*23d10*/  LDL.LU R3, [R1+0x9b8] ;  /* 0x0009b80001037983 */ /* 0x000f220000300800 */
[----:B------:R-:W-:-:S02]  /*23d20*/  IADD3 R17, P4, R202, R17, RZ ;  /* 0x00000011ca117210 */ /* 0x000fc40007f9e0ff */
[----:B0-----:R-:W-:-:S05]  /*23d30*/  SHF.R.S32.HI R10, RZ, 0x1f, R202 ;  /* 0x0000001fff0a7819 */ /* 0x001fca00000114ca */
[----:B---3--:R-:W-:Y:S01]  /*23d40*/  IMAD.X R16, R10, 0x1, R16, P4 ;  /* 0x000000010a107824 */ /* 0x008fe200020e0610 */
[----:B----4-:R-:W-:-:S05]  /*23d50*/  IADD3 R3, P4, R202, R3, RZ ;  /* 0x00000003ca037210 */ /* 0x010fca0007f9e0ff */
[----:B------:R0:W-:Y:S04]  /*23d60*/  STL [R1+0x9b8], R3 ;  /* 0x0009b80301007387 */ /* 0x0001e80000100800 */
[----:B0-----:R-:W3:Y:S02]  /*23d70*/  LDL.LU R3, [R1+0x9dc] ;  /* 0x0009dc0001037983 */ /* 0x001ee40000300800 */
[----:B---3--:R-:W-:-:S05]  /*23d80*/  IMAD.X R3, R10, 0x1, R3, P5 ;  /* 0x000000010a037824 */ /* 0x008fca00028e0603 */
[----:B------:R0:W-:Y:S04]  /*23d90*/  STL [R1+0x9dc], R3 ;  /* 0x0009dc0301007387 */ /* 0x0001e80000100800 */
[----:B0-----:R-:W3:Y:S02]  /*23da0*/  LDL.LU R3, [R1+0x9b0] ;  /* 0x0009b00001037983 */ /* 0x001ee40000300800 */
[----:B---3--:R-:W-:-:S05]  /*23db0*/  IADD3 R3, P5, R202, R3, RZ ;  /* 0x00000003ca037210 */ /* 0x008fca0007fbe0ff */
        /* <DEDUP_REMOVED lines=148> */
[----:B0-----:R-:W3:Y:S01]  /*24700*/  LDL.LU R3, [R1+0x8e8] ;  /* 0x0008e80001037983 */ /* 0x001ee20000300800 */
[----:B--2---:R-:W-:Y:S01]  /*24710*/  WARPGROUP.ARRIVE ;  /* 0x00000000000079c5 */ /* 0x004fe20000000000 */
[----:B------:R-:W-:-:S05]  /*24720*/  UMOV UR13, 0x40000040 ;  /* 0x40000040000d7882 */ /* 0x000fca0000000000 */
[----:B------:R-:W-:Y:S01]  /*24730*/  QGMMA.64x256x32.F32.E4M3.E4M3 R24, gdesc[UR12], R24, gsb0 ;  /* 0x03e000000c1879f3 */ /* 0x000fe20008000818 */
[----:B---3--:R-:W-:-:S05]  /*24740*/  IADD3 R3, P6, R202, R3, RZ ;  /* 0x00000003ca037210 */ /* 0x008fca0007fde0ff */
[----:B------:R0:W-:Y:S04]  /*24750*/  STL [R1+0x8e8], R3 ;  /* 0x0008e80301007387 */ /* 0x0001e80000100800 */
[----:B0-----:R-:W2:Y:S01]  /*24760*/  LDL.LU R3, [R1+0x90c] ;  /* 0x00090c0001037983 */ /* 0x001ea20000300800 */
[----:B------:R-:W-:Y:S02]  /*24770*/  WARPGROUP.DEPBAR.LE gsb0, 0x0 ;  /* 0x00008000000079c5 */ /* 0x000fe40000010000 */
[----:B------:R-:W-:-:S15]  /*24780*/  WARPGROUP.ARRIVE ;  /* 0x00000000000079c5 */ /* 0x000fde0000000000 */
[----:B------:R-:W-:Y:S01]  /*24790*/  QGMMA.64x256x32.F32.E4M3.E4M3 R24, gdesc[UR4], R24, gsb0 ;  /* 0x03e00000041879f3 */ /* 0x000fe20008000818 */
[----:B--2---:R-:W-:-:S05]  /*247a0*/  IMAD.X R3, R10, 0x1, R3, P1 ;  /* 0x000000010a037824 */ /* 0x004fca00008e0603 */
[----:B------:R0:W-:Y:S04]  /*247b0*/  STL [R1+0x90c], R3 ;  /* 0x00090c0301007387 */ /* 0x0001e80000100800 */
[----:B0-----:R-:W2:Y:S01]  /*247c0*/  LDL.LU R3, [R1+0x8e0] ;  /* 0x0008e00001037983 */ /* 0x001ea20000300800 */
[----:B------:R-:W-:Y:S02]  /*247d0*/  WARPGROUP.DEPBAR.LE gsb0, 0x0 ;  /* 0x00008000000079c5 */ /* 0x000fe40000010000 */
[----:B------:R-:W-:-:S15]  /*247e0*/  WARPGROUP.ARRIVE ;  /* 0x00000000000079c5 */ /* 0x000fde0000000000 */
[----:B------:R-:W-:Y:S01]  /*247f0*/  QGMMA.64x256x32.F32.E4M3.E4M3 R24, gdesc[UR24], R24, gsb0 ;  /* 0x03e00000181879f3 */ /* 0x000fe20008000818 */
[----:B--2---:R-:W-:-:S05]  /*24800*/  IADD3 R3, P1, R202, R3, RZ ;  /* 0x00000003ca037210 */ /* 0x004fca0007f3e0ff */
[----:B------:R0:W-:Y:S04]  /*24810*/  STL [R1+0x8e0], R3 ;  /* 0x0008e00301007387 */ /* 0x0001e80000100800 */
[----:B0-----:R-:W2:Y:S01]  /*24820*/  LDL.LU R3, [R1+0x904] ;  /* 0x0009040001037983 */ /* 0x001ea20000300800 */
[----:B------:R-:W-:Y:S02]  /*24830*/  WARPGROUP.DEPBAR.LE gsb0, 0x0 ;  /* 0x00008000000079c5 */ /* 0x000fe40000010000 */
[----:B------:R-:W-:-:S15]  /*24840*/  WARPGROUP.ARRIVE ;  /* 0x00000000000079c5 */ /* 0x000fde0000000000 */
[----:B------:R-:W-:Y:S03]  /*24850*/  QGMMA.64x256x32.F32.E4M3.E4M3 R24, gdesc[UR20], R24, gsb0 ;  /* 0x03e00000141879f3 */ /* 0x000fe60008000818 */
[----:B------:R-:W-:Y:S02]  /*24860*/  WARPGROUP.DEPBAR.LE gsb0, 0x0 ;  /* 0x00008000000079c5 */ /* 0x000fe40000010000 */
[----:B--2---:R-:W-:-:S05]  /*24870*/  IMAD.X R3, R10, 0x1, R3, P2 ;  /* 0x000000010a037824 */ /* 0x004fca00010e0603 */
[----:B------:R-:W-:Y:S04]  /*24880*/  STL [R1+0x904], R3 ;  /* 0x0009040301007387 */ /* 0x000fe80000100800 */
[----:B------:R-:W-:Y:S04]  /*24890*/  STL.64 [R1], R24 ;  /* 0x0000001801007387 */ /* 0x000fe80000100a00 */
        /* <DEDUP_REMOVED lines=63> */
[----:B0-----:R-:W2:Y:S04]  /*24c90*/  LDL.LU.64 R150, [R1+0x10a0] ;  /* 0x0010a00001967983 */ /* 0x001ea80000300a00 */
[----:B------:R-:W3:Y:S04]  /*24ca0*/  LDL.LU.64 R148, [R1+0x1098] ;  /* 0x0010980001947983 */ /* 0x000ee80000300a00 */
[----:B------:R-:W4:Y:S04]  /*24cb0*/  LDL.LU.64 R146, [R1+0x1090] ;  /* 0x0010900001927983 */ /* 0x000f280000300a00 */
[----:B------:R-:W2:Y:S04]  /*24cc0*/  LDL.LU.64 R144, [R1+0x1088] ;  /* 0x0010880001907983 */ /* 0x000ea80000300a00 */
[----:B------:R-:W3:Y:S04]  /*24cd0*/  LDL.LU.64 R142, [R1+0x1080] ;  /* 0x00108000018e7983 */ /* 0x000ee80000300a00 */
[----:B------:R-:W4:Y:S04]  /*24ce0*/  LDL.LU.64 R140, [R1+0x1078] ;  /* 0x00107800018c7983 */ /* 0x000f280000300a00 */
[----:B------:R-:W2:Y:S04]  /*24cf0*/  LDL.LU.64 R138, [R1+0x1070] ;  /* 0x00107000018a7983 */ /* 0x000ea80000300a00 */
[----:B------:R-:W3:Y:S04]  /*24d00*/  LDL.LU.64 R136, [R1+0x1068] ;  /* 0x0010680001887983 */ /* 0x000ee80000300a00 */
[----:B------:R-:W4:Y:S04]  /*24d10*/  LDL.LU.64 R134, [R1+0x1060] ;  /* 0x0010600001867983 */ /* 0x000f280000300a00 */
[----:B------:R-:W2:Y:S04]  /*24d20*/  LDL.LU.64 R132, [R1+0x1058] ;  /* 0x0010580001847983 */ /* 0x000ea80000300a00 */
[----:B------:R-:W3:Y:S04]  /*24d30*/  LDL.LU.64 R130, [R1+0x1050] ;  /* 0x0010500001827983 */ /* 0x000ee80000300a00 */
        /* <DEDUP_REMOVED lines=52> */
[----:B------:R-:W3:Y:S01]  /*25080*/  LDL.LU.64 R24, [R1+0xea8] ;  /* 0x000ea80001187983 */ /* 0x000ee20000300a00 */
[----:B----4-:R-:W-:-:S02]  /*25090*/  IMAD.X R134, R10, 0x1, R134, P1 ;  /* 0x000000010a867824 */ /* 0x010fc400008e0686 */
[C---:B--2---:R-:W-:Y:S02]  /*250a0*/  IMAD.X R132, R10.reuse, 0x1, R132, P6 ;  /* 0x000000010a847824 */ /* 0x044fe400030e0684 */
[C---:B---3--:R-:W-:Y:S02]  /*250b0*/  IMAD.X R130, R10.reuse, 0x1, R130, P5 ;  /* 0x000000010a827824 */ /* 0x048fe400028e0682 */
[C---:B------:R-:W-:Y:S02]  /*250c0*/  IMAD.X R128, R10.reuse, 0x1, R128, P4 ;  /* 0x000000010a807824 */ /* 0x040fe400020e0680 */
[----:B------:R-:W-:Y:S01]  /*250d0*/  IMAD.X R126, R10, 0x1, R126, P3 ;  /* 0x000000010a7e7824 */ /* 0x000fe200018e067e */
[C---:B------:R-:W-:Y:S02]  /*250e0*/  IADD3 R125, P2, R202.reuse, R125, RZ ;  /* 0x0000007dca7d7210 */ /* 0x040fe40007f5e0ff */
[----:B------:R-:W-:-:S03]  /*250f0*/  IADD3 R127, P3, R202, R127, RZ ;  /* 0x0000007fca7f7210 */ /* 0x000fc60007f7e0ff */
[----:B------:R0:W-:Y:S01]  /*25100*/  STL [R1+0x8d8], R125 ;  /* 0x0008d87d01007387 */ /* 0x0001e20000100800 */
[C---:B------:R-:W-:Y:S02]  /*25110*/  IADD3 R129, P4, R202.reuse, R129, RZ ;  /* 0x00000081ca817210 */ /* 0x040fe40007f9e0ff */
[C---:B------:R-:W-:Y:S01]  /*25120*/  IADD3 R131, P5, R202.reuse, R131, RZ ;  /* 0x00000083ca837210 */ /* 0x040fe20007fbe0ff */
[----:B0-----:R-:W2:Y:S04]  /*25130*/  LDL.LU R125, [R1+0xea4] ;  /* 0x000ea400017d7983 */ /* 0x001ea80000300800 */
[----:B------:R0:W-:Y:S01]  /*25140*/  STL [R1+0x8fc], R126 ;  /* 0x0008fc7e01007387 */ /* 0x0001e20000100800 */
[----:B------:R-:W-:-:S03]  /*25150*/  IADD3 R133, P6, R202, R133, RZ ;  /* 0x00000085ca857210 */ /* 0x000fc60007fde0ff */
[----:B0-----:R-:W2:Y:S04]  /*25160*/  LDL.LU R126, [R1+0xea0] ;  /* 0x000ea000017e7983 */ /* 0x001ea80000300800 */
[----:B------:R0:W-:Y:S04]  /*25170*/  STL [R1+0x8d0], R127 ;  /* 0x0008d07f01007387 */ /* 0x0001e80000100800 */
[----:B0-----:R-:W2:Y:S04]  /*25180*/  LDL.LU R127, [R1+0xe9c] ;  /* 0x000e9c00017f7983 */ /* 0x001ea80000300800 */
[----:B------:R0:W-:Y:S01]  /*25190*/  STL [R1+0x8f4], R128 ;  /* 0x0008f48001007387 */ /* 0x0001e20000100800 */
[----:B------:R-:W-:-:S03]  /*251a0*/  IADD3 R135, P1, R202, R135, RZ ;  /* 0x00000087ca877210 */ /* 0x000fc60007f3e0ff */
[----:B0-----:R-:W2:Y:S04]  /*251b0*/  LDL.LU R128, [R1+0xe98] ;  /* 0x000e980001807983 */ /* 0x001ea80000300800 */
[----:B------:R0:W-:Y:S01]  /*251c0*/  STL [R1+0x8c8], R129 ;  /* 0x0008c88101007387 */ /* 0x0001e20000100800 */
[----:B------:R-:W-:-:S03]  /*251d0*/  IMAD.X R136, R10, 0x1, R136, P2 ;  /* 0x000000010a887824 */ /* 0x000fc600010e0688 */
        /* <DEDUP_REMOVED lines=46> */
[----:B------:R0:W-:Y:S04]  /*254c0*/  STL [R1+0x888], R145 ;  /* 0x0008889101007387 */ /* 0x0001e80000100800 */
        /* <DEDUP_REMOVED lines=13> */
[----:B------:R-:W3:Y:S02]  /*255a0*/  LDL.LU R3, [R1+0x894] ;  /* 0x0008940001037983 */ /* 0x000ee40000300800 */
        /* <DEDUP_REMOVED lines=483> */
[----:B---3--:R-:W-:-:S05]  /*273e0*/  IADD3 R3, P6, R3, UR9, RZ ;  /* 0x0000000903037c10 */ /* 0x008fca000ffde0ff */
        /* <DEDUP_REMOVED lines=27> */
[----:B------:R0:W-:Y:S02]  /*275a0*/  STL [R1+0x5ec], R3 ;  /* 0x0005ec0301007387 */ /* 0x0001e40000100800 */
[----:B0-----:R-:W-:Y:S02]  /*275b0*/  IMAD.MOV.U32 R3, RZ, RZ, R222 ;  /* 0x000000ffff037224 */ /* 0x001fe400078e00de */
[----:B------:R-:W-:Y:S02]  /*275c0*/  IMAD.MOV.U32 R222, RZ, RZ, R223 ;  /* 0x000000ffffde7224 */ /* 0x000fe400078e00df */
[----:B------:R-:W-:Y:S02]  /*275d0*/  IMAD.MOV.U32 R223, RZ, RZ, R224 ;  /* 0x000000ffffdf7224 */ /* 0x000fe400078e00e0 */
[----:B------:R-:W-:Y:S02]  /*275e0*/  IMAD.MOV.U32 R224, RZ, RZ, R225 ;  /* 0x000000ffffe07224 */ /* 0x000fe400078e00e1 */
[----:B------:R-:W-:-:S02]  /*275f0*/  IMAD.MOV.U32 R225, RZ, RZ, R226 ;  /* 0x000000ffffe17224 */ /* 0x000fc400078e00e2 */
[----:B------:R-:W-:Y:S01]  /*27600*/  IMAD.MOV.U32 R226, RZ, RZ, R227 ;  /* 0x000000ffffe27224 */ /* 0x000fe200078e00e3 */
[----:B------:R-:W-:Y:S01]  /*27610*/  IADD3 R3, P5, R3, UR9, RZ ;  /* 0x0000000903037c10 */ /* 0x000fe2000ffbe0ff */
[----:B------:R-:W-:Y:S02]  /*27620*/  IMAD.MOV.U32 R227, RZ, RZ, R228 ;  /* 0x000000ffffe37224 */ /* 0x000fe400078e00e4 */
[----:B------:R-:W-:Y:S02]  /*27630*/  IMAD.MOV.U32 R228, RZ, RZ, R229 ;  /* 0x000000ffffe47224 */ /* 0x000fe400078e00e5 */
[----:B------:R-:W-:Y:S02]  /*27640*/  IMAD.MOV.U32 R229, RZ, RZ, R230 ;  /* 0x000000ffffe57224 */ /* 0x000fe400078e00e6 */
[----:B------:R-:W3:Y:S04]  /*27650*/  LDL.LU R230, [R1+0x29c] ;  /* 0x00029c0001e67983 */ /* 0x000ee80000300800 */
[----:B------:R0:W-:Y:S04]  /*27660*/  STL [R1+0xde8], R3 ;  /* 0x000de80301007387 */ /* 0x0001e80000100800 */
[----:B0-----:R-:W4:Y:S02]  /*27670*/  LDL.LU R3, [R1+0x9fc] ;  /* 0x0009fc0001037983 */ /* 0x001f240000300800 */
[----:B----4-:R-:W-:-:S05]  /*27680*/  IADD3.X R3, R3, UR11, RZ, P6, !PT ;  /* 0x0000000b03037c10 */ /* 0x010fca000b7fe4ff */
[----:B------:R0:W-:Y:S04]  /*27690*/  STL [R1+0x9fc], R3 ;  /* 0x0009fc0301007387 */ /* 0x0001e80000100800 */
[----:B0-----:R-:W4:Y:S02]  /*276a0*/  LDL.LU R3, [R1+0xde4] ;  /* 0x000de40001037983 */ /* 0x001f240000300800 */
[----:B----4-:R-:W-:-:S05]  /*276b0*/  IADD3 R3, P6, R3, UR9, RZ ;  /* 0x0000000903037c10 */ /* 0x010fca000ffde0ff */
        /* <DEDUP_REMOVED lines=504> */
[----:B------:R0:W-:Y:S02]  /*29640*/  STL [R1+0xb48], R3 ;  /* 0x000b480301007387 */ /* 0x0001e40000100800 */
[----:B0-----:R-:W-:Y:S02]  /*29650*/  IMAD.MOV.U32 R3, RZ, RZ, R222 ;  /* 0x000000ffff037224 */ /* 0x001fe400078e00de */
[----:B------:R-:W-:Y:S02]  /*29660*/  IMAD.MOV.U32 R222, RZ, RZ, R223 ;  /* 0x000000ffffde7224 */ /* 0x000fe400078e00df */
[----:B------:R-:W-:Y:S02]  /*29670*/  IMAD.MOV.U32 R223, RZ, RZ, R225 ;  /* 0x000000ffffdf7224 */ /* 0x000fe400078e00e1 */
[----:B------:R-:W-:Y:S02]  /*29680*/  IMAD.MOV.U32 R225, RZ, RZ, R226 ;  /* 0x000000ffffe17224 */ /* 0x000fe400078e00e2 */
[----:B------:R-:W-:-:S02]  /*29690*/  IMAD.MOV.U32 R226, RZ, RZ, R227 ;  /* 0x000000ffffe27224 */ /* 0x000fc400078e00e3 */
[----:B------:R-:W-:Y:S01]  /*296a0*/  IMAD.MOV.U32 R227, RZ, RZ, R228 ;  /* 0x000000ffffe37224 */ /* 0x000fe200078e00e4 */
[----:B------:R-:W-:Y:S01]  /*296b0*/  IADD3.X R3, R3, UR11, RZ, P1, !PT ;  /* 0x0000000b03037c10 */ /* 0x000fe20008ffe4ff */
[----:B------:R-:W-:Y:S02]  /*296c0*/  IMAD.MOV.U32 R228, RZ, RZ, R229 ;  /* 0x000000ffffe47224 */ /* 0x000fe400078e00e5 */
[----:B---3--:R-:W-:Y:S02]  /*296d0*/  IMAD.MOV.U32 R229, RZ, RZ, R230 ;  /* 0x000000ffffe57224 */ /* 0x008fe400078e00e6 */
[----:B------:R-:W-:Y:S02]  /*296e0*/  IMAD.MOV.U32 R230, RZ, RZ, R231 ;  /* 0x000000ffffe67224 */ /* 0x000fe400078e00e7 */
[----:B------:R-:W3:Y:S04]  /*296f0*/  LDL.LU R231, [R1+0x294] ;  /* 0x0002940001e77983 */ /* 0x000ee80000300800 */
        /* <DEDUP_REMOVED lines=510> */
[----:B------:R0:W-:Y:S02]  /*2b6e0*/  STL [R1+0x4ac], R3 ;  /* 0x0004ac0301007387 */ /* 0x0001e40000100800 */
[----:B0-----:R-:W-:Y:S02]  /*2b6f0*/  IMAD.MOV.U32 R3, RZ, RZ, R222 ;  /* 0x000000ffff037224 */ /* 0x001fe400078e00de */
[----:B------:R-:W-:Y:S02]  /*2b700*/  IMAD.MOV.U32 R222, RZ, RZ, R223 ;  /* 0x000000ffffde7224 */ /* 0x000fe400078e00df */
[----:B------:R-:W4:Y:S01]  /*2b710*/  LDL.LU R223, [R1+0x2bc] ;  /* 0x0002bc0001df7983 */ /* 0x000f220000300800 */
[----:B------:R-:W-:-:S05]  /*2b720*/  IADD3 R3, P2, R3, UR9, RZ ;  /* 0x0000000903037c10 */ /* 0x000fca000ff5e0ff */
[----:B------:R0:W-:Y:S04]  /*2b730*/  STL [R1+0x480], R3 ;  /* 0x0004800301007387 */ /* 0x0001e80000100800 */
[----:B0-----:R-:W2:Y:S02]  /*2b740*/  LDL.LU R3, [R1+0x4a4] ;  /* 0x0004a40001037983 */ /* 0x001ea40000300800 */
[----:B--2---:R-:W-:-:S05]  /*2b750*/  IADD3.X R3, R3, UR11, RZ, P3, !PT ;  /* 0x0000000b03037c10 */ /* 0x004fca0009ffe4ff */
[----:B------:R0:W-:Y:S04]  /*2b760*/  STL [R1+0x4a4], R3 ;  /* 0x0004a40301007387 */ /* 0x0001e80000100800 */
[----:B0-----:R-:W2:Y:S02]  /*2b770*/  LDL.LU R3, [R1+0x478] ;  /* 0x0004780001037983 */ /* 0x001ea40000300800 */
[----:B--2---:R-:W-:-:S05]  /*2b780*/  IADD3 R3, P3, R3, UR9, RZ ;  /* 0x0000000903037c10 */ /* 0x004fca000ff7e0ff */
        /* <DEDUP_REMOVED lines=128> */
[----:B--2---:R-:W-:Y:S02]  /*2bf90*/  IADD3.X R3, R3, UR11, RZ, P1, !PT ;  /* 0x0000000b03037c10 */ /* 0x004fe40008ffe4ff */
[----:B------:R-:W-:-:S03]  /*2bfa0*/  IADD3 R251, P1, R251, UR9, RZ ;  /* 0x00000009fbfb7c10 */ /* 0x000fc6000ff3e0ff */
[----:B------:R-:W-:Y:S04]  /*2bfb0*/  STL [R1+0x3f4], R3 ;  /* 0x0003f40301007387 */ /* 0x000fe80000100800 */
[----:B------:R0:W-:Y:S04]  /*2bfc0*/  STL [R1+0x3c8], R251 ;  /* 0x0003c8fb01007387 */ /* 0x0001e80000100800 */
[----:B0-----:R-:W2:Y:S04]  /*2bfd0*/  LDL.LU R251, [R1+0xe38] ;  /* 0x000e380001fb7983 */ /* 0x001ea80000300800 */
[----:B------:R-:W3:Y:S02]  /*2bfe0*/  LDL.LU R3, [R1+0x3ec] ;  /* 0x0003ec0001037983 */ /* 0x000ee40000300800 */
[----:B---3--:R-:W-:-:S05]  /*2bff0*/  IADD3.X R3, R3, UR11, RZ, P2, !PT ;  /* 0x0000000b03037c10 */ /* 0x008fca00097fe4ff */
[----:B------:R0:W-:Y:S04]  /*2c000*/  STL [R1+0x3ec], R3 ;  /* 0x0003ec0301007387 */ /* 0x0001e80000100800 */
[----:B0-----:R-:W3:Y:S02]  /*2c010*/  LDL.LU R3, [R1+0x3c0] ;  /* 0x0003c00001037983 */ /* 0x001ee40000300800 */
[----:B---3--:R-:W-:-:S05]  /*2c020*/  IADD3 R3, P2, R3, UR9, RZ ;  /* 0x0000000903037c10 */ /* 0x008fca000ff5e0ff */
[----:B------:R0:W-:Y:S04]  /*2c030*/  STL [R1+0x3c0], R3 ;  /* 0x0003c00301007387 */ /* 0x0001e80000100800 */
[----:B0-----:R-:W3:Y:S02]  /*2c040*/  LDL.LU R3, [R1+0x3e4] ;  /* 0x0003e40001037983 */ /* 0x001ee40000300800 */
        /* <DEDUP_REMOVED lines=14> */
[----:B0-----:R-:W3:Y:S01]  /*2c130*/  LDL.LU R3, [R1+0x3a8] ;  /* 0x0003a80001037983 */ /* 0x001ee20000300800 */
[----:B------:R-:W-:Y:S02]  /*2c140*/  IADD3.X R0, R0, UR11, RZ, P6, !PT ;  /* 0x0000000b00007c10 */ /* 0x000fe4000b7fe4ff */
[----:B---3--:R-:W-:-:S05]  /*2c150*/  IADD3 R3, P5, R3, UR9, RZ ;  /* 0x0000000903037c10 */ /* 0x008fca000ffbe0ff */
[----:B------:R-:W-:Y:S04]  /*2c160*/  STL [R1+0x3a8], R3 ;  /* 0x0003a80301007387 */ /* 0x000fe80000100800 */
[----:B------:R0:W-:Y:S04]  /*2c170*/  STL [R1+0x3cc], R0 ;  /* 0x0003cc0001007387 */ /* 0x0001e80000100800 */
[----:B0-----:R-:W3:Y:S04]  /*2c180*/  LDL.LU R0, [R1+0xe34] ;  /* 0x000e340001007983 */ /* 0x001ee80000300800 */
[----:B------:R-:W4:Y:S01]  /*2c190*/  LDL.LU R3, [R1+0x3a0] ;  /* 0x0003a00001037983 */ /* 0x000f220000300800 */
[----:B------:R-:W-:-:S02]  /*2c1a0*/  IADD3.X R221, R221, UR11, RZ, P1, !PT ;  /* 0x0000000bdddd7c10 */ /* 0x000fc40008ffe4ff */
[----:B----4-:R-:W-:-:S05]  /*2c1b0*/  IADD3 R3, P6, R3, UR9, RZ ;  /* 0x0000000903037c10 */ /* 0x010fca000ffde0ff */
[----:B------:R-:W-:Y:S04]  /*2c1c0*/  STL [R1+0x3a0], R3 ;  /* 0x0003a00301007387 */ /* 0x000fe80000100800 */
[----:B------:R0:W-:Y:S04]  /*2c1d0*/  STL [R1+0x3c4], R221 ;  /* 0x0003c4dd01007387 */ /* 0x0001e80000100800 */
[----:B0-----:R-:W4:Y:S02]  /*2c1e0*/  LDL.LU R221, [R1+0x398] ;  /* 0x0003980001dd7983 */ /* 0x001f240000300800 */
[----:B----4-:R-:W-:-:S05]  /*2c1f0*/  IADD3 R221, P1, R221, UR9, RZ ;  /* 0x00000009dddd7c10 */ /* 0x010fca000ff3e0ff */
[----:B------:R0:W-:Y:S04]  /*2c200*/  STL [R1+0x398], R221 ;  /* 0x000398dd01007387 */ /* 0x0001e80000100800 */
[----:B0-----:R-:W4:Y:S02]  /*2c210*/  LDL.LU R221, [R1+0x3bc] ;  /* 0x0003bc0001dd7983 */ /* 0x001f240000300800 */
[----:B----4-:R-:W-:Y:S02]  /*2c220*/  IADD3.X R221, R221, UR11, RZ, P2, !PT ;  /* 0x0000000bdddd7c10 */ /* 0x010fe400097fe4ff */
[----:B------:R-:W-:-:S03]  /*2c230*/  IADD3 R220, P2, R220, UR9, RZ ;  /* 0x00000009dcdc7c10 */ /* 0x000fc6000ff5e0ff */
[----:B------:R0:W-:Y:S04]  /*2c240*/  STL [R1+0x3bc], R221 ;  /* 0x0003bcdd01007387 */ /* 0x0001e80000100800 */
[----:B------:R-:W-:Y:S04]  /*2c250*/  STL [R1+0x390], R220 ;  /* 0x000390dc01007387 */ /* 0x000fe80000100800 */
[----:B0-----:R-:W4:Y:S02]  /*2c260*/  LDL.LU R221, [R1+0x3b4] ;  /* 0x0003b40001dd7983 */ /* 0x001f240000300800 */
[----:B----4-:R-:W-:-:S02]  /*2c270*/  IADD3.X R221, R221, UR11, RZ, P3, !PT ;  /* 0x0000000bdddd7c10 */ /* 0x010fc40009ffe4ff */
[----:B------:R-:W-:-:S03]  /*2c280*/  IADD3 R219, P3, R219, UR9, RZ ;  /* 0x00000009dbdb7c10 */ /* 0x000fc6000ff7e0ff */
[----:B------:R0:W-:Y:S04]  /*2c290*/  STL [R1+0x3b4], R221 ;  /* 0x0003b4dd01007387 */ /* 0x0001e80000100800 */
[----:B------:R-:W-:Y:S04]  /*2c2a0*/  STL [R1+0x388], R219 ;  /* 0x000388db01007387 */ /* 0x000fe80000100800 */
        /* <DEDUP_REMOVED lines=21> */
[----:B0-----:R-:W4:Y:S01]  /*2c400*/  LDL.LU R221, [R1+0x368] ;  /* 0x0003680001dd7983 */ /* 0x001f220000300800 */
[----:B------:R-:W-:Y:S02]  /*2c410*/  IADD3.X R218, R218, UR11, RZ, P2, !PT ;  /* 0x0000000bdada7c10 */ /* 0x000fe400097fe4ff */
[----:B----4-:R-:W-:-:S05]  /*2c420*/  IADD3 R221, P1, R221, UR9, RZ ;  /* 0x00000009dddd7c10 */ /* 0x010fca000ff3e0ff */
[----:B------:R0:W-:Y:S04]  /*2c430*/  STL [R1+0x368], R221 ;  /* 0x000368dd01007387 */ /* 0x0001e80000100800 */
[----:B------:R-:W-:Y:S04]  /*2c440*/  STL [R1+0x38c], R218 ;  /* 0x00038cda01007387 */ /* 0x000fe80000100800 */
[----:B0-----:R-:W4:Y:S01]  /*2c450*/  LDL.LU R221, [R1+0x360] ;  /* 0x0003600001dd7983 */ /* 0x001f220000300800 */
[----:B------:R-:W-:Y:S02]  /*2c460*/  IADD3.X R217, R217, UR11, RZ, P3, !PT ;  /* 0x0000000bd9d97c10 */ /* 0x000fe40009ffe4ff */
[----:B----4-:R-:W-:-:S05]  /*2c470*/  IADD3 R221, P2, R221, UR9, RZ ;  /* 0x00000009dddd7c10 */ /* 0x010fca000ff5e0ff */
[----:B------:R0:W-:Y:S04]  /*2c480*/  STL [R1+0x360], R221 ;  /* 0x000360dd01007387 */ /* 0x0001e80000100800 */
[----:B------:R-:W-:Y:S04]  /*2c490*/  STL [R1+0x384], R217 ;  /* 0x000384d901007387 */ /* 0x000fe80000100800 */
        /* <DEDUP_REMOVED lines=111> */
[----:B------:R-:W-:Y:S01]  /*2cb90*/  WARPGROUP.ARRIVE ;  /* 0x00000000000079c5 */ /* 0x000fe20000000000 */
[----:B------:R-:W-:Y:S01]  /*2cba0*/  UMOV UR30, UR14 ;  /* 0x0000000e001e7c82 */ /* 0x000fe20008000000 */
[----:B------:R-:W-:-:S04]  /*2cbb0*/  UMOV UR31, UR15 ;  /* 0x0000000f001f7c82 */ /* 0x000fc80008000000 */
[----:B------:R-:W-:Y:S01]  /*2cbc0*/  QGMMA.64x256x32.F32.E4M3.E4M3 R24, gdesc[UR28], R24, gsb0 ;  /* 0x03e000001c1879f3 */ /* 0x000fe20008000818 */
[----:B----4-:R-:W-:-:S05]  /*2cbd0*/  IADD3 R221, P5, R221, UR9, RZ ;  /* 0x00000009dddd7c10 */ /* 0x010fca000ffbe0ff */
[----:B------:R0:W-:Y:S04]  /*2cbe0*/  STL [R1+0x2b8], R221 ;  /* 0x0002b8dd01007387 */ /* 0x0001e80000100800 */
[----:B0-----:R-:W4:Y:S01]  /*2cbf0*/  LDL.LU R221, [R1+0x2dc] ;  /* 0x0002dc0001dd7983 */ /* 0x001f220000300800 */
[----:B------:R-:W-:Y:S02]  /*2cc00*/  WARPGROUP.DEPBAR.LE gsb0, 0x0 ;  /* 0x00008000000079c5 */ /* 0x000fe40000010000 */
[----:B------:R-:W-:Y:S01]  /*2cc10*/  WARPGROUP.ARRIVE ;  /* 0x00000000000079c5 */ /* 0x000fe20000000000 */
[----:B------:R-:W-:Y:S01]  /*2cc20*/  UMOV UR34, UR6 ;  /* 0x0000000600227c82 */ /* 0x000fe20008000000 */
[----:B------:R-:W-:-:S13]  /*2cc30*/  UMOV UR35, UR7 ;  /* 0x0000000700237c82 */ /* 0x000fda0008000000 */
[----:B------:R-:W-:Y:S01]  /*2cc40*/  QGMMA.64x256x32.F32.E4M3.E4M3 R24, gdesc[UR32], R24, gsb0 ;  /* 0x03e00000201879f3 */ /* 0x000fe20008000818 */
[----:B----4-:R-:W-:-:S05]  /*2cc50*/  IADD3.X R221, R221, UR11, RZ, P6, !PT ;  /* 0x0000000bdddd7c10 */ /* 0x010fca000b7fe4ff */
[----:B------:R0:W-:Y:S04]  /*2cc60*/  STL [R1+0x2dc], R221 ;  /* 0x0002dcdd01007387 */ /* 0x0001e80000100800 */
[----:B0-----:R-:W4:Y:S01]  /*2cc70*/  LDL.LU R221, [R1+0x2b0] ;  /* 0x0002b00001dd7983 */ /* 0x001f220000300800 */
[----:B---3--:R-:W-:Y:S01]  /*2cc80*/  IADD3.X R0, R0, UR11, RZ, P1, !PT ;  /* 0x0000000b00007c10 */ /* 0x008fe20008ffe4ff */
[----:B------:R-:W-:Y:S02]  /*2cc90*/  WARPGROUP.DEPBAR.LE gsb0, 0x0 ;  /* 0x00008000000079c5 */ /* 0x000fe40000010000 */
[----:B------:R-:W-:Y:S01]  /*2cca0*/  WARPGROUP.ARRIVE ;  /* 0x00000000000079c5 */ /* 0x000fe20000000000 */
[----:B------:R-:W-:Y:S01]  /*2ccb0*/  UMOV UR38, UR26 ;  /* 0x0000001a00267c82 */ /* 0x000fe20008000000 */
[----:B------:R-:W-:-:S12]  /*2ccc0*/  UMOV UR39, UR27 ;  /* 0x0000001b00277c82 */ /* 0x000fd80008000000 */
[----:B------:R-:W-:Y:S01]  /*2ccd0*/  QGMMA.64x256x32.F32.E4M3.E4M3 R24, gdesc[UR36], R24, gsb0 ;  /* 0x03e00000241879f3 */ /* 0x000fe20008000818 */
[----:B------:R-:W-:Y:S01]  /*2cce0*/  UMOV UR42, UR22 ;  /* 0x00000016002a7c82 */ /* 0x000fe20008000000 */
[----:B------:R-:W-:Y:S01]  /*2ccf0*/  UMOV UR43, UR23 ;  /* 0x00000017002b7c82 */ /* 0x000fe20008000000 */
[----:B----4-:R-:W-:-:S05]  /*2cd00*/  IADD3 R221, P6, R221, UR9, RZ ;  /* 0x00000009dddd7c10 */ /* 0x010fca000ffde0ff */
[----:B------:R-:W-:Y:S04]  /*2cd10*/  STL [R1+0x2b0], R221 ;  /* 0x0002b0dd01007387 */ /* 0x000fe80000100800 */
[----:B------:R0:W-:Y:S04]  /*2cd20*/  STL [R1+0x2d4], R0 ;  /* 0x0002d40001007387 */ /* 0x0001e80000100800 */
[----:B0-----:R-:W3:Y:S04]  /*2cd30*/  LDL.LU R0, [R1+0xe30] ;  /* 0x000e300001007983 */ /* 0x001ee80000300800 */
[----:B------:R-:W4:Y:S01]  /*2cd40*/  LDL.LU R221, [R1+0x2a8] ;  /* 0x0002a80001dd7983 */ /* 0x000f220000300800 */
[----:B------:R-:W-:-:S02]  /*2cd50*/  WARPGROUP.DEPBAR.LE gsb0, 0x0 ;  /* 0x00008000000079c5 */ /* 0x000fc40000010000 */
[----:B------:R-:W-:-:S06]  /*2cd60*/  WARPGROUP.ARRIVE ;  /* 0x00000000000079c5 */ /* 0x000fcc0000000000 */
[----:B------:R-:W-:Y:S01]  /*2cd70*/  QGMMA.64x256x32.F32.E4M3.E4M3 R24, gdesc[UR40], R24, gsb0 ;  /* 0x03e00000281879f3 */ /* 0x000fe20008000818 */
[----:B------:R-:W-:Y:S02]  /*2cd80*/  IADD3.X R206, R206, UR11, RZ, P2, !PT ;  /* 0x0000000bcece7c10 */ /* 0x000fe400097fe4ff */
[----:B------:R-:W-:Y:S02]  /*2cd90*/  IADD3.X R205, R205, UR11, RZ, P3, !PT ;  /* 0x0000000bcdcd7c10 */ /* 0x000fe40009ffe4ff */
[----:B------:R-:W-:Y:S02]  /*2cda0*/  IADD3 R222, P3, R222, UR9, RZ ;  /* 0x00000009dede7c10 */ /* 0x000fe4000ff7e0ff */
[----:B------:R-:W-:Y:S02]  /*2cdb0*/  IADD3.X R223, R223, UR11, RZ, P4, !PT ;  /* 0x0000000bdfdf7c10 */ /* 0x000fe4000a7fe4ff */
[----:B------:R-:W-:Y:S02]  /*2cdc0*/  IADD3 R204, P4, R204, UR9, RZ ;  /* 0x00000009cccc7c10 */ /* 0x000fe4000ff9e0ff */
[----:B------:R-:W-:-:S02]  /*2cdd0*/  IADD3.X R224, R224, UR11, RZ, P5, !PT ;  /* 0x0000000be0e07c10 */ /* 0x000fc4000affe4ff */
[----:B------:R-:W-:Y:S02]  /*2cde0*/  IADD3 R203, P5, R203, UR9, RZ ;  /* 0x00000009cbcb7c10 */ /* 0x000fe4000ffbe0ff */
        /* <DEDUP_REMOVED lines=21> */
[----:B------:R-:W-:Y:S02]  /*2cf40*/  IADD3.X R250, R250, UR11, RZ, P5, !PT ;  /* 0x0000000bfafa7c10 */ /* 0x000fe4000affe4ff */
[----:B------:R-:W-:-:S02]  /*2cf50*/  IADD3.X R252, R252, UR11, RZ, P6, !PT ;  /* 0x0000000bfcfc7c10 */ /* 0x000fc4000b7fe4ff */
[----:B------:R-:W-:Y:S02]  /*2cf60*/  IADD3.X R192, R192, UR11, RZ, P3, !PT ;  /* 0x0000000bc0c07c10 */ /* 0x000fe40009ffe4ff */
[----:B----4-:R-:W-:Y:S02]  /*2cf70*/  IADD3 R221, P1, R221, UR9, RZ ;  /* 0x00000009dddd7c10 */ /* 0x010fe4000ff3e0ff */
[----:B---3--:R-:W-:-:S03]  /*2cf80*/  IADD3 R0, P2, R0, UR9, RZ ;  /* 0x0000000900007c10 */ /* 0x008fc6000ff5e0ff */
[----:B------:R-:W-:Y:S04]  /*2cf90*/  STL [R1+0x2a8], R221 ;  /* 0x0002a8dd01007387 */ /* 0x000fe80000100800 */
[----:B------:R-:W-:Y:S04]  /*2cfa0*/  STL [R1+0x2cc], R206 ;  /* 0x0002ccce01007387 */ /* 0x000fe80000100800 */
[----:B------:R0:W-:Y:S01]  /*2cfb0*/  STL [R1+0x2a0], R0 ;  /* 0x0002a00001007387 */ /* 0x0001e20000100800 */
[----:B------:R-:W-:Y:S02]  /*2cfc0*/  IADD3.X R227, R227, UR11, RZ, P1, !PT ;  /* 0x0000000be3e37c10 */ /* 0x000fe40008ffe4ff */
[----:B------:R-:W-:-:S02]  /*2cfd0*/  IADD3 R228, P1, R228, UR9, RZ ;  /* 0x00000009e4e47c10 */ /* 0x000fc4000ff3e0ff */
[----:B------:R-:W-:Y:S01]  /*2cfe0*/  IADD3.X R229, R229, UR11, RZ, P2, !PT ;  /* 0x0000000be5e57c10 */ /* 0x000fe200097fe4ff */
[----:B0-----:R0:W5:Y:S04]  /*2cff0*/  LDL.LU R0, [R1+0xe2c] ;  /* 0x000e2c0001007983 */ /* 0x0011680000300800 */
[----:B------:R0:W-:Y:S04]  /*2d000*/  STL [R1+0x2c4], R205 ;  /* 0x0002c4cd01007387 */ /* 0x0001e80000100800 */
[----:B------:R0:W-:Y:S04]  /*2d010*/  STL [R1+0x298], R222 ;  /* 0x000298de01007387 */ /* 0x0001e80000100800 */
[----:B------:R0:W-:Y:S04]  /*2d020*/  STL [R1+0x2bc], R223 ;  /* 0x0002bcdf01007387 */ /* 0x0001e80000100800 */
[----:B------:R0:W-:Y:S04]  /*2d030*/  STL [R1+0x290], R204 ;  /* 0x000290cc01007387 */ /* 0x0001e80000100800 */
[----:B------:R0:W-:Y:S04]  /*2d040*/  STL [R1+0x2b4], R224 ;  /* 0x0002b4e001007387 */ /* 0x0001e80000100800 */
[----:B------:R0:W-:Y:S04]  /*2d050*/  STL [R1+0x288], R203 ;  /* 0x000288cb01007387 */ /* 0x0001e80000100800 */
[----:B------:R0:W-:Y:S01]  /*2d060*/  STL [R1+0x2ac], R225 ;  /* 0x0002ace101007387 */ /* 0x0001e20000100800 */
[----:B------:R-:W-:-:S03]  /*2d070*/  IADD3 R230, P2, R230, UR9, RZ ;  /* 0x00000009e6e67c10 */ /* 0x000fc6000ff5e0ff */
[----:B------:R0:W-:Y:S04]  /*2d080*/  STL [R1+0x280], R226 ;  /* 0x000280e201007387 */ /* 0x0001e80000100800 */
[----:B------:R0:W-:Y:S04]  /*2d090*/  STL [R1+0x2a4], R227 ;  /* 0x0002a4e301007387 */ /* 0x0001e80000100800 */
[----:B------:R0:W-:Y:S04]  /*2d0a0*/  STL [R1+0x278], R228 ;  /* 0x000278e401007387 */ /* 0x0001e80000100800 */
[----:B------:R0:W-:Y:S04]  /*2d0b0*/  STL [R1+0x29c], R229 ;  /* 0x00029ce501007387 */ /* 0x0001e80000100800 */
[----:B------:R0:W-:Y:S04]  /*2d0c0*/  STL [R1+0x270], R230 ;  /* 0x000270e601007387 */ /* 0x0001e80000100800 */
[----:B------:R0:W-:Y:S04]  /*2d0d0*/  STL [R1+0x294], R231 ;  /* 0x000294e701007387 */ /* 0x0001e80000100800 */
[----:B------:R0:W-:Y:S04]  /*2d0e0*/  STL [R1+0x268], R232 ;  /* 0x000268e801007387 */ /* 0x0001e80000100800 */
[----:B------:R0:W-:Y:S04]  /*2d0f0*/  STL [R1+0x28c], R201 ;  /* 0x00028cc901007387 */ /* 0x0001e80000100800 */
[----:B------:R0:W-:Y:S01]  /*2d100*/  STL [R1+0x260], R233 ;  /* 0x000260e901007387 */ /* 0x0001e20000100800 */
[----:B------:R-:W-:-:S03]  /*2d110*/  IADD3.X R236, R236, UR11, RZ, P1, !PT ;  /* 0x0000000becec7c10 */ /* 0x000fc60008ffe4ff */
[----:B------:R0:W-:Y:S01]  /*2d120*/  STL [R1+0x284], R200 ;  /* 0x000284c801007387 */ /* 0x0001e20000100800 */
[----:B------:R-:W-:-:S03]  /*2d130*/  IADD3 R198, P1, R198, UR9, RZ ;  /* 0x00000009c6c67c10 */ /* 0x000fc6000ff3e0ff */
[----:B------:R0:W-:Y:S01]  /*2d140*/  STL [R1+0x258], R234 ;  /* 0x000258ea01007387 */ /* 0x0001e20000100800 */
[----:B------:R-:W-:-:S03]  /*2d150*/  IADD3.X R237, R237, UR11, RZ, P2, !PT ;  /* 0x0000000beded7c10 */ /* 0x000fc600097fe4ff */
        /* <DEDUP_REMOVED lines=24> */
[----:B------:R0:W-:Y:S01]  /*2d2e0*/  STL [R1+0x208], R194 ;  /* 0x000208c201007387 */ /* 0x0001e20000100800 */
[----:B--2---:R-:W-:-:S03]  /*2d2f0*/  IADD3.X R251, R251, UR11, RZ, P1, !PT ;  /* 0x0000000bfbfb7c10 */ /* 0x004fc60008ffe4ff */
[----:B------:R0:W-:Y:S01]  /*2d300*/  STL [R1+0x22c], R249 ;  /* 0x00022cf901007387 */ /* 0x0001e20000100800 */
[----:B------:R-:W-:-:S03]  /*2d310*/  IADD3.X R193, R193, UR11, RZ, P2, !PT ;  /* 0x0000000bc1c17c10 */ /* 0x000fc600097fe4ff */
[----:B------:R0:W-:Y:S04]  /*2d320*/  STL [R1+0x224], R250 ;  /* 0x000224fa01007387 */ /* 0x0001e80000100800 */
[----:B------:R0:W-:Y:S04]  /*2d330*/  STL [R1+0x21c], R252 ;  /* 0x00021cfc01007387 */ /* 0x0001e80000100800 */
[----:B------:R0:W-:Y:S04]  /*2d340*/  STL [R1+0x204], R192 ;  /* 0x000204c001007387 */ /* 0x0001e80000100800 */
[----:B------:R0:W-:Y:S04]  /*2d350*/  STL [R1+0x214], R251 ;  /* 0x000214fb01007387 */ /* 0x0001e80000100800 */
[----:B------:R0:W-:Y:S01]  /*2d360*/  STL [R1+0x20c], R193 ;  /* 0x00020cc101007387 */ /* 0x0001e20000100800 */
[----:B------:R-:W-:-:S02]  /*2d370*/  WARPGROUP.DEPBAR.LE gsb0, 0x0 ;  /* 0x00008000000079c5 */ /* 0x000fc40000010000 */
[----:B------:R-:W-:Y:S05]  /*2d380*/  @P0 BRA `(.L_x_2) ;  /* 0xfffffea000b80947 */ /* 0x000fea000383ffff */
.L_x_1:
[----:B------:R2:W-:Y:S01]  /*2d390*/  STL [R1+0xe3c], R149 ;  /* 0x000e3c9501007387 */ /* 0x0005e20000100800 */
[----:B------:R-:W-:Y:S01]  /*2d3a0*/  F2FP.SATFINITE.E4M3.F32.PACK_AB_MERGE_C R30, R31, R30, RZ ;  /* 0x0000001e1f1e723e */ /* 0x000fe200048070ff */
[----:B------:R-:W-:Y:S01]  /*2d3b0*/  ULDC.64 UR4, c[0x0][0x228] ;  /* 0x00008a0000047ab9 */ /* 0x000fe20000000a00 */
[----:B------:R-:W-:Y:S01]  /*2d3c0*/  F2FP.SATFINITE.E4M3.F32.PACK_AB_MERGE_C R27, R27, R26, RZ ;  /* 0x0000001a1b1b723e */ /* 0x000fe200048070ff */
[----:B------:R-:W3:Y:S01]  /*2d3d0*/  LDL.LU R5, [R1+0x4] ;  /* 0x0000040001057983 */ /* 0x000ee20000300800 */
[----:B------:R-:W-:Y:S01]  /*2d3e0*/  F2FP.SATFINITE.E4M3.F32.PACK_AB_MERGE_C R32, R33, R32, RZ ;  /* 0x000000202120723e */ /* 0x000fe200048070ff */
[----:B------:R-:W-:Y:S02]  /*2d3f0*/  ULDC UR6, c[0x0][0x22c] ;  /* 0x00008b0000067ab9 */ /* 0x000fe40000000800 */
[----:B--2---:R-:W3:Y:S04]  /*2d400*/  LDL.LU R149, [R1] ;  /* 0x0000000001957983 */ /* 0x004ee80000300800 */
[----:B------:R2:W-:Y:S04]  /*2d410*/  STL [R1+0xe38], R148 ;  /* 0x000e389401007387 */ /* 0x0005e80000100800 */
[----:B--2---:R-:W2:Y:S04]  /*2d420*/  LDL.LU R148, [R1+0x8] ;  /* 0x0000080001947983 */ /* 0x004ea80000300800 */
[----:B------:R-:W2:Y:S04]  /*2d430*/  LDL.LU R3, [R1+0xc] ;  /* 0x00000c0001037983 */ /* 0x000ea80000300800 */
[----:B------:R4:W-:Y:S04]  /*2d440*/  STL [R1+0xe34], R151 ;  /* 0x000e349701007387 */ /* 0x0009e80000100800 */
[----:B----4-:R-:W4:Y:S04]  /*2d450*/  LDL.LU R151, [R1+0x10] ;  /* 0x0000100001977983 */ /* 0x010f280000300800 */
[----:B-1----:R-:W4:Y:S04]  /*2d460*/  LDL.LU R2, [R1+0x14] ;  /* 0x0000140001027983 */ /* 0x002f280000300800 */
[----:B------:R1:W-:Y:S04]  /*2d470*/  STL [R1+0xe30], R150 ;  /* 0x000e309601007387 */ /* 0x0003e80000100800 */
[----:B-1----:R-:W4:Y:S04]  /*2d480*/  LDL.LU R150, [R1+0x18] ;  /* 0x0000180001967983 */ /* 0x002f280000300800 */
[----:B------:R-:W4:Y:S04]  /*2d490*/  LDL.LU R4, [R1+0x1c] ;  /* 0x00001c0001047983 */ /* 0x000f280000300800 */
[----:B-----5:R1:W-:Y:S04]  /*2d4a0*/  STL [R1+0xe2c], R0 ;  /* 0x000e2c0001007387 */ /* 0x0203e80000100800 */
[----:B-1----:R-:W4:Y:S04]  /*2d4b0*/  LDL.LU R0, [R1+0x20] ;  /* 0x0000200001007983 */ /* 0x002f280000300800 */
[----:B------:R-:W4:Y:S04]  /*2d4c0*/  LDL.LU R6, [R1+0x24] ;  /* 0x0000240001067983 */ /* 0x000f280000300800 */
[----:B------:R-:W4:Y:S04]  /*2d4d0*/  LDL.LU R17, [R1+0x28] ;  /* 0x0000280001117983 */ /* 0x000f280000300800 */
[----:B------:R-:W4:Y:S04]  /*2d4e0*/  LDL.LU R7, [R1+0x2c] ;  /* 0x00002c0001077983 */ /* 0x000f280000300800 */
[----:B------:R-:W4:Y:S04]  /*2d4f0*/  LDL.LU R16, [R1+0x30] ;  /* 0x0000300001107983 */ /* 0x000f280000300800 */
[----:B------:R-:W4:Y:S04]  /*2d500*/  LDL.LU R9, [R1+0x34] ;  /* 0x0000340001097983 */ /* 0x000f280000300800 */
[----:B------:R-:W4:Y:S04]  /*2d510*/  LDL.LU R202, [R1+0x38] ;  /* 0x0000380001ca7983 */ /* 0x000f280000300800 */
[----:B------:R-:W4:Y:S04]  /*2d520*/  LDL.LU R8, [R1+0x3c] ;  /* 0x00003c0001087983 */ /* 0x000f280000300800 */
[----:B------:R-:W4:Y:S04]  /*2d530*/  LDL.LU R10, [R1+0x40] ;  /* 0x00004000010a7983 */ /* 0x000f280000300800 */
[----:B0-----:R-:W4:Y:S04]  /*2d540*/  LDL.LU R252, [R1+0x44] ;  /* 0x0000440001fc7983 */ /* 0x001f280000300800 */
        /* <DEDUP_REMOVED lines=107> */
[----:B------:R-:W4:Y:S01]  /*2dc00*/  LDL.LU R193, [R1+0x1f4] ;  /* 0x0001f40001c17983 */ /* 0x000f220000300800 */
[----:B---3--:R-:W-:-:S03]  /*2dc10*/  F2FP.SATFINITE.E4M3.F32.PACK_AB_MERGE_C R5, R5, R149, RZ ;  /* 0x000000950505723e */ /* 0x008fc600048070ff */
[----:B------:R-:W3:Y:S01]  /*2dc20*/  LDL.LU R194, [R1+0x1f8] ;  /* 0x0001f80001c27983 */ /* 0x000ee20000300800 */
[----:B--2---:R-:W-:-:S03]  /*2dc30*/  F2FP.SATFINITE.E4M3.F32.PACK_AB_MERGE_C R3, R3, R148, RZ ;  /* 0x000000940303723e */ /* 0x004fc600048070ff */
[----:B------:R-:W3:Y:S01]  /*2dc40*/  LDL.LU R192, [R1+0x1fc] ;  /* 0x0001fc0001c07983 */ /* 0x000ee20000300800 */
[----:B----4-:R-:W-:-:S03]  /*2dc50*/  F2FP.SATFINITE.E4M3.F32.PACK_AB_MERGE_C R2, R2, R151, RZ ;  /* 0x000000970202723e */ /* 0x010fc600048070ff */
[----:B------:R-:W2:Y:S01]  /*2dc60*/  LDL.LU R149, [R1+0xe3c] ;  /* 0x000e3c0001957983 */ /* 0x000ea20000300800 */
[----:B------:R-:W-:-:S03]  /*2dc70*/  F2FP.SATFINITE.E4M3.F32.PACK_AB_MERGE_C R4, R4, R150, RZ ;  /* 0x000000960404723e */ /* 0x000fc600048070ff */
[----:B------:R-:W2:Y:S01]  /*2dc80*/  LDL.LU R148, [R1+0xe38] ;  /* 0x000e380001947983 */ /* 0x000ea20000300800 */
[----:B------:R-:W-:-:S03]  /*2dc90*/  F2FP.SATFINITE.E4M3.F32.PACK_AB_MERGE_C R6, R6, R0, RZ ;  /* 0x000000000606723e */ /* 0x000fc600048070ff */
[----:B------:R-:W4:Y:S04]  /*2dca0*/  LDL.LU R151, [R1+0xe34] ;  /* 0x000e340001977983 */ /* 0x000f280000300800 */
[----:B------:R-:W4:Y:S04]  /*2dcb0*/  LDL.LU R150, [R1+0xe30] ;  /* 0x000e300001967983 */ /* 0x000f280000300800 */
[----:B------:R-:W2:Y:S01]  /*2dcc0*/  LDL.LU R0, [R1+0xe2c] ;  /* 0x000e2c0001007983 */ /* 0x000ea20000300800 */
[----:B------:R-:W0:Y:S01]  /*2dcd0*/  S2R R31, SR_TID.X ;  /* 0x00000000001f7919 */ /* 0x000e220000002100 */
[----:B------:R-:W-:-:S02]  /*2dce0*/  F2FP.SATFINITE.E4M3.F32.PACK_AB_MERGE_C R29, R29, R28, RZ ;  /* 0x0000001c1d1d723e */ /* 0x000fc400048070ff */
[----:B------:R-:W-:Y:S02]  /*2dcf0*/  F2FP.SATFINITE.E4M3.F32.PACK_AB_MERGE_C R64, R65, R64, RZ ;  /* 0x000000404140723e */ /* 0x000fe400048070ff */
[----:B------:R-:W-:Y:S02]  /*2dd00*/  PRMT R27, R27, 0x5410, R30 ;  /* 0x000054101b1b7816 */ /* 0x000fe4000000001e */
[----:B------:R-:W-:Y:S02]  /*2dd10*/  F2FP.SATFINITE.E4M3.F32.PACK_AB_MERGE_C R7, R7, R17, RZ ;  /* 0x000000110707723e */ /* 0x000fe400048070ff */
[----:B------:R-:W-:Y:S02]  /*2dd20*/  F2FP.SATFINITE.E4M3.F32.PACK_AB_MERGE_C R9, R9, R16, RZ ;  /* 0x000000100909723e */ /* 0x000fe400048070ff */
[----:B------:R-:W-:Y:S02]  /*2dd30*/  F2FP.SATFINITE.E4M3.F32.PACK_AB_MERGE_C R8, R8, R202, RZ ;  /* 0x000000ca0808723e */ /* 0x000fe400048070ff */
[----:B------:R-:W-:-:S02]  /*2dd40*/  F2FP.SATFINITE.E4M3.F32.PACK_AB_MERGE_C R37, R37, R36, RZ ;  /* 0x000000242525723e */ /* 0x000fc400048070ff */
[----:B------:R-:W-:Y:S02]  /*2dd50*/  F2FP.SATFINITE.E4M3.F32.PACK_AB_MERGE_C R39, R39, R38, RZ ;  /* 0x000000262727723e */ /* 0x000fe400048070ff */
[----:B------:R-:W-:Y:S02]  /*2dd60*/  F2FP.SATFINITE.E4M3.F32.PACK_AB_MERGE_C R10, R252, R10, RZ ;  /* 0x0000000afc0a723e */ /* 0x000fe400048070ff */
        /* <DEDUP_REMOVED lines=102> */
[----:B------:R-:W4:Y:S01]  /*2e3d0*/  LDL.LU R196, [R1+0xe24] ;  /* 0x000e240001c47983 */ /* 0x000f220000300800 */
[----:B------:R-:W-:-:S03]  /*2e3e0*/  F2FP.SATFINITE.E4M3.F32.PACK_AB_MERGE_C R193, R193, R195, RZ ;  /* 0x000000c3c1c1723e */ /* 0x000fc600048070ff */
[----:B------:R-:W4:Y:S01]  /*2e3f0*/  LDL.LU R195, [R1+0xe28] ;  /* 0x000e280001c37983 */ /* 0x000f220000300800 */
[----:B---3--:R-:W-:Y:S02]  /*2e400*/  F2FP.SATFINITE.E4M3.F32.PACK_AB_MERGE_C R192, R192, R194, RZ ;  /* 0x000000c2c0c0723e */ /* 0x008fe400048070ff */
[----:B------:R-:W-:Y:S01]  /*2e410*/  F2FP.SATFINITE.E4M3.F32.PACK_AB_MERGE_C R194, R25, R24, RZ ;  /* 0x0000001819c2723e */ /* 0x000fe200048070ff */
[----:B0-----:R-:W-:Y:S02]  /*2e420*/  IMAD.SHL.U32 R25, R31, 0x40, RZ ;  /* 0x000000401f197824 */ /* 0x001fe400078e00ff */
[----:B--2---:R-:W-:-:S03]  /*2e430*/  VIADD R26, R0, 0xff ;  /* 0x000000ff001a7836 */ /* 0x004fc60000000000 */
[----:B------:R-:W-:Y:S01]  /*2e440*/  LOP3.LUT R25, R25, 0x400, RZ, 0xc0, !PT ;  /* 0x0000040019197812 */ /* 0x000fe200078ec0ff */
[----:B------:R-:W-:Y:S01]  /*2e450*/  VIADD R33, R0, 0x1 ;  /* 0x0000000100217836 */ /* 0x000fe20000000000 */
[----:B------:R-:W-:Y:S02]  /*2e460*/  F2FP.SATFINITE.E4M3.F32.PACK_AB_MERGE_C R28, R35, R34, RZ ;  /* 0x00000022231c723e */ /* 0x000fe400048070ff */
[----:B------:R-:W-:Y:S02]  /*2e470*/  F2FP.SATFINITE.E4M3.F32.PACK_AB_MERGE_C R17, R245, R246, RZ ;  /* 0x000000f6f511723e */ /* 0x000fe400048070ff */
[----:B------:R-:W-:Y:S01]  /*2e480*/  F2FP.SATFINITE.E4M3.F32.PACK_AB_MERGE_C R16, R243, R244, RZ ;  /* 0x000000f4f310723e */ /* 0x000fe200048070ff */
[----:B------:R-:W-:Y:S01]  /*2e490*/  BAR.SYNC.DEFER_BLOCKING 0x0 ;  /* 0x0000000000007b1d */ /* 0x000fe20000010000 */
[----:B----4-:R-:W-:-:S04]  /*2e4a0*/  LOP3.LUT R24, R196, 0xf0, RZ, 0xc0, !PT ;  /* 0x000000f0c4187812 */ /* 0x010fc800078ec0ff */
[----:B------:R-:W-:Y:S01]  /*2e4b0*/  IADD3 R25, R25, UR8, R24 ;  /* 0x0000000819197c10 */ /* 0x000fe2000fffe018 */
[----:B------:R-:W-:Y:S01]  /*2e4c0*/  IMAD.SHL.U32 R24, R31, 0x8, RZ ;  /* 0x000000081f187824 */ /* 0x000fe200078e00ff */
[----:B------:R-:W-:Y:S01]  /*2e4d0*/  ISETP.GE.AND P0, PT, R195, UR4, PT ;  /* 0x00000004c3007c0c */ /* 0x000fe2000bf06270 */
[----:B------:R-:W-:-:S03]  /*2e4e0*/  ULDC UR4, c[0x0][0x22c] ;  /* 0x00008b0000047ab9 */ /* 0x000fc60000000800 */
[----:B------:R-:W-:Y:S02]  /*2e4f0*/  LOP3.LUT R24, R24, 0x300, RZ, 0xc0, !PT ;  /* 0x0000030018187812 */ /* 0x000fe400078ec0ff */
[----:B------:R-:W-:Y:S01]  /*2e500*/  ISETP.LT.AND P1, PT, R26, UR6, !P0 ;  /* 0x000000061a007c0c */ /* 0x000fe2000c721270 */
[----:B------:R-:W-:Y:S01]  /*2e510*/  VIADD R26, R0, 0x2 ;  /* 0x00000002001a7836 */ /* 0x000fe20000000000 */
[----:B------:R-:W-:Y:S01]  /*2e520*/  ISETP.LT.AND P3, PT, R33, UR4, !P0 ;  /* 0x0000000421007c0c */ /* 0x000fe2000c761270 */
[----:B------:R-:W-:Y:S01]  /*2e530*/  ULDC UR4, c[0x0][0x22c] ;  /* 0x00008b0000047ab9 */ /* 0x000fe20000000800 */
[----:B------:R-:W-:Y:S01]  /*2e540*/  IMAD.IADD R65, R24, 0x1, R25 ;  /* 0x0000000118417824 */ /* 0x000fe200078e0219 */
[----:B------:R-:W-:Y:S01]  /*2e550*/  PRMT R24, R5, 0x5410, R2 ;  /* 0x0000541005187816 */ /* 0x000fe20000000002 */
[----:B------:R-:W-:Y:S01]  /*2e560*/  ULDC UR6, c[0x0][0x22c] ;  /* 0x00008b0000067ab9 */ /* 0x000fe20000000800 */
[----:B------:R-:W-:Y:S01]  /*2e570*/  ISETP.LT.AND P5, PT, R26, UR4, !P0 ;  /* 0x000000041a007c0c */ /* 0x000fe2000c7a1270 */
[----:B------:R-:W-:Y:S01]  /*2e580*/  VIADD R33, R0, 0x3 ;  /* 0x0000000300217836 */ /* 0x000fe20000000000 */
[----:B------:R-:W-:Y:S01]  /*2e590*/  PRMT R25, R3, 0x5410, R4 ;  /* 0x0000541003197816 */ /* 0x000fe20000000004 */
[----:B------:R-:W-:Y:S01]  /*2e5a0*/  ULDC UR4, c[0x0][0x244] ;  /* 0x0000910000047ab9 */ /* 0x000fe20000000800 */
[----:B------:R-:W-:-:S05]  /*2e5b0*/  PRMT R26, R194, 0x5410, R29 ;  /* 0x00005410c21a7816 */ /* 0x000fca000000001d */
[----:B------:R0:W-:Y:S01]  /*2e5c0*/  STSM.16.M88.4 [R65], R24 ;  /* 0x0000001841007844 */ /* 0x0001e20000000200 */
[----:B------:R-:W-:-:S04]  /*2e5d0*/  LOP3.LUT R2, R31, 0x7f, RZ, 0xc0, !PT ;  /* 0x0000007f1f027812 */ /* 0x000fc800078ec0ff */
[----:B------:R-:W-:Y:S02]  /*2e5e0*/  LEA R2, R2, UR8, 0x4 ;  /* 0x0000000802027c11 */ /* 0x000fe4000f8e20ff */
[----:B0-----:R-:W-:Y:S02]  /*2e5f0*/  PRMT R24, R6, 0x5410, R9 ;  /* 0x0000541006187816 */ /* 0x001fe40000000009 */
[----:B------:R-:W-:Y:S01]  /*2e600*/  PRMT R25, R7, 0x5410, R8 ;  /* 0x0000541007197816 */ /* 0x000fe20000000008 */
[----:B------:R-:W-:Y:S01]  /*2e610*/  BAR.SYNC.DEFER_BLOCKING 0x0 ;  /* 0x0000000000007b1d */ /* 0x000fe20000010000 */
[----:B------:R-:W-:Y:S02]  /*2e620*/  PRMT R26, R32, 0x5410, R37 ;  /* 0x00005410201a7816 */ /* 0x000fe40000000025 */
[----:B------:R-:W-:-:S03]  /*2e630*/  PRMT R27, R28, 0x5410, R39 ;  /* 0x000054101c1b7816 */ /* 0x000fc60000000027 */
[----:B------:R-:W0:Y:S02]  /*2e640*/  LDS.128 R4, [R2] ;  /* 0x0000000002047984 */ /* 0x000e240000000c00 */
[----:B------:R-:W-:Y:S06]  /*2e650*/  BAR.SYNC.DEFER_BLOCKING 0x0 ;  /* 0x0000000000007b1d */ /* 0x000fec0000010000 */
[----:B------:R1:W-:Y:S02]  /*2e660*/  STSM.16.M88.4 [R65], R24 ;  /* 0x0000001841007844 */ /* 0x0003e40000000200 */
[----:B-1----:R-:W-:-:S02]  /*2e670*/  PRMT R24, R10, 0x5410, R13 ;  /* 0x000054100a187816 */ /* 0x002fc4000000000d */
[----:B------:R-:W-:Y:S01]  /*2e680*/  PRMT R25, R11, 0x5410, R12 ;  /* 0x000054100b197816 */ /* 0x000fe2000000000c */
[----:B------:R-:W-:Y:S01]  /*2e690*/  BAR.SYNC.DEFER_BLOCKING 0x0 ;  /* 0x0000000000007b1d */ /* 0x000fe20000010000 */
[----:B------:R-:W-:Y:S02]  /*2e6a0*/  PRMT R26, R40, 0x5410, R45 ;  /* 0x00005410281a7816 */ /* 0x000fe4000000002d */
[----:B------:R-:W-:-:S03]  /*2e6b0*/  PRMT R27, R42, 0x5410, R47 ;  /* 0x000054102a1b7816 */ /* 0x000fc6000000002f */
[----:B------:R-:W1:Y:S02]  /*2e6c0*/  LDS.128 R8, [R2] ;  /* 0x0000000002087984 */ /* 0x000e640000000c00 */
[----:B------:R-:W-:Y:S06]  /*2e6d0*/  BAR.SYNC.DEFER_BLOCKING 0x0 ;  /* 0x0000000000007b1d */ /* 0x000fec0000010000 */
[----:B------:R2:W-:Y:S02]  /*2e6e0*/  STSM.16.M88.4 [R65], R24 ;  /* 0x0000001841007844 */ /* 0x0005e40000000200 */
[----:B--2---:R-:W-:-:S02]  /*2e6f0*/  PRMT R24, R14, 0x5410, R17 ;  /* 0x000054100e187816 */ /* 0x004fc40000000011 */
[----:B------:R-:W-:Y:S01]  /*2e700*/  PRMT R25, R15, 0x5410, R16 ;  /* 0x000054100f197816 */ /* 0x000fe20000000010 */
[----:B------:R-:W-:Y:S01]  /*2e710*/  BAR.SYNC.DEFER_BLOCKING 0x0 ;  /* 0x0000000000007b1d */ /* 0x000fe20000010000 */
[----:B------:R-:W-:Y:S02]  /*2e720*/  PRMT R26, R48, 0x5410, R53 ;  /* 0x00005410301a7816 */ /* 0x000fe40000000035 */
[----:B------:R-:W-:-:S03]  /*2e730*/  PRMT R27, R50, 0x5410, R55 ;  /* 0x00005410321b7816 */ /* 0x000fc60000000037 */
[----:B------:R-:W2:Y:S02]  /*2e740*/  LDS.128 R12, [R2] ;  /* 0x00000000020c7984 */ /* 0x000ea40000000c00 */
[----:B------:R-:W-:Y:S06]  /*2e750*/  BAR.SYNC.DEFER_BLOCKING 0x0 ;  /* 0x0000000000007b1d */ /* 0x000fec0000010000 */
[----:B------:R3:W-:Y:S02]  /*2e760*/  STSM.16.M88.4 [R65], R24 ;  /* 0x0000001841007844 */ /* 0x0007e40000000200 */
[----:B---3--:R-:W-:-:S02]  /*2e770*/  PRMT R24, R18, 0x5410, R21 ;  /* 0x0000541012187816 */ /* 0x008fc40000000015 */
[----:B------:R-:W-:Y:S01]  /*2e780*/  PRMT R25, R19, 0x5410, R20 ;  /* 0x0000541013197816 */ /* 0x000fe20000000014 */
[----:B------:R-:W-:Y:S01]  /*2e790*/  BAR.SYNC.DEFER_BLOCKING 0x0 ;  /* 0x0000000000007b1d */ /* 0x000fe20000010000 */
[----:B------:R-:W-:Y:S02]  /*2e7a0*/  PRMT R26, R56, 0x5410, R61 ;  /* 0x00005410381a7816 */ /* 0x000fe4000000003d */
[----:B------:R-:W-:-:S03]  /*2e7b0*/  PRMT R27, R58, 0x5410, R63 ;  /* 0x000054103a1b7816 */ /* 0x000fc6000000003f */
[----:B------:R-:W3:Y:S02]  /*2e7c0*/  LDS.128 R16, [R2] ;  /* 0x0000000002107984 */ /* 0x000ee40000000c00 */
[----:B------:R-:W-:Y:S06]  /*2e7d0*/  BAR.SYNC.DEFER_BLOCKING 0x0 ;  /* 0x0000000000007b1d */ /* 0x000fec0000010000 */
[----:B------:R4:W-:Y:S02]  /*2e7e0*/  STSM.16.M88.4 [R65], R24 ;  /* 0x0000001841007844 */ /* 0x0009e40000000200 */
[----:B----4-:R-:W-:-:S02]  /*2e7f0*/  PRMT R24, R22, 0x5410, R153 ;  /* 0x0000541016187816 */ /* 0x010fc40000000099 */
[----:B------:R-:W-:Y:S01]  /*2e800*/  PRMT R25, R23, 0x5410, R152 ;  /* 0x0000541017197816 */ /* 0x000fe20000000098 */
[----:B------:R-:W-:Y:S01]  /*2e810*/  BAR.SYNC.DEFER_BLOCKING 0x0 ;  /* 0x0000000000007b1d */ /* 0x000fe20000010000 */
[----:B------:R-:W-:Y:S02]  /*2e820*/  PRMT R26, R64, 0x5410, R69 ;  /* 0x00005410401a7816 */ /* 0x000fe40000000045 */
[----:B------:R-:W-:-:S03]  /*2e830*/  PRMT R27, R66, 0x5410, R71 ;  /* 0x00005410421b7816 */ /* 0x000fc60000000047 */
[----:B------:R-:W4:Y:S02]  /*2e840*/  LDS.128 R20, [R2] ;  /* 0x0000000002147984 */ /* 0x000f240000000c00 */
[----:B------:R-:W-:Y:S06]  /*2e850*/  BAR.SYNC.DEFER_BLOCKING 0x0 ;  /* 0x0000000000007b1d */ /* 0x000fec0000010000 */
[----:B------:R-:W-:Y:S02]  /*2e860*/  STSM.16.M88.4 [R65], R24 ;  /* 0x0000001841007844 */ /* 0x000fe40000000200 */
[----:B------:R-:W-:Y:S01]  /*2e870*/  BAR.SYNC.DEFER_BLOCKING 0x0 ;  /* 0x0000000000007b1d */ /* 0x000fe20000010000 */
[----:B------:R-:W-:-:S02]  /*2e880*/  F2FP.SATFINITE.E4M3.F32.PACK_AB_MERGE_C R34, R73, R72, RZ ;  /* 0x000000484922723e */ /* 0x000fc400048070ff */
[----:B------:R-:W-:Y:S02]  /*2e890*/  F2FP.SATFINITE.E4M3.F32.PACK_AB_MERGE_C R35, R75, R74, RZ ;  /* 0x0000004a4b23723e */ /* 0x000fe400048070ff */
[----:B------:R-:W-:Y:S02]  /*2e8a0*/  ISETP.LT.AND P2, PT, R33, UR6, !P0 ;  /* 0x0000000621007c0c */ /* 0x000fe4000c741270 */
[----:B------:R-:W-:Y:S02]  /*2e8b0*/  PRMT R32, R154, 0x5410, R157 ;  /* 0x000054109a207816 */ /* 0x000fe4000000009d */
[----:B------:R-:W-:Y:S02]  /*2e8c0*/  PRMT R48, R170, 0x5410, R173 ;  /* 0x00005410aa307816 */ /* 0x000fe400000000ad */
[----:B------:R-:W-:Y:S02]  /*2e8d0*/  PRMT R49, R171, 0x5410, R172 ;  /* 0x00005410ab317816 */ /* 0x000fe400000000ac */
[----:B------:R-:W-:-:S02]  /*2e8e0*/  PRMT R50, R104, 0x5410, R109 ;  /* 0x0000541068327816 */ /* 0x000fc4000000006d */
[----:B------:R-:W-:Y:S02]  /*2e8f0*/  PRMT R51, R106, 0x5410, R111 ;  /* 0x000054106a337816 */ /* 0x000fe4000000006f */
[----:B------:R-:W-:Y:S02]  /*2e900*/  PRMT R52, R174, 0x5410, R177 ;  /* 0x00005410ae347816 */ /* 0x000fe400000000b1 */
[----:B------:R-:W-:Y:S02]  /*2e910*/  PRMT R53, R175, 0x5410, R176 ;  /* 0x00005410af357816 */ /* 0x000fe400000000b0 */
[----:B------:R-:W-:Y:S02]  /*2e920*/  PRMT R54, R112, 0x5410, R117 ;  /* 0x0000541070367816 */ /* 0x000fe40000000075 */
[----:B------:R-:W-:Y:S01]  /*2e930*/  PRMT R55, R114, 0x5410, R119 ;  /* 0x0000541072377816 */ /* 0x000fe20000000077 */
[----:B------:R-:W4:Y:S01]  /*2e940*/  LDS.128 R28, [R2] ;  /* 0x00000000021c7984 */ /* 0x000f220000000c00 */
[----:B------:R-:W-:-:S02]  /*2e950*/  PRMT R33, R155, 0x5410, R156 ;  /* 0x000054109b217816 */ /* 0x000fc4000000009c */
[----:B------:R-:W-:Y:S02]  /*2e960*/  PRMT R56, R178, 0x5410, R181 ;  /* 0x00005410b2387816 */ /* 0x000fe400000000b5 */
[----:B------:R-:W-:Y:S02]  /*2e970*/  PRMT R57, R179, 0x5410, R180 ;  /* 0x00005410b3397816 */ /* 0x000fe400000000b4 */
[----:B------:R-:W-:Y:S02]  /*2e980*/  PRMT R58, R120, 0x5410, R125 ;  /* 0x00005410783a7816 */ /* 0x000fe4000000007d */
[----:B------:R-:W-:Y:S01]  /*2e990*/  PRMT R59, R122, 0x5410, R127 ;  /* 0x000054107a3b7816 */ /* 0x000fe2000000007f */
[----:B------:R-:W-:Y:S01]  /*2e9a0*/  BAR.SYNC.DEFER_BLOCKING 0x0 ;  /* 0x0000000000007b1d */ /* 0x000fe20000010000 */
[----:B------:R-:W-:Y:S02]  /*2e9b0*/  PRMT R34, R34, 0x5410, R77 ;  /* 0x0000541022227816 */ /* 0x000fe4000000004d */
[----:B------:R-:W-:-:S02]  /*2e9c0*/  PRMT R35, R35, 0x5410, R78 ;  /* 0x0000541023237816 */ /* 0x000fc4000000004e */
[----:B------:R-:W-:Y:S02]  /*2e9d0*/  PRMT R60, R186, 0x5410, R189 ;  /* 0x00005410ba3c7816 */ /* 0x000fe400000000bd */
[----:B------:R-:W-:Y:S02]  /*2e9e0*/  PRMT R61, R187, 0x5410, R188 ;  /* 0x00005410bb3d7816 */ /* 0x000fe400000000bc */
[----:B------:R-:W-:Y:S02]  /*2e9f0*/  PRMT R62, R136, 0x5410, R141 ;  /* 0x00005410883e7816 */ /* 0x000fe4000000008d */
[----:B------:R-:W-:Y:S02]  /*2ea00*/  PRMT R63, R138, 0x5410, R143 ;  /* 0x000054108a3f7816 */ /* 0x000fe4000000008f */
[----:B------:R-:W-:Y:S02]  /*2ea10*/  F2FP.SATFINITE.E4M3.F32.PACK_AB_MERGE_C R149, R149, R148, RZ ;  /* 0x000000949595723e */ /* 0x000fe400048070ff */
[----:B------:R-:W-:-:S02]  /*2ea20*/  F2FP.SATFINITE.E4M3.F32.PACK_AB_MERGE_C R151, R151, R150, RZ ;  /* 0x000000969797723e */ /* 0x000fc400048070ff */
[----:B------:R-:W-:Y:S01]  /*2ea30*/  PRMT R76, R190, 0x5410, R193 ;  /* 0x00005410be4c7816 */ /* 0x000fe200000000c1 */
[----:B------:R-:W-:Y:S01]  /*2ea40*/  IMAD R64, R195, UR4, RZ ;  /* 0x00000004c3407c24 */ /* 0x000fe2000f8e02ff */
[----:B------:R-:W-:Y:S01]  /*2ea50*/  ULDC.64 UR6, c[0x0][0x220] ;  /* 0x0000880000067ab9 */ /* 0x000fe20000000a00 */
[----:B------:R0:W-:Y:S01]  /*2ea60*/  STSM.16.M88.4 [R65], R32 ;  /* 0x0000002041007844 */ /* 0x0001e20000000200 */
[----:B------:R-:W-:Y:S01]  /*2ea70*/  PRMT R77, R191, 0x5410, R192 ;  /* 0x00005410bf4d7816 */ /* 0x000fe200000000c0 */
[----:B------:R-:W-:Y:S01]  /*2ea80*/  ULDC UR4, c[0x0][0x248] ;  /* 0x0000920000047ab9 */ /* 0x000fe20000000800 */
[----:B------:R-:W-:Y:S06]  /*2ea90*/  BAR.SYNC.DEFER_BLOCKING 0x0 ;  /* 0x0000000000007b1d */ /* 0x000fec0000010000 */
[----:B------:R-:W4:Y:S01]  /*2eaa0*/  LDS.128 R24, [R2] ;  /* 0x0000000002187984 */ /* 0x000f220000000c00 */
[----:B0-----:R-:W-:-:S02]  /*2eab0*/  PRMT R32, R158, 0x5410, R161 ;  /* 0x000054109e207816 */ /* 0x001fc400000000a1 */
[----:B------:R-:W-:Y:S02]  /*2eac0*/  PRMT R33, R159, 0x5410, R160 ;  /* 0x000054109f217816 */ /* 0x000fe400000000a0 */
[----:B------:R-:W-:Y:S02]  /*2ead0*/  PRMT R34, R80, 0x5410, R85 ;  /* 0x0000541050227816 */ /* 0x000fe40000000055 */
[----:B------:R-:W-:Y:S01]  /*2eae0*/  PRMT R35, R82, 0x5410, R87 ;  /* 0x0000541052237816 */ /* 0x000fe20000000057 */
[----:B------:R-:W-:Y:S06]  /*2eaf0*/  BAR.SYNC.DEFER_BLOCKING 0x0 ;  /* 0x0000000000007b1d */ /* 0x000fec0000010000 */
[----:B------:R0:W-:Y:S02]  /*2eb00*/  STSM.16.M88.4 [R65], R32 ;  /* 0x0000002041007844 */ /* 0x0001e40000000200 */
        /* <DEDUP_REMOVED lines=15> */
[----:B------:R-:W-:Y:S02]  /*2ec00*/  STSM.16.M88.4 [R65], R32 ;  /* 0x0000002041007844 */ /* 0x000fe40000000200 */
[----:B------:R-:W-:Y:S06]  /*2ec10*/  BAR.SYNC.DEFER_BLOCKING 0x0 ;  /* 0x0000000000007b1d */ /* 0x000fec0000010000 */
[----:B------:R-:W0:Y:S02]  /*2ec20*/  LDS.128 R44, [R2] ;  /* 0x00000000022c7984 */ /* 0x000e240000000c00 */
        /* <DEDUP_REMOVED lines=9> */
[----:B------:R1:W-:Y:S02]  /*2ecc0*/  STSM.16.M88.4 [R65], R56 ;  /* 0x0000003841007844 */ /* 0x0003e40000000200 */
[----:B------:R-:W-:Y:S06]  /*2ecd0*/  BAR.SYNC.DEFER_BLOCKING 0x0 ;  /* 0x0000000000007b1d */ /* 0x000fec0000010000 */
[----:B------:R-:W0:Y:S01]  /*2ece0*/  LDS.128 R52, [R2] ;  /* 0x0000000002347984 */ /* 0x000e220000000c00 */
[----:B-1----:R-:W-:-:S02]  /*2ecf0*/  PRMT R56, R182, 0x5410, R185 ;  /* 0x00005410b6387816 */ /* 0x002fc400000000b9 */
[----:B------:R-:W-:Y:S02]  /*2ed00*/  PRMT R57, R183, 0x5410, R184 ;  /* 0x00005410b7397816 */ /* 0x000fe400000000b8 */
[----:B------:R-:W-:Y:S02]  /*2ed10*/  PRMT R58, R128, 0x5410, R133 ;  /* 0x00005410803a7816 */ /* 0x000fe40000000085 */
[----:B------:R-:W-:Y:S01]  /*2ed20*/  PRMT R59, R130, 0x5410, R135 ;  /* 0x00005410823b7816 */ /* 0x000fe20000000087 */
[----:B------:R-:W-:Y:S06]  /*2ed30*/  BAR.SYNC.DEFER_BLOCKING 0x0 ;  /* 0x0000000000007b1d */ /* 0x000fec0000010000 */
[----:B------:R-:W-:Y:S02]  /*2ed40*/  STSM.16.M88.4 [R65], R56 ;  /* 0x0000003841007844 */ /* 0x000fe40000000200 */
[----:B------:R-:W-:Y:S06]  /*2ed50*/  BAR.SYNC.DEFER_BLOCKING 0x0 ;  /* 0x0000000000007b1d */ /* 0x000fec0000010000 */
[----:B------:R-:W1:Y:S02]  /*2ed60*/  LDS.128 R56, [R2] ;  /* 0x0000000002387984 */ /* 0x000e640000000c00 */
[----:B------:R-:W-:Y:S06]  /*2ed70*/  BAR.SYNC.DEFER_BLOCKING 0x0 ;  /* 0x0000000000007b1d */ /* 0x000fec0000010000 */
[----:B------:R-:W-:Y:S02]  /*2ed80*/  STSM.16.M88.4 [R65], R60 ;  /* 0x0000003c41007844 */ /* 0x000fe40000000200 */
[----:B------:R-:W-:Y:S01]  /*2ed90*/  BAR.SYNC.DEFER_BLOCKING 0x0 ;  /* 0x0000000000007b1d */ /* 0x000fe20000010000 */
[----:B------:R-:W-:-:S02]  /*2eda0*/  PRMT R78, R144, 0x5410, R149 ;  /* 0x00005410904e7816 */ /* 0x000fc40000000095 */
[----:B------:R-:W-:-:S03]  /*2edb0*/  PRMT R79, R146, 0x5410, R151 ;  /* 0x00005410924f7816 */ /* 0x000fc60000000097 */
[----:B------:R-:W1:Y:S02]  /*2edc0*/  LDS.128 R60, [R2] ;  /* 0x00000000023c7984 */ /* 0x000e640000000c00 */
[----:B------:R-:W-:Y:S01]  /*2edd0*/  BAR.SYNC.DEFER_BLOCKING 0x0 ;  /* 0x0000000000007b1d */ /* 0x000fe20000010000 */
[----:B------:R-:W-:Y:S01]  /*2ede0*/  IMAD R68, R0, UR4, RZ ;  /* 0x0000000400447c24 */ /* 0x000fe2000f8e02ff */
[----:B------:R-:W-:Y:S02]  /*2edf0*/  IADD3 R3, P6, R64, UR6, RZ ;  /* 0x0000000640037c10 */ /* 0x000fe4000ffde0ff */
[----:B------:R-:W-:Y:S02]  /*2ee00*/  ISETP.LT.AND P4, PT, R0, UR5, !P0 ;  /* 0x0000000500007c0c */ /* 0x000fe4000c781270 */
[----:B------:R-:W-:Y:S01]  /*2ee10*/  LEA.HI.X.SX32 R64, R64, UR7, 0x1, P6 ;  /* 0x0000000740407c11 */ /* 0x000fe2000b0f0eff */
[C---:B------:R-:W-:Y:S01]  /*2ee20*/  VIADD R69, R68.reuse, UR4 ;  /* 0x0000000444457c36 */ /* 0x040fe20008000000 */
[-C--:B------:R-:W-:Y:S01]  /*2ee30*/  IADD3 R66, P6, R68, R3.reuse, RZ ;  /* 0x0000000344427210 */ /* 0x080fe20007fde0ff */
[----:B------:R-:W-:Y:S01]  /*2ee40*/  VIADD R70, R0, 0x4 ;  /* 0x0000000400467836 */ /* 0x000fe20000000000 */
[----:B------:R-:W-:Y:S01]  /*2ee50*/  PRMT R73, R4, 0x7770, RZ ;  /* 0x0000777004497816 */ /* 0x000fe200000000ff */
[----:B------:R-:W-:Y:S01]  /*2ee60*/  ULDC UR5, c[0x0][0x22c] ;  /* 0x00008b0000057ab9 */ /* 0x000fe20000000800 */
[----:B------:R2:W-:Y:S01]  /*2ee70*/  STSM.16.M88.4 [R65], R76 ;  /* 0x0000004c41007844 */ /* 0x0005e20000000200 */
[----:B------:R-:W-:Y:S01]  /*2ee80*/  LEA.HI.X.SX32 R67, R68, R64, 0x1, P6 ;  /* 0x0000004044437211 */ /* 0x000fe200030f0eff */
[----:B------:R-:W-:Y:S01]  /*2ee90*/  ULDC UR6, c[0x0][0x248] ;  /* 0x0000920000067ab9 */ /* 0x000fe20000000800 */
[----:B------:R-:W-:Y:S01]  /*2eea0*/  PRMT R75, R4, 0x7771, RZ ;  /* 0x00007771044b7816 */ /* 0x000fe200000000ff */
[----:B------:R-:W-:Y:S01]  /*2eeb0*/  BAR.SYNC.DEFER_BLOCKING 0x0 ;  /* 0x0000000000007b1d */ /* 0x000fe20000010000 */
[C---:B------:R-:W-:Y:S01]  /*2eec0*/  IADD3 R68, P6, R69.reuse, R3, RZ ;  /* 0x0000000345447210 */ /* 0x040fe20007fde0ff */
[----:B------:R-:W-:-:S03]  /*2eed0*/  VIADD R72, R69, UR4 ;  /* 0x0000000445487c36 */ /* 0x000fc60008000000 */
[----:B------:R-:W-:Y:S01]  /*2eee0*/  LEA.HI.X.SX32 R69, R69, R64, 0x1, P6 ;  /* 0x0000004045457211 */ /* 0x000fe200030f0eff */
[----:B------:R-:W-:Y:S01]  /*2eef0*/  ULDC UR7, c[0x0][0x22c] ;  /* 0x00008b0000077ab9 */ /* 0x000fe20000000800 */
[----:B--2---:R-:W-:Y:S01]  /*2ef00*/  VIADD R65, R0, 0x5 ;  /* 0x0000000500417836 */ /* 0x004fe20000000000 */
[----:B------:R2:W-:Y:S01]  /*2ef10*/  @P4 STG.E.U8 desc[UR16][R66.64], R73 ;  /* 0x0000004942004986 */ /* 0x0005e2000c101110 */
[----:B------:R-:W-:Y:S01]  /*2ef20*/  ISETP.LT.AND P4, PT, R70, UR5, !P0 ;  /* 0x0000000546007c0c */ /* 0x000fe2000c781270 */
[----:B------:R-:W-:Y:S01]  /*2ef30*/  ULDC UR5, c[0x0][0x22c] ;  /* 0x00008b0000057ab9 */ /* 0x000fe20000000800 */
[----:B------:R-:W-:-:S04]  /*2ef40*/  IADD3 R70, P6, R72, R3, RZ ;  /* 0x0000000348467210 */ /* 0x000fc80007fde0ff */
[CC--:B------:R-:W-:Y:S01]  /*2ef50*/  LEA.HI.X.SX32 R71, R72.reuse, R64.reuse, 0x1, P6 ;  /* 0x0000004048477211 */ /* 0x0c0fe200030f0eff */
[----:B------:R-:W-:Y:S01]  /*2ef60*/  VIADD R72, R72, UR4 ;  /* 0x0000000448487c36 */ /* 0x000fe20008000000 */
[----:B------:R3:W-:Y:S01]  /*2ef70*/  @P3 STG.E.U8 desc[UR16][R68.64], R75 ;  /* 0x0000004b44003986 */ /* 0x0007e2000c101110 */
[----:B------:R-:W-:Y:S01]  /*2ef80*/  ISETP.LT.AND P3, PT, R65, UR5, !P0 ;  /* 0x0000000541007c0c */ /* 0x000fe2000c761270 */
[----:B------:R-:W-:Y:S01]  /*2ef90*/  ULDC UR5, c[0x0][0x22c] ;  /* 0x00008b0000057ab9 */ /* 0x000fe20000000800 */
[----:B--2---:R-:W-:Y:S01]  /*2efa0*/  PRMT R73, R5, 0x7770, RZ ;  /* 0x0000777005497816 */ /* 0x004fe200000000ff */
[----:B------:R-:W-:Y:S01]  /*2efb0*/  VIADD R67, R0, 0x6 ;  /* 0x0000000600437836 */ /* 0x000fe20000000000 */
[C---:B------:R-:W-:Y:S01]  /*2efc0*/  IADD3 R66, P6, R72.reuse, R3, RZ ;  /* 0x0000000348427210 */ /* 0x040fe20007fde0ff */
[C---:B------:R-:W-:Y:S02]  /*2efd0*/  VIADD R65, R72.reuse, UR4 ;  /* 0x0000000448417c36 */ /* 0x040fe40008000000 */
[----:B------:R2:W-:Y:S01]  /*2efe0*/  @P5 STG.E.U8 desc[UR16][R70.64], R73 ;  /* 0x0000004946005986 */ /* 0x0005e2000c101110 */
[----:B------:R-:W-:Y:S01]  /*2eff0*/  ISETP.LT.AND P5, PT, R67, UR5, !P0 ;  /* 0x0000000543007c0c */ /* 0x000fe2000c7a1270 */
[----:B------:R-:W-:Y:S01]  /*2f000*/  ULDC UR5, c[0x0][0x22c] ;  /* 0x00008b0000057ab9 */ /* 0x000fe20000000800 */
[----:B------:R-:W-:-:S02]  /*2f010*/  LEA.HI.X.SX32 R67, R72, R64, 0x1, P6 ;  /* 0x0000004048437211 */ /* 0x000fc400030f0eff */
[-C--:B---3--:R-:W-:Y:S01]  /*2f020*/  IADD3 R68, P6, R65, R3.reuse, RZ ;  /* 0x0000000341447210 */ /* 0x088fe20007fde0ff */
[----:B------:R-:W-:Y:S01]  /*2f030*/  VIADD R72, R0, 0x7 ;  /* 0x0000000700487836 */ /* 0x000fe20000000000 */
[----:B------:R-:W-:Y:S02]  /*2f040*/  PRMT R75, R5, 0x7771, RZ ;  /* 0x00007771054b7816 */ /* 0x000fe400000000ff */
[CC--:B------:R-:W-:Y:S01]  /*2f050*/  LEA.HI.X.SX32 R69, R65.reuse, R64.reuse, 0x1, P6 ;  /* 0x0000004041457211 */ /* 0x0c0fe200030f0eff */
[----:B------:R-:W-:Y:S01]  /*2f060*/  VIADD R65, R65, UR4 ;  /* 0x0000000441417c36 */ /* 0x000fe20008000000 */
[----:B--2---:R-:W-:Y:S01]  /*2f070*/  PRMT R73, R6, 0x7770, RZ ;  /* 0x0000777006497816 */ /* 0x004fe200000000ff */
[----:B------:R2:W-:Y:S01]  /*2f080*/  @P2 STG.E.U8 desc[UR16][R66.64], R75 ;  /* 0x0000004b42002986 */ /* 0x0005e2000c101110 */
[----:B------:R-:W-:Y:S01]  /*2f090*/  VIADD R71, R0, 0x8 ;  /* 0x0000000800477836 */ /* 0x000fe20000000000 */
[----:B------:R-:W-:Y:S01]  /*2f0a0*/  ISETP.LT.AND P2, PT, R72, UR5, !P0 ;  /* 0x0000000548007c0c */ /* 0x000fe2000c741270 */
[C---:B------:R-:W-:Y:S01]  /*2f0b0*/  VIADD R72, R65.reuse, UR4 ;  /* 0x0000000441487c36 */ /* 0x040fe20008000000 */
[----:B------:R-:W-:Y:S01]  /*2f0c0*/  IADD3 R70, P6, R65, R3, RZ ;  /* 0x0000000341467210 */ /* 0x000fe20007fde0ff */
[----:B------:R-:W-:Y:S01]  /*2f0d0*/  ULDC UR5, c[0x0][0x22c] ;  /* 0x00008b0000057ab9 */ /* 0x000fe20000000800 */
[----:B------:R3:W-:Y:S01]  /*2f0e0*/  @P4 STG.E.U8 desc[UR16][R68.64], R73 ;  /* 0x0000004944004986 */ /* 0x0007e2000c101110 */
[----:B------:R-:W-:Y:S01]  /*2f0f0*/  ISETP.LT.AND P4, PT, R71, UR5, !P0 ;  /* 0x0000000547007c0c */ /* 0x000fe2000c781270 */
[----:B------:R-:W-:Y:S01]  /*2f100*/  ULDC UR5, c[0x0][0x22c] ;  /* 0x00008b0000057ab9 */ /* 0x000fe20000000800 */
[----:B------:R-:W-:-:S02]  /*2f110*/  LEA.HI.X.SX32 R71, R65, R64, 0x1, P6 ;  /* 0x0000004041477211 */ /* 0x000fc400030f0eff */
[-C--:B--2---:R-:W-:Y:S01]  /*2f120*/  IADD3 R66, P6, R72, R3.reuse, RZ ;  /* 0x0000000348427210 */ /* 0x084fe20007fde0ff */
[----:B------:R-:W-:Y:S01]  /*2f130*/  VIADD R65, R0, 0x9 ;  /* 0x0000000900417836 */ /* 0x000fe20000000000 */
[----:B------:R-:W-:Y:S02]  /*2f140*/  PRMT R75, R6, 0x7771, RZ ;  /* 0x00007771064b7816 */ /* 0x000fe400000000ff */
[CC--:B------:R-:W-:Y:S01]  /*2f150*/  LEA.HI.X.SX32 R67, R72.reuse, R64.reuse, 0x1, P6 ;  /* 0x0000004048437211 */ /* 0x0c0fe200030f0eff */
[----:B------:R-:W-:Y:S01]  /*2f160*/  VIADD R72, R72, UR4 ;  /* 0x0000000448487c36 */ /* 0x000fe20008000000 */
[----:B---3--:R-:W-:Y:S01]  /*2f170*/  PRMT R73, R7, 0x7770, RZ ;  /* 0x0000777007497816 */ /* 0x008fe200000000ff */
[----:B------:R2:W-:Y:S01]  /*2f180*/  @P3 STG.E.U8 desc[UR16][R70.64], R75 ;  /* 0x0000004b46003986 */ /* 0x0005e2000c101110 */
[----:B------:R-:W-:Y:S01]  /*2f190*/  VIADD R69, R0, 0xa ;  /* 0x0000000a00457836 */ /* 0x000fe20000000000 */
[----:B------:R-:W-:Y:S01]  /*2f1a0*/  ISETP.LT.AND P3, PT, R65, UR5, !P0 ;  /* 0x0000000541007c0c */ /* 0x000fe2000c761270 */
[C---:B------:R-:W-:Y:S01]  /*2f1b0*/  VIADD R65, R72.reuse, UR4 ;  /* 0x0000000448417c36 */ /* 0x040fe20008000000 */
[C---:B------:R-:W-:Y:S01]  /*2f1c0*/  IADD3 R68, P6, R72.reuse, R3, RZ ;  /* 0x0000000348447210 */ /* 0x040fe20007fde0ff */
        /* <DEDUP_REMOVED lines=21> */
[-C--:B--2---:R-:W-:Y:S02]  /*2f320*/  IADD3 R68, P6, R72, R3.reuse, RZ ;  /* 0x0000000348447210 */ /* 0x084fe40007fde0ff */
[----:B------:R-:W-:Y:S01]  /*2f330*/  PRMT R75, R4, 0x7773, RZ ;  /* 0x00007773044b7816 */ /* 0x000fe200000000ff */
[----:B------:R-:W-:Y:S01]  /*2f340*/  VIADD R4, R0, 0xd ;  /* 0x0000000d00047836 */ /* 0x000fe20000000000 */
[CC--:B------:R-:W-:Y:S01]  /*2f350*/  LEA.HI.X.SX32 R69, R72.reuse, R64.reuse, 0x1, P6 ;  /* 0x0000004048457211 */ /* 0x0c0fe200030f0eff */
[----:B------:R-:W-:Y:S01]  /*2f360*/  VIADD R72, R72, UR4 ;  /* 0x0000000448487c36 */ /* 0x000fe20008000000 */
[----:B---3--:R-:W-:Y:S01]  /*2f370*/  PRMT R73, R5, 0x7772, RZ ;  /* 0x0000777205497816 */ /* 0x008fe200000000ff */
[----:B------:R2:W-:Y:S01]  /*2f380*/  @P3 STG.E.U8 desc[UR16][R66.64], R75 ;  /* 0x0000004b42003986 */ /* 0x0005e2000c101110 */
[----:B------:R-:W-:Y:S01]  /*2f390*/  ISETP.LT.AND P3, PT, R4, UR5, !P0 ;  /* 0x0000000504007c0c */ /* 0x000fe2000c761270 */
[----:B------:R-:W-:Y:S01]  /*2f3a0*/  VIADD R4, R0, 0xe ;  /* 0x0000000e00047836 */ /* 0x000fe20000000000 */
[C---:B------:R-:W-:Y:S01]  /*2f3b0*/  IADD3 R70, P6, R72.reuse, R3, RZ ;  /* 0x0000000348467210 */ /* 0x040fe20007fde0ff */
[----:B------:R-:W-:Y:S01]  /*2f3c0*/  VIADD R65, R72, UR4 ;  /* 0x0000000448417c36 */ /* 0x000fe20008000000 */
[----:B------:R-:W-:Y:S01]  /*2f3d0*/  ULDC UR5, c[0x0][0x22c] ;  /* 0x00008b0000057ab9 */ /* 0x000fe20000000800 */
[----:B------:R3:W-:Y:S01]  /*2f3e0*/  @P5 STG.E.U8 desc[UR16][R68.64], R73 ;  /* 0x0000004944005986 */ /* 0x0007e2000c101110 */
[----:B------:R-:W-:Y:S01]  /*2f3f0*/  ISETP.LT.AND P5, PT, R4, UR5, !P0 ;  /* 0x0000000504007c0c */ /* 0x000fe2000c7a1270 */
[----:B------:R-:W-:Y:S01]  /*2f400*/  ULDC UR5, c[0x0][0x22c] ;  /* 0x00008b0000057ab9 */ /* 0x000fe20000000800 */
[----:B------:R-:W-:-:S02]  /*2f410*/  LEA.HI.X.SX32 R71, R72, R64, 0x1, P6 ;  /* 0x0000004048477211 */ /* 0x000fc400030f0eff */
[-C--:B------:R-:W-:Y:S01]  /*2f420*/  IADD3 R4, P6, R65, R3.reuse, RZ ;  /* 0x0000000341047210 */ /* 0x080fe20007fde0ff */
[----:B--2---:R-:W-:Y:S01]  /*2f430*/  VIADD R66, R0, 0xf ;  /* 0x0000000f00427836 */ /* 0x004fe20000000000 */
        /* <DEDUP_REMOVED lines=14> */
[-C--:B------:R-:W-:Y:S02]  /*2f520*/  IADD3 R68, P6, R72, R3.reuse, RZ ;  /* 0x0000000348447210 */ /* 0x080fe40007fde0ff */
[----:B--2---:R-:W-:Y:S01]  /*2f530*/  PRMT R75, R6, 0x7773, RZ ;  /* 0x00007773064b7816 */ /* 0x004fe200000000ff */
[----:B------:R-:W-:Y:S01]  /*2f540*/  VIADD R6, R0, 0x11 ;  /* 0x0000001100067836 */ /* 0x000fe20000000000 */
[CC--:B------:R-:W-:Y:S01]  /*2f550*/  LEA.HI.X.SX32 R69, R72.reuse, R64.reuse, 0x1, P6 ;  /* 0x0000004048457211 */ /* 0x0c0fe200030f0eff */
[----:B------:R-:W-:Y:S01]  /*2f560*/  VIADD R72, R72, UR4 ;  /* 0x0000000448487c36 */ /* 0x000fe20008000000 */
[----:B---3--:R-:W-:Y:S01]  /*2f570*/  PRMT R73, R7, 0x7772, RZ ;  /* 0x0000777207497816 */ /* 0x008fe200000000ff */
[----:B------:R-:W-:Y:S01]  /*2f580*/  VIADD R5, R0, 0x12 ;  /* 0x0000001200057836 */ /* 0x000fe20000000000 */
[----:B------:R2:W-:Y:S01]  /*2f590*/  @P3 STG.E.U8 desc[UR16][R66.64], R75 ;  /* 0x0000004b42003986 */ /* 0x0005e2000c101110 */
        /* <DEDUP_REMOVED lines=8> */
[-C--:B------:R-:W-:Y:S02]  /*2f620*/  IADD3 R6, P6, R65, R3.reuse, RZ ;  /* 0x0000000341067210 */ /* 0x080fe40007fde0ff */
[----:B------:R-:W-:Y:S01]  /*2f630*/  PRMT R71, R7, 0x7773, RZ ;  /* 0x0000777307477816 */ /* 0x000fe200000000ff */
[----:B--2---:R-:W-:Y:S01]  /*2f640*/  VIADD R66, R0, 0x13 ;  /* 0x0000001300427836 */ /* 0x004fe20000000000 */
        /* <DEDUP_REMOVED lines=18> */
[----:B------:R-:W-:Y:S01]  /*2f770*/  PRMT R71, R9, 0x7770, RZ ;  /* 0x0000777009477816 */ /* 0x000fe200000000ff */
[----:B------:R2:W-:Y:S01]  /*2f780*/  @P3 STG.E.U8 desc[UR16][R66.64], R69 ;  /* 0x0000004542003986 */ /* 0x0005e2000c101110 */
[----:B---3--:R-:W-:Y:S01]  /*2f790*/  VIADD R7, R0, 0x16 ;  /* 0x0000001600077836 */ /* 0x008fe20000000000 */
        /* <DEDUP_REMOVED lines=61> */
[----:B------:R-:W-:Y:S01]  /*2fb70*/  PRMT R65, R9, 0x7772, RZ ;  /* 0x0000777209417816 */ /* 0x000fe200000000ff */
[----:B---3--:R-:W-:Y:S01]  /*2fb80*/  VIADD R5, R0, 0x1e ;  /* 0x0000001e00057836 */ /* 0x008fe20000000000 */
[----:B------:R2:W-:Y:S01]  /*2fb90*/  @P3 STG.E.U8 desc[UR16][R6.64], R69 ;  /* 0x0000004506003986 */ /* 0x0005e2000c101110 */
[----:B------:R-:W-:Y:S01]  /*2fba0*/  ISETP.LT.AND P3, PT, R8, UR5, !P0 ;  /* 0x0000000508007c0c */ /* 0x000fe2000c761270 */
[----:B------:R-:W-:Y:S01]  /*2fbb0*/  ULDC UR5, c[0x0][0x22c] ;  /* 0x00008b0000057ab9 */ /* 0x000fe20000000800 */
[CC--:B------:R-:W-:Y:S01]  /*2fbc0*/  IADD3 R4, P6, R68.reuse, R3.reuse, RZ ;  /* 0x0000000344047210 */ /* 0x0c0fe20007fde0ff */
[----:B------:R3:W-:Y:S01]  /*2fbd0*/  @P5 STG.E.U8 desc[UR16][R66.64], R65 ;  /* 0x0000004142005986 */ /* 0x0007e2000c101110 */
[----:B------:R-:W-:Y:S01]  /*2fbe0*/  ISETP.LT.AND P5, PT, R5, UR5, !P0 ;  /* 0x0000000505007c0c */ /* 0x000fe2000c7a1270 */
[C---:B------:R-:W-:Y:S01]  /*2fbf0*/  VIADD R8, R68.reuse, UR4 ;  /* 0x0000000444087c36 */ /* 0x040fe20008000000 */
[----:B------:R-:W-:Y:S01]  /*2fc00*/  LEA.HI.X.SX32 R5, R68, R64, 0x1, P6 ;  /* 0x0000004044057211 */ /* 0x000fe200030f0eff */
[----:B------:R-:W-:Y:S01]  /*2fc10*/  ULDC UR5, c[0x0][0x22c] ;  /* 0x00008b0000057ab9 */ /* 0x000fe20000000800 */
[----:B--2---:R-:W-:Y:S01]  /*2fc20*/  PRMT R69, R9, 0x7773, RZ ;  /* 0x0000777309457816 */ /* 0x004fe200000000ff */
[----:B------:R-:W-:Y:S01]  /*2fc30*/  VIADD R9, R0, 0x1f ;  /* 0x0000001f00097836 */ /* 0x000fe20000000000 */
[----:B------:R-:W-:-:S03]  /*2fc40*/  IADD3 R6, P6, R8, R3, RZ ;  /* 0x0000000308067210 */ /* 0x000fc60007fde0ff */
[----:B------:R2:W-:Y:S01]  /*2fc50*/  @P2 STG.E.U8 desc[UR16][R4.64], R69 ;  /* 0x0000004504002986 */ /* 0x0005e2000c101110 */
[----:B------:R-:W-:Y:S01]  /*2fc60*/  ISETP.LT.AND P2, PT, R9, UR5, !P0 ;  /* 0x0000000509007c0c */ /* 0x000fe2000c741270 */
[C---:B------:R-:W-:Y:S01]  /*2fc70*/  VIADD R9, R8.reuse, UR4 ;  /* 0x0000000408097c36 */ /* 0x040fe20008000000 */
[----:B------:R-:W-:Y:S01]  /*2fc80*/  LEA.HI.X.SX32 R7, R8, R64, 0x1, P6 ;  /* 0x0000004008077211 */ /* 0x000fe200030f0eff */
[----:B---3--:R-:W-:Y:S01]  /*2fc90*/  VIADD R66, R0, 0x20 ;  /* 0x0000002000427836 */ /* 0x008fe20000000000 */
[----:B------:R-:W-:Y:S01]  /*2fca0*/  PRMT R67, R10, 0x7772, RZ ;  /* 0x000077720a437816 */ /* 0x000fe200000000ff */
[C---:B------:R-:W-:Y:S01]  /*2fcb0*/  VIADD R65, R9.reuse, UR4 ;  /* 0x0000000409417c36 */ /* 0x040fe20008000000 */
[----:B------:R-:W-:Y:S01]  /*2fcc0*/  IADD3 R8, P6, R9, R3, RZ ;  /* 0x0000000309087210 */ /* 0x000fe20007fde0ff */
[----:B------:R-:W-:-:S03]  /*2fcd0*/  ULDC UR5, c[0x0][0x22c] ;  /* 0x00008b0000057ab9 */ /* 0x000fc60000000800 */
[-C--:B------:R-:W-:Y:S02]  /*2fce0*/  LEA.HI.X.SX32 R9, R9, R64.reuse, 0x1, P6 ;  /* 0x0000004009097211 */ /* 0x080fe400030f0eff */
[CC--:B--2---:R-:W-:Y:S02]  /*2fcf0*/  IADD3 R4, P6, R65.reuse, R3.reuse, RZ ;  /* 0x0000000341047210 */ /* 0x0c4fe40007fde0ff */
[----:B------:R-:W-:Y:S01]  /*2fd00*/  PRMT R71, R10, 0x7773, RZ ;  /* 0x000077730a477816 */ /* 0x000fe200000000ff */
[----:B------:R-:W-:Y:S01]  /*2fd10*/  VIADD R10, R0, 0x21 ;  /* 0x00000021000a7836 */ /* 0x000fe20000000000 */
[CC--:B------:R-:W-:Y:S01]  /*2fd20*/  LEA.HI.X.SX32 R5, R65.reuse, R64.reuse, 0x1, P6 ;  /* 0x0000004041057211 */ /* 0x0c0fe200030f0eff */
[----:B------:R2:W-:Y:S01]  /*2fd30*/  @P4 STG.E.U8 desc[UR16][R6.64], R67 ;  /* 0x0000004306004986 */ /* 0x0005e2000c101110 */
[----:B------:R-:W-:Y:S01]  /*2fd40*/  VIADD R65, R65, UR4 ;  /* 0x0000000441417c36 */ /* 0x000fe20008000000 */
[----:B------:R-:W-:Y:S01]  /*2fd50*/  ISETP.LT.AND P4, PT, R66, UR5, !P0 ;  /* 0x0000000542007c0c */ /* 0x000fe2000c781270 */
[----:B------:R-:W-:Y:S01]  /*2fd60*/  ULDC UR5, c[0x0][0x22c] ;  /* 0x00008b0000057ab9 */ /* 0x000fe20000000800 */
[----:B------:R-:W-:Y:S01]  /*2fd70*/  PRMT R69, R11, 0x7772, RZ ;  /* 0x000077720b457816 */ /* 0x000fe200000000ff */
[----:B------:R3:W-:Y:S01]  /*2fd80*/  @P3 STG.E.U8 desc[UR16][R8.64], R71 ;  /* 0x0000004708003986 */ /* 0x0007e2000c101110 */
[----:B------:R-:W-:Y:S01]  /*2fd90*/  ISETP.LT.AND P3, PT, R10, UR5, !P0 ;  /* 0x000000050a007c0c */ /* 0x000fe2000c761270 */
[C---:B------:R-:W-:Y:S01]  /*2fda0*/  VIADD R10, R65.reuse, UR4 ;  /* 0x00000004410a7c36 */ /* 0x040fe20008000000 */
[----:B------:R-:W-:Y:S01]  /*2fdb0*/  ULDC UR5, c[0x0][0x22c] ;  /* 0x00008b0000057ab9 */ /* 0x000fe20000000800 */
[----:B--2---:R-:W-:Y:S01]  /*2fdc0*/  VIADD R7, R0, 0x22 ;  /* 0x0000002200077836 */ /* 0x004fe20000000000 */
[----:B------:R-:W-:Y:S01]  /*2fdd0*/  IADD3 R6, P6, R65, R3, RZ ;  /* 0x0000000341067210 */ /* 0x000fe20007fde0ff */
[----:B------:R2:W-:Y:S03]  /*2fde0*/  @P5 STG.E.U8 desc[UR16][R4.64], R69 ;  /* 0x0000004504005986 */ /* 0x0005e6000c101110 */
[----:B------:R-:W-:Y:S01]  /*2fdf0*/  ISETP.LT.AND P5, PT, R7, UR5, !P0 ;  /* 0x0000000507007c0c */ /* 0x000fe2000c7a1270 */
[----:B------:R-:W-:Y:S01]  /*2fe00*/  ULDC UR5, c[0x0][0x22c] ;  /* 0x00008b0000057ab9 */ /* 0x000fe20000000800 */
[----:B------:R-:W-:-:S02]  /*2fe10*/  LEA.HI.X.SX32 R7, R65, R64, 0x1, P6 ;  /* 0x0000004041077211 */ /* 0x000fc400030f0eff */
[-C--:B---3--:R-:W-:Y:S02]  /*2fe20*/  IADD3 R8, P6, R10, R3.reuse, RZ ;  /* 0x000000030a087210 */ /* 0x088fe40007fde0ff */
[----:B------:R-:W-:Y:S01]  /*2fe30*/  PRMT R67, R11, 0x7773, RZ ;  /* 0x000077730b437816 */ /* 0x000fe200000000ff */
[----:B------:R-:W-:Y:S01]  /*2fe40*/  VIADD R11, R0, 0x23 ;  /* 0x00000023000b7836 */ /* 0x000fe20000000000 */
[CC--:B------:R-:W-:Y:S01]  /*2fe50*/  LEA.HI.X.SX32 R9, R10.reuse, R64.reuse, 0x1, P6 ;  /* 0x000000400a097211 */ /* 0x0c0fe200030f0eff */
[----:B------:R-:W-:Y:S01]  /*2fe60*/  VIADD R10, R10, UR4 ;  /* 0x000000040a0a7c36 */ /* 0x000fe20008000000 */
[----:B--2---:R-:W-:Y:S01]  /*2fe70*/  PRMT R69, R12, 0x7770, RZ ;  /* 0x000077700c457816 */ /* 0x004fe200000000ff */
        /* <DEDUP_REMOVED lines=10> */
[CC--:B--2---:R-:W-:Y:S01]  /*2ff20*/  IADD3 R6, P6, R11.reuse, R3.reuse, RZ ;  /* 0x000000030b067210 */ /* 0x0c4fe20007fde0ff */
        /* <DEDUP_REMOVED lines=244> */
[----:B----4-:R-:W-:Y:S01]  /*30e70*/  PRMT R13, R20, 0x7770, RZ ;  /* 0x00007770140d7816 */ /* 0x010fe200000000ff */
        /* <DEDUP_REMOVED lines=618> */
[CC--:B--2---:R-:W-:Y:S02]  /*33520*/  IADD3 R6, P6, R11.reuse, R3.reuse, RZ ;  /* 0x000000030b067210 */ /* 0x0c4fe40007fde0ff */
[----:B------:R-:W-:Y:S01]  /*33530*/  PRMT R15, R42, 0x7773, RZ ;  /* 0x000077732a0f7816 */ /* 0x000fe200000000ff */
[C---:B------:R-:W-:Y:S01]  /*33540*/  VIADD R10, R0.reuse, 0x91 ;  /* 0x00000091000a7836 */ /* 0x040fe20000000000 */
[CC--:B------:R-:W-:Y:S01]  /*33550*/  LEA.HI.X.SX32 R7, R11.reuse, R64.reuse, 0x1, P6 ;  /* 0x000000400b077211 */ /* 0x0c0fe200030f0eff */
[----:B------:R-:W-:Y:S01]  /*33560*/  VIADD R11, R11, UR4 ;  /* 0x000000040b0b7c36 */ /* 0x000fe20008000000 */
[----:B---3--:R-:W-:Y:S01]  /*33570*/  PRMT R13, R43, 0x7772, RZ ;  /* 0x000077722b0d7816 */ /* 0x008fe200000000ff */
[----:B------:R2:W-:Y:S01]  /*33580*/  @P3 STG.E.U8 desc[UR16][R4.64], R15 ;  /* 0x0000000f04003986 */ /* 0x0005e2000c101110 */
[----:B------:R-:W-:Y:S01]  /*33590*/  VIADD R9, R0, 0x92 ;  /* 0x0000009200097836 */ /* 0x000fe20000000000 */
[----:B------:R-:W-:Y:S01]  /*335a0*/  ISETP.LT.AND P3, PT, R10, UR5, !P0 ;  /* 0x000000050a007c0c */ /* 0x000fe2000c761270 */
[----:B------:R-:W-:Y:S01]  /*335b0*/  ULDC UR5, c[0x0][0x22c] ;  /* 0x00008b0000057ab9 */ /* 0x000fe20000000800 */
[----:B------:R0:W-:Y:S01]  /*335c0*/  @P5 STG.E.U8 desc[UR16][R6.64], R13 ;  /* 0x0000000d06005986 */ /* 0x0001e2000c101110 */
[-C--:B------:R-:W-:Y:S01]  /*335d0*/  IADD3 R8, P5, R11, R3.reuse, RZ ;  /* 0x000000030b087210 */ /* 0x080fe20007fbe0ff */
[----:B------:R-:W-:Y:S01]  /*335e0*/  ULDC UR4, c[0x0][0x248] ;  /* 0x0000920000047ab9 */ /* 0x000fe20000000800 */
[----:B------:R-:W-:Y:S01]  /*335f0*/  ISETP.LT.AND P6, PT, R9, UR5, !P0 ;  /* 0x0000000509007c0c */ /* 0x000fe2000c7c1270 */
[C---:B------:R-:W-:Y:S01]  /*33600*/  VIADD R10, R11.reuse, UR4 ;  /* 0x000000040b0a7c36 */ /* 0x040fe20008000000 */
[----:B------:R-:W-:Y:S01]  /*33610*/  LEA.HI.X.SX32 R9, R11, R64, 0x1, P5 ;  /* 0x000000400b097211 */ /* 0x000fe200028f0eff */
[----:B------:R-:W-:Y:S01]  /*33620*/  ULDC UR4, c[0x0][0x22c] ;  /* 0x00008b0000047ab9 */ /* 0x000fe20000000800 */
[----:B------:R-:W-:Y:S01]  /*33630*/  PRMT R43, R43, 0x7773, RZ ;  /* 0x000077732b2b7816 */ /* 0x000fe200000000ff */
[----:B--2---:R-:W-:Y:S01]  /*33640*/  VIADD R5, R0, 0x93 ;  /* 0x0000009300057836 */ /* 0x004fe20000000000 */
[----:B------:R-:W-:Y:S01]  /*33650*/  IADD3 R4, P5, R10, R3, RZ ;  /* 0x000000030a047210 */ /* 0x000fe20007fbe0ff */
[----:B------:R-:W-:-:S02]  /*33660*/  ULDC UR5, c[0x0][0x22c] ;  /* 0x00008b0000057ab9 */ /* 0x000fc40000000800 */
[----:B------:R2:W-:Y:S01]  /*33670*/  @P2 STG.E.U8 desc[UR16][R8.64], R43 ;  /* 0x0000002b08002986 */ /* 0x0005e2000c101110 */
[----:B------:R-:W-:Y:S01]  /*33680*/  ISETP.LT.AND P2, PT, R5, UR4, !P0 ;  /* 0x0000000405007c0c */ /* 0x000fe2000c741270 */
[----:B------:R-:W-:Y:S01]  /*33690*/  ULDC UR4, c[0x0][0x248] ;  /* 0x0000920000047ab9 */ /* 0x000fe20000000800 */
[C---:B------:R-:W-:Y:S01]  /*336a0*/  LEA.HI.X.SX32 R5, R10.reuse, R64, 0x1, P5 ;  /* 0x000000400a057211 */ /* 0x040fe200028f0eff */
[----:B------:R-:W-:Y:S01]  /*336b0*/  VIADD R10, R10, UR4 ;  /* 0x000000040a0a7c36 */ /* 0x000fe20008000000 */
[----:B0-----:R-:W-:Y:S01]  /*336c0*/  PRMT R13, R44, 0x7770, RZ ;  /* 0x000077702c0d7816 */ /* 0x001fe200000000ff */
[----:B------:R-:W-:Y:S01]  /*336d0*/  VIADD R7, R0, 0x94 ;  /* 0x0000009400077836 */ /* 0x000fe20000000000 */
[----:B------:R-:W-:-:S03]  /*336e0*/  ULDC UR4, c[0x0][0x22c] ;  /* 0x00008b0000047ab9 */ /* 0x000fc60000000800 */
[----:B------:R0:W-:Y:S01]  /*336f0*/  @P4 STG.E.U8 desc[UR16][R4.64], R13 ;  /* 0x0000000d04004986 */ /* 0x0001e2000c101110 */
[C---:B------:R-:W-:Y:S02]  /*33700*/  IADD3 R6, P4, R10.reuse, R3, RZ ;  /* 0x000000030a067210 */ /* 0x040fe40007f9e0ff */
[----:B------:R-:W-:Y:S01]  /*33710*/  ISETP.LT.AND P5, PT, R7, UR4, !P0 ;  /* 0x0000000407007c0c */ /* 0x000fe2000c7a1270 */
[----:B------:R-:W-:Y:S01]  /*33720*/  ULDC UR4, c[0x0][0x248] ;  /* 0x0000920000047ab9 */ /* 0x000fe20000000800 */
[C---:B------:R-:W-:Y:S01]  /*33730*/  LEA.HI.X.SX32 R7, R10.reuse, R64, 0x1, P4 ;  /* 0x000000400a077211 */ /* 0x040fe200020f0eff */
[----:B------:R-:W-:Y:S01]  /*33740*/  VIADD R10, R10, UR4 ;  /* 0x000000040a0a7c36 */ /* 0x000fe20008000000 */
[----:B------:R-:W-:Y:S01]  /*33750*/  PRMT R11, R44, 0x7771, RZ ;  /* 0x000077712c0b7816 */ /* 0x000fe200000000ff */
[----:B--2---:R-:W-:Y:S01]  /*33760*/  VIADD R8, R0, 0x95 ;  /* 0x0000009500087836 */ /* 0x004fe20000000000 */
[----:B------:R-:W-:-:S03]  /*33770*/  ULDC UR4, c[0x0][0x248] ;  /* 0x0000920000047ab9 */ /* 0x000fc60000000800 */
[----:B------:R2:W-:Y:S01]  /*33780*/  @P3 STG.E.U8 desc[UR16][R6.64], R11 ;  /* 0x0000000b06003986 */ /* 0x0005e2000c101110 */
[CC--:B0-----:R-:W-:Y:S01]  /*33790*/  IADD3 R4, P3, R10.reuse, R3.reuse, RZ ;  /* 0x000000030a047210 */ /* 0x0c1fe20007f7e0ff */
[----:B------:R-:W-:Y:S01]  /*337a0*/  VIADD R9, R10, UR4 ;  /* 0x000000040a097c36 */ /* 0x000fe20008000000 */
[----:B------:R-:W-:Y:S01]  /*337b0*/  ISETP.LT.AND P4, PT, R8, UR5, !P0 ;  /* 0x0000000508007c0c */ /* 0x000fe2000c781270 */
[----:B------:R-:W-:Y:S01]  /*337c0*/  ULDC UR5, c[0x0][0x248] ;  /* 0x0000920000057ab9 */ /* 0x000fe20000000800 */
[-C--:B------:R-:W-:Y:S01]  /*337d0*/  LEA.HI.X.SX32 R5, R10, R64.reuse, 0x1, P3 ;  /* 0x000000400a057211 */ /* 0x080fe200018f0eff */
[----:B------:R-:W-:Y:S01]  /*337e0*/  VIADD R10, R9, UR5 ;  /* 0x00000005090a7c36 */ /* 0x000fe20008000000 */
[----:B------:R-:W-:Y:S01]  /*337f0*/  PRMT R15, R45, 0x7770, RZ ;  /* 0x000077702d0f7816 */ /* 0x000fe200000000ff */
[----:B------:R-:W-:Y:S01]  /*33800*/  VIADD R12, R0, 0x96 ;  /* 0x00000096000c7836 */ /* 0x000fe20000000000 */
[-C--:B------:R-:W-:Y:S01]  /*33810*/  IADD3 R8, P3, R9, R3.reuse, RZ ;  /* 0x0000000309087210 */ /* 0x080fe20007f7e0ff */
[----:B------:R-:W-:Y:S01]  /*33820*/  ULDC UR4, c[0x0][0x22c] ;  /* 0x00008b0000047ab9 */ /* 0x000fe20000000800 */
[----:B------:R-:W-:Y:S01]  /*33830*/  PRMT R13, R45, 0x7771, RZ ;  /* 0x000077712d0d7816 */ /* 0x000fe200000000ff */
[----:B------:R0:W-:Y:S01]  /*33840*/  @P6 STG.E.U8 desc[UR16][R4.64], R15 ;  /* 0x0000000f04006986 */ /* 0x0001e2000c101110 */
[----:B--2---:R-:W-:Y:S01]  /*33850*/  IADD3 R6, P6, R10, R3, RZ ;  /* 0x000000030a067210 */ /* 0x004fe20007fde0ff */
[----:B------:R-:W-:Y:S01]  /*33860*/  ULDC UR5, c[0x0][0x22c] ;  /* 0x00008b0000057ab9 */ /* 0x000fe20000000800 */
[----:B------:R-:W-:-:S02]  /*33870*/  LEA.HI.X.SX32 R9, R9, R64, 0x1, P3 ;  /* 0x0000004009097211 */ /* 0x000fc400018f0eff */
[----:B------:R-:W-:Y:S01]  /*33880*/  ISETP.LT.AND P3, PT, R12, UR4, !P0 ;  /* 0x000000040c007c0c */ /* 0x000fe2000c761270 */
[----:B------:R-:W-:Y:S01]  /*33890*/  ULDC UR4, c[0x0][0x248] ;  /* 0x0000920000047ab9 */ /* 0x000fe20000000800 */
[-C--:B------:R-:W-:Y:S01]  /*338a0*/  LEA.HI.X.SX32 R7, R10, R64.reuse, 0x1, P6 ;  /* 0x000000400a077211 */ /* 0x080fe200030f0eff */
[----:B------:R-:W-:Y:S01]  /*338b0*/  VIADD R12, R0, 0x97 ;  /* 0x00000097000c7836 */ /* 0x000fe20000000000 */
[----:B------:R-:W-:Y:S01]  /*338c0*/  PRMT R11, R46, 0x7770, RZ ;  /* 0x000077702e0b7816 */ /* 0x000fe200000000ff */
[----:B------:R-:W-:Y:S01]  /*338d0*/  VIADD R10, R10, UR4 ;  /* 0x000000040a0a7c36 */ /* 0x000fe20008000000 */
[----:B------:R2:W-:Y:S01]  /*338e0*/  @P2 STG.E.U8 desc[UR16][R8.64], R13 ;  /* 0x0000000d08002986 */ /* 0x0005e2000c101110 */
[----:B0-----:R-:W-:Y:S01]  /*338f0*/  VIADD R5, R0, 0x98 ;  /* 0x0000009800057836 */ /* 0x001fe20000000000 */
[----:B------:R-:W-:Y:S01]  /*33900*/  ISETP.LT.AND P2, PT, R12, UR5, !P0 ;  /* 0x000000050c007c0c */ /* 0x000fe2000c741270 */
[----:B------:R-:W-:Y:S01]  /*33910*/  ULDC UR5, c[0x0][0x22c] ;  /* 0x00008b0000057ab9 */ /* 0x000fe20000000800 */
[----:B------:R0:W-:Y:S01]  /*33920*/  @P5 STG.E.U8 desc[UR16][R6.64], R11 ;  /* 0x0000000b06005986 */ /* 0x0001e2000c101110 */
[C---:B------:R-:W-:Y:S01]  /*33930*/  IADD3 R4, P5, R10.reuse, R3, RZ ;  /* 0x000000030a047210 */ /* 0x040fe20007fbe0ff */
[----:B------:R-:W-:Y:S01]  /*33940*/  ULDC UR4, c[0x0][0x248] ;  /* 0x0000920000047ab9 */ /* 0x000fe20000000800 */
[----:B------:R-:W-:Y:S01]  /*33950*/  ISETP.LT.AND P6, PT, R5, UR5, !P0 ;  /* 0x0000000505007c0c */ /* 0x000fe2000c7c1270 */
[----:B------:R-:W-:Y:S01]  /*33960*/  ULDC UR5, c[0x0][0x22c] ;  /* 0x00008b0000057ab9 */ /* 0x000fe20000000800 */
[C---:B------:R-:W-:Y:S01]  /*33970*/  LEA.HI.X.SX32 R5, R10.reuse, R64, 0x1, P5 ;  /* 0x000000400a057211 */ /* 0x040fe200028f0eff */
[----:B--2---:R-:W-:Y:S01]  /*33980*/  VIADD R8, R10, UR4 ;  /* 0x000000040a087c36 */ /* 0x004fe20008000000 */
[----:B------:R-:W-:Y:S01]  /*33990*/  PRMT R13, R46, 0x7771, RZ ;  /* 0x000077712e0d7816 */ /* 0x000fe200000000ff */
[----:B------:R-:W-:Y:S01]  /*339a0*/  VIADD R9, R0, 0x99 ;  /* 0x0000009900097836 */ /* 0x000fe20000000000 */
[----:B------:R-:W-:-:S02]  /*339b0*/  ULDC UR4, c[0x0][0x22c] ;  /* 0x00008b0000047ab9 */ /* 0x000fc40000000800 */
[C---:B0-----:R-:W-:Y:S01]  /*339c0*/  IADD3 R6, P5, R8.reuse, R3, RZ ;  /* 0x0000000308067210 */ /* 0x041fe20007fbe0ff */
[----:B------:R0:W-:Y:S01]  /*339d0*/  @P4 STG.E.U8 desc[UR16][R4.64], R13 ;  /* 0x0000000d04004986 */ /* 0x0001e2000c101110 */
[----:B------:R-:W-:Y:S01]  /*339e0*/  ISETP.LT.AND P4, PT, R9, UR4, !P0 ;  /* 0x0000000409007c0c */ /* 0x000fe2000c781270 */
[----:B------:R-:W-:Y:S01]  /*339f0*/  ULDC UR4, c[0x0][0x248] ;  /* 0x0000920000047ab9 */ /* 0x000fe20000000800 */
[C---:B------:R-:W-:Y:S01]  /*33a00*/  LEA.HI.X.SX32 R7, R8.reuse, R64, 0x1, P5 ;  /* 0x0000004008077211 */ /* 0x040fe200028f0eff */
[----:B------:R-:W-:Y:S01]  /*33a10*/  VIADD R10, R8, UR4 ;  /* 0x00000004080a7c36 */ /* 0x000fe20008000000 */
[----:B------:R-:W-:Y:S01]  /*33a20*/  PRMT R11, R47, 0x7770, RZ ;  /* 0x000077702f0b7816 */ /* 0x000fe200000000ff */
[----:B------:R-:W-:Y:S01]  /*33a30*/  VIADD R9, R0, 0x9a ;  /* 0x0000009a00097836 */ /* 0x000fe20000000000 */
[----:B------:R-:W-:-:S03]  /*33a40*/  ULDC UR4, c[0x0][0x22c] ;  /* 0x00008b0000047ab9 */ /* 0x000fc60000000800 */
[----:B------:R2:W-:Y:S01]  /*33a50*/  @P3 STG.E.U8 desc[UR16][R6.64], R11 ;  /* 0x0000000b06003986 */ /* 0x0005e2000c101110 */
[----:B------:R-:W-:Y:S02]  /*33a60*/  IADD3 R8, P3, R10, R3, RZ ;  /* 0x000000030a087210 */ /* 0x000fe40007f7e0ff */
[----:B------:R-:W-:Y:S01]  /*33a70*/  ISETP.LT.AND P5, PT, R9, UR4, !P0 ;  /* 0x0000000409007c0c */ /* 0x000fe2000c7a1270 */
[----:B------:R-:W-:Y:S01]  /*33a80*/  ULDC UR4, c[0x0][0x248] ;  /* 0x0000920000047ab9 */ /* 0x000fe20000000800 */
[----:B0-----:R-:W-:Y:S01]  /*33a90*/  VIADD R4, R0, 0x9b ;  /* 0x0000009b00047836 */ /* 0x001fe20000000000 */
[C---:B------:R-:W-:Y:S01]  /*33aa0*/  LEA.HI.X.SX32 R9, R10.reuse, R64, 0x1, P3 ;  /* 0x000000400a097211 */ /* 0x040fe200018f0eff */
[----:B------:R-:W-:Y:S01]  /*33ab0*/  VIADD R10, R10, UR4 ;  /* 0x000000040a0a7c36 */ /* 0x000fe20008000000 */
[----:B------:R-:W-:Y:S01]  /*33ac0*/  PRMT R13, R47, 0x7771, RZ ;  /* 0x000077712f0d7816 */ /* 0x000fe200000000ff */
[----:B------:R-:W-:Y:S01]  /*33ad0*/  ULDC UR4, c[0x0][0x248] ;  /* 0x0000920000047ab9 */ /* 0x000fe20000000800 */
[----:B------:R-:W-:Y:S01]  /*33ae0*/  ISETP.LT.AND P3, PT, R4, UR5, !P0 ;  /* 0x0000000504007c0c */ /* 0x000fe2000c761270 */
[----:B------:R-:W-:-:S02]  /*33af0*/  ULDC UR5, c[0x0][0x248] ;  /* 0x0000920000057ab9 */ /* 0x000fc40000000800 */
[----:B------:R0:W-:Y:S01]  /*33b00*/  @P2 STG.E.U8 desc[UR16][R8.64], R13 ;  /* 0x0000000d08002986 */ /* 0x0001e2000c101110 */
[CC--:B------:R-:W-:Y:S01]  /*33b10*/  IADD3 R4, P2, R10.reuse, R3.reuse, RZ ;  /* 0x000000030a047210 */ /* 0x0c0fe20007f5e0ff */
[----:B--2---:R-:W-:Y:S01]  /*33b20*/  VIADD R7, R10, UR4 ;  /* 0x000000040a077c36 */ /* 0x004fe20008000000 */
[----:B------:R-:W-:Y:S01]  /*33b30*/  PRMT R15, R44, 0x7772, RZ ;  /* 0x000077722c0f7816 */ /* 0x000fe200000000ff */
[----:B------:R-:W-:Y:S01]  /*33b40*/  VIADD R12, R0, 0x9c ;  /* 0x0000009c000c7836 */ /* 0x000fe20000000000 */
[-C--:B------:R-:W-:Y:S01]  /*33b50*/  LEA.HI.X.SX32 R5, R10, R64.reuse, 0x1, P2 ;  /* 0x000000400a057211 */ /* 0x080fe200010f0eff */
[C---:B------:R-:W-:Y:S01]  /*33b60*/  VIADD R10, R7.reuse, UR5 ;  /* 0x00000005070a7c36 */ /* 0x040fe20008000000 */
[CC--:B------:R-:W-:Y:S01]  /*33b70*/  IADD3 R6, P2, R7.reuse, R3.reuse, RZ ;  /* 0x0000000307067210 */ /* 0x0c0fe20007f5e0ff */
[----:B------:R-:W-:Y:S01]  /*33b80*/  ULDC UR4, c[0x0][0x22c] ;  /* 0x00008b0000047ab9 */ /* 0x000fe20000000800 */
[----:B------:R-:W-:Y:S01]  /*33b90*/  PRMT R11, R44, 0x7773, RZ ;  /* 0x000077732c0b7816 */ /* 0x000fe200000000ff */
[----:B------:R2:W-:Y:S01]  /*33ba0*/  @P6 STG.E.U8 desc[UR16][R4.64], R15 ;  /* 0x0000000f04006986 */ /* 0x0005e2000c101110 */
[----:B------:R-:W-:Y:S01]  /*33bb0*/  LEA.HI.X.SX32 R7, R7, R64, 0x1, P2 ;  /* 0x0000004007077211 */ /* 0x000fe200010f0eff */
[----:B------:R-:W-:Y:S01]  /*33bc0*/  ULDC UR5, c[0x0][0x22c] ;  /* 0x00008b0000057ab9 */ /* 0x000fe20000000800 */
[----:B0-----:R-:W-:-:S02]  /*33bd0*/  IADD3 R8, P6, R10, R3, RZ ;  /* 0x000000030a087210 */ /* 0x001fc40007fde0ff */
[----:B------:R-:W-:Y:S01]  /*33be0*/  ISETP.LT.AND P2, PT, R12, UR4, !P0 ;  /* 0x000000040c007c0c */ /* 0x000fe2000c741270 */
[----:B------:R-:W-:Y:S01]  /*33bf0*/  ULDC UR4, c[0x0][0x248] ;  /* 0x0000920000047ab9 */ /* 0x000fe20000000800 */
[-C--:B------:R-:W-:Y:S01]  /*33c00*/  LEA.HI.X.SX32 R9, R10, R64.reuse, 0x1, P6 ;  /* 0x000000400a097211 */ /* 0x080fe200030f0eff */
[----:B------:R-:W-:Y:S01]  /*33c10*/  VIADD R12, R0, 0x9d ;  /* 0x0000009d000c7836 */ /* 0x000fe20000000000 */
[----:B------:R-:W-:Y:S01]  /*33c20*/  PRMT R13, R45, 0x7772, RZ ;  /* 0x000077722d0d7816 */ /* 0x000fe200000000ff */
[----:B------:R-:W-:Y:S01]  /*33c30*/  VIADD R10, R10, UR4 ;  /* 0x000000040a0a7c36 */ /* 0x000fe20008000000 */
[----:B------:R0:W-:Y:S01]  /*33c40*/  @P4 STG.E.U8 desc[UR16][R6.64], R11 ;  /* 0x0000000b06004986 */ /* 0x0001e2000c101110 */
[----:B--2---:R-:W-:Y:S01]  /*33c50*/  VIADD R5, R0, 0x9e ;  /* 0x0000009e00057836 */ /* 0x004fe20000000000 */
[----:B------:R-:W-:Y:S01]  /*33c60*/  ISETP.LT.AND P4, PT, R12, UR5, !P0 ;  /* 0x000000050c007c0c */ /* 0x000fe2000c781270 */
[----:B------:R-:W-:Y:S01]  /*33c70*/  ULDC UR5, c[0x0][0x22c] ;  /* 0x00008b0000057ab9 */ /* 0x000fe20000000800 */
[----:B------:R2:W-:Y:S01]  /*33c80*/  @P5 STG.E.U8 desc[UR16][R8.64], R13 ;  /* 0x0000000d08005986 */ /* 0x0005e2000c101110 */
[C---:B------:R-:W-:Y:S01]  /*33c90*/  IADD3 R4, P5, R10.reuse, R3, RZ ;  /* 0x000000030a047210 */ /* 0x040fe20007fbe0ff */
[----:B------:R-:W-:Y:S01]  /*33ca0*/  ULDC UR4, c[0x0][0x248] ;  /* 0x0000920000047ab9 */ /* 0x000fe20000000800 */
[----:B------:R-:W-:Y:S01]  /*33cb0*/  ISETP.LT.AND P6, PT, R5, UR5, !P0 ;  /* 0x0000000505007c0c */ /* 0x000fe2000c7c1270 */
[----:B------:R-:W-:Y:S01]  /*33cc0*/  ULDC UR5, c[0x0][0x22c] ;  /* 0x00008b0000057ab9 */ /* 0x000fe20000000800 */
[----:B------:R-:W-:-:S02]  /*33cd0*/  LEA.HI.X.SX32 R5, R10, R64, 0x1, P5 ;  /* 0x000000400a057211 */ /* 0x000fc400028f0eff */
[----:B------:R-:W-:Y:S01]  /*33ce0*/  PRMT R45, R45, 0x7773, RZ ;  /* 0x000077732d2d7816 */ /* 0x000fe200000000ff */
[----:B0-----:R-:W-:Y:S01]  /*33cf0*/  VIADD R11, R10, UR4 ;  /* 0x000000040a0b7c36 */ /* 0x001fe20008000000 */
[----:B------:R-:W-:Y:S01]  /*33d00*/  ULDC UR4, c[0x0][0x22c] ;  /* 0x00008b0000047ab9 */ /* 0x000fe20000000800 */
[----:B------:R-:W-:Y:S02]  /*33d10*/  VIADD R7, R0, 0x9f ;  /* 0x0000009f00077836 */ /* 0x000fe40000000000 */
[----:B------:R0:W-:Y:S01]  /*33d20*/  @P3 STG.E.U8 desc[UR16][R4.64], R45 ;  /* 0x0000002d04003986 */ /* 0x0001e2000c101110 */
[----:B------:R-:W-:Y:S02]  /*33d30*/  IADD3 R6, P5, R11, R3, RZ ;  /* 0x000000030b067210 */ /* 0x000fe40007fbe0ff */
[----:B------:R-:W-:Y:S01]  /*33d40*/  ISETP.LT.AND P3, PT, R7, UR4, !P0 ;  /* 0x0000000407007c0c */ /* 0x000fe2000c761270 */
[----:B------:R-:W-:Y:S01]  /*33d50*/  ULDC UR4, c[0x0][0x248] ;  /* 0x0000920000047ab9 */ /* 0x000fe20000000800 */
[C---:B------:R-:W-:Y:S01]  /*33d60*/  LEA.HI.X.SX32 R7, R11.reuse, R64, 0x1, P5 ;  /* 0x000000400b077211 */ /* 0x040fe200028f0eff */
[----:B------:R-:W-:Y:S01]  /*33d70*/  VIADD R11, R11, UR4 ;  /* 0x000000040b0b7c36 */ /* 0x000fe20008000000 */
[----:B--2---:R-:W-:Y:S01]  /*33d80*/  PRMT R13, R46, 0x7772, RZ ;  /* 0x000077722e0d7816 */ /* 0x004fe200000000ff */
        /* <DEDUP_REMOVED lines=16> */
[C---:B------:R-:W-:Y:S01]  /*33e90*/  PRMT R13, R47.reuse, 0x7773, RZ ;  /* 0x000077732f0d7816 */ /* 0x040fe200000000ff */
[----:B------:R-:W-:Y:S01]  /*33ea0*/  ULDC UR4, c[0x0][0x248] ;  /* 0x0000920000047ab9 */ /* 0x000fe20000000800 */
[----:B------:R-:W-:Y:S01]  /*33eb0*/  PRMT R47, R47, 0x7772, RZ ;  /* 0x000077722f2f7816 */ /* 0x000fe200000000ff */
[----:B------:R-:W-:Y:S01]  /*33ec0*/  VIADD R10, R7, UR4 ;  /* 0x00000004070a7c36 */ /* 0x000fe20008000000 */
[----:B------:R-:W-:Y:S01]  /*33ed0*/  LEA.HI.X.SX32 R5, R11, R64, 0x1, P4 ;  /* 0x000000400b057211 */ /* 0x000fe200020f0eff */
[----:B------:R-:W-:Y:S01]  /*33ee0*/  VIADD R11, R0, 0xa2 ;  /* 0x000000a2000b7836 */ /* 0x000fe20000000000 */
[----:B------:R-:W-:Y:S01]  /*33ef0*/  IADD3 R6, P4, R7, R3, RZ ;  /* 0x0000000307067210 */ /* 0x000fe20007f9e0ff */
[----:B------:R-:W-:-:S02]  /*33f00*/  ULDC UR4, c[0x0][0x248] ;  /* 0x0000920000047ab9 */ /* 0x000fc40000000800 */
[----:B------:R2:W-:Y:S01]  /*33f10*/  @P6 STG.E.U8 desc[UR16][R4.64], R47 ;  /* 0x0000002f04006986 */ /* 0x0005e2000c101110 */
[-C--:B0-----:R-:W-:Y:S02]  /*33f20*/  IADD3 R8, P6, R10, R3.reuse, RZ ;  /* 0x000000030a087210 */ /* 0x081fe40007fde0ff */
[-C--:B------:R-:W-:Y:S02]  /*33f30*/  LEA.HI.X.SX32 R7, R7, R64.reuse, 0x1, P4 ;  /* 0x0000004007077211 */ /* 0x080fe400020f0eff */
[----:B------:R-:W-:Y:S01]  /*33f40*/  ISETP.LT.AND P4, PT, R11, UR5, !P0 ;  /* 0x000000050b007c0c */ /* 0x000fe2000c781270 */
[----:B------:R-:W-:Y:S01]  /*33f50*/  VIADD R11, R0, 0xa3 ;  /* 0x000000a3000b7836 */ /* 0x000fe20000000000 */
[CC--:B------:R-:W-:Y:S01]  /*33f60*/  LEA.HI.X.SX32 R9, R10.reuse, R64.reuse, 0x1, P6 ;  /* 0x000000400a097211 */ /* 0x0c0fe200030f0eff */
[----:B------:R-:W-:Y:S01]  /*33f70*/  VIADD R10, R10, UR4 ;  /* 0x000000040a0a7c36 */ /* 0x000fe20008000000 */
[----:B------:R-:W-:Y:S01]  /*33f80*/  PRMT R17, R32, 0x7770, RZ ;  /* 0x0000777020117816 */ /* 0x000fe200000000ff */
[----:B------:R0:W-:Y:S01]  /*33f90*/  @P3 STG.E.U8 desc[UR16][R6.64], R13 ;  /* 0x0000000d06003986 */ /* 0x0001e2000c101110 */
[----:B------:R-:W-:Y:S01]  /*33fa0*/  ULDC UR5, c[0x0][0x22c] ;  /* 0x00008b0000057ab9 */ /* 0x000fe20000000800 */
[----:B--2---:R-:W-:Y:S01]  /*33fb0*/  VIADD R5, R0, 0xa4 ;  /* 0x000000a400057836 */ /* 0x004fe20000000000 */
[----:B------:R-:W-:Y:S01]  /*33fc0*/  ISETP.LT.AND P3, PT, R11, UR5, !P0 ;  /* 0x000000050b007c0c */ /* 0x000fe2000c761270 */
[----:B------:R2:W-:Y:S01]  /*33fd0*/  @P5 STG.E.U8 desc[UR16][R8.64], R17 ;  /* 0x0000001108005986 */ /* 0x0005e2000c101110 */
[CC--:B------:R-:W-:Y:S01]  /*33fe0*/  IADD3 R4, P5, R10.reuse, R3.reuse, RZ ;  /* 0x000000030a047210 */ /* 0x0c0fe20007fbe0ff */
[----:B------:R-:W-:Y:S01]  /*33ff0*/  ULDC UR5, c[0x0][0x22c] ;  /* 0x00008b0000057ab9 */ /* 0x000fe20000000800 */
[----:B------:R-:W-:Y:S01]  /*34000*/  ULDC UR4, c[0x0][0x248] ;  /* 0x0000920000047ab9 */ /* 0x000fe20000000800 */
[----:B------:R-:W-:Y:S01]  /*34010*/  ISETP.LT.AND P6, PT, R5, UR5, !P0 ;  /* 0x0000000505007c0c */ /* 0x000fe2000c7c1270 */
[C---:B------:R-:W-:Y:S01]  /*34020*/  VIADD R11, R10.reuse, UR4 ;  /* 0x000000040a0b7c36 */ /* 0x040fe20008000000 */
[----:B------:R-:W-:Y:S01]  /*34030*/  LEA.HI.X.SX32 R5, R10, R64, 0x1, P5 ;  /* 0x000000400a057211 */ /* 0x000fe200028f0eff */
[----:B------:R-:W-:Y:S01]  /*34040*/  ULDC UR4, c[0x0][0x22c] ;  /* 0x00008b0000047ab9 */ /* 0x000fe20000000800 */
[----:B------:R-:W-:Y:S01]  /*34050*/  PRMT R15, R32, 0x7771, RZ ;  /* 0x00007771200f7816 */ /* 0x000fe200000000ff */
[----:B0-----:R-:W-:Y:S01]  /*34060*/  VIADD R7, R0, 0xa5 ;  /* 0x000000a500077836 */ /* 0x001fe20000000000 */
[----:B------:R-:W-:Y:S01]  /*34070*/  IADD3 R6, P5, R11, R3, RZ ;  /* 0x000000030b067210 */ /* 0x000fe20007fbe0ff */
[----:B------:R-:W-:-:S02]  /*34080*/  ULDC UR5, c[0x0][0x22c] ;  /* 0x00008b0000057ab9 */ /* 0x000fc40000000800 */
[----:B------:R0:W-:Y:S01]  /*34090*/  @P2 STG.E.U8 desc[UR16][R4.64], R15 ;  /* 0x0000000f04002986 */ /* 0x0001e2000c101110 */
        /* <DEDUP_REMOVED lines=20> */
[C---:B--2---:R-:W-:Y:S01]  /*341e0*/  VIADD R7, R11.reuse, UR4 ;  /* 0x000000040b077c36 */ /* 0x044fe20008000000 */
        /* <DEDUP_REMOVED lines=54> */
[----:B------:R-:W-:Y:S02]  /*34550*/  ULDC UR4, c[0x0][0x22c] ;  /* 0x00008b0000047ab9 */ /* 0x000fe40000000800 */
[----:B------:R-:W-:Y:S01]  /*34560*/  LEA.HI.X.SX32 R5, R11, R64, 0x1, P2 ;  /* 0x000000400b057211 */ /* 0x000fe200010f0eff */
[----:B------:R-:W-:Y:S01]  /*34570*/  VIADD R10, R7, UR5 ;  /* 0x00000005070a7c36 */ /* 0x000fe20008000000 */
[----:B------:R-:W-:Y:S01]  /*34580*/  PRMT R11, R33, 0x7772, RZ ;  /* 0x00007772210b7816 */ /* 0x000fe200000000ff */
[----:B------:R-:W-:Y:S01]  /*34590*/  VIADD R12, R0, 0xae ;  /* 0x000000ae000c7836 */ /* 0x000fe20000000000 */
[----:B------:R-:W-:Y:S01]  /*345a0*/  IADD3 R6, P2, R7, R3, RZ ;  /* 0x0000000307067210 */ /* 0x000fe20007f5e0ff */
[----:B------:R-:W-:-:S02]  /*345b0*/  ULDC UR5, c[0x0][0x22c] ;  /* 0x00008b0000057ab9 */ /* 0x000fc40000000800 */
[----:B------:R2:W-:Y:S01]  /*345c0*/  @P6 STG.E.U8 desc[UR16][R4.64], R11 ;  /* 0x0000000b04006986 */ /* 0x0005e2000c101110 */
[-C--:B0-----:R-:W-:Y:S02]  /*345d0*/  IADD3 R8, P6, R10, R3.reuse, RZ ;  /* 0x000000030a087210 */ /* 0x081fe40007fde0ff */
[-C--:B------:R-:W-:Y:S02]  /*345e0*/  LEA.HI.X.SX32 R7, R7, R64.reuse, 0x1, P2 ;  /* 0x0000004007077211 */ /* 0x080fe400010f0eff */
[----:B------:R-:W-:Y:S01]  /*345f0*/  ISETP.LT.AND P2, PT, R12, UR4, !P0 ;  /* 0x000000040c007c0c */ /* 0x000fe2000c741270 */
[----:B------:R-:W-:Y:S01]  /*34600*/  ULDC UR4, c[0x0][0x248] ;  /* 0x0000920000047ab9 */ /* 0x000fe20000000800 */
[----:B------:R-:W-:Y:S01]  /*34610*/  PRMT R33, R33, 0x7773, RZ ;  /* 0x0000777321217816 */ /* 0x000fe200000000ff */
[----:B------:R-:W-:Y:S01]  /*34620*/  VIADD R12, R0, 0xaf ;  /* 0x000000af000c7836 */ /* 0x000fe20000000000 */
[CC--:B------:R-:W-:Y:S01]  /*34630*/  LEA.HI.X.SX32 R9, R10.reuse, R64.reuse, 0x1, P6 ;  /* 0x000000400a097211 */ /* 0x0c0fe200030f0eff */
[----:B------:R-:W-:Y:S01]  /*34640*/  VIADD R10, R10, UR4 ;  /* 0x000000040a0a7c36 */ /* 0x000fe20008000000 */
[----:B------:R-:W-:Y:S01]  /*34650*/  PRMT R13, R34, 0x7772, RZ ;  /* 0x00007772220d7816 */ /* 0x000fe200000000ff */
[----:B------:R0:W-:Y:S01]  /*34660*/  @P4 STG.E.U8 desc[UR16][R6.64], R33 ;  /* 0x0000002106004986 */ /* 0x0001e2000c101110 */
[----:B--2---:R-:W-:Y:S01]  /*34670*/  VIADD R5, R0, 0xb0 ;  /* 0x000000b000057836 */ /* 0x004fe20000000000 */
[----:B------:R-:W-:Y:S01]  /*34680*/  ISETP.LT.AND P4, PT, R12, UR5, !P0 ;  /* 0x000000050c007c0c */ /* 0x000fe2000c781270 */
[----:B------:R-:W-:Y:S01]  /*34690*/  ULDC UR5, c[0x0][0x22c] ;  /* 0x00008b0000057ab9 */ /* 0x000fe20000000800 */
[----:B------:R2:W-:Y:S01]  /*346a0*/  @P5 STG.E.U8 desc[UR16][R8.64], R13 ;  /* 0x0000000d08005986 */ /* 0x0005e2000c101110 */
[CC--:B------:R-:W-:Y:S01]  /*346b0*/  IADD3 R4, P5, R10.reuse, R3.reuse, RZ ;  /* 0x000000030a047210 */ /* 0x0c0fe20007fbe0ff */
        /* <DEDUP_REMOVED lines=18> */
[-C--:B------:R-:W-:Y:S02]  /*347e0*/  IADD3 R8, P2, R11, R3.reuse, RZ ;  /* 0x000000030b087210 */ /* 0x080fe40007f5e0ff */
[----:B------:R-:W-:Y:S01]  /*347f0*/  ISETP.LT.AND P5, PT, R9, UR4, !P0 ;  /* 0x0000000409007c0c */ /* 0x000fe2000c7a1270 */
[----:B------:R-:W-:Y:S01]  /*34800*/  ULDC UR4, c[0x0][0x248] ;  /* 0x0000920000047ab9 */ /* 0x000fe20000000800 */
[----:B------:R-:W-:Y:S01]  /*34810*/  PRMT R35, R35, 0x7773, RZ ;  /* 0x0000777323237816 */ /* 0x000fe200000000ff */
[----:B0-----:R-:W-:Y:S01]  /*34820*/  VIADD R4, R0, 0xb3 ;  /* 0x000000b300047836 */ /* 0x001fe20000000000 */
[CC--:B------:R-:W-:Y:S01]  /*34830*/  LEA.HI.X.SX32 R9, R11.reuse, R64.reuse, 0x1, P2 ;  /* 0x000000400b097211 */ /* 0x0c0fe200010f0eff */
[----:B------:R-:W-:Y:S01]  /*34840*/  VIADD R11, R11, UR4 ;  /* 0x000000040b0b7c36 */ /* 0x000fe20008000000 */
[----:B------:R-:W-:Y:S02]  /*34850*/  ULDC UR4, c[0x0][0x248] ;  /* 0x0000920000047ab9 */ /* 0x000fe40000000800 */
[----:B------:R-:W-:Y:S01]  /*34860*/  ISETP.LT.AND P2, PT, R4, UR5, !P0 ;  /* 0x0000000504007c0c */ /* 0x000fe2000c741270 */
[----:B------:R0:W-:Y:S01]  /*34870*/  @P4 STG.E.U8 desc[UR16][R8.64], R35 ;  /* 0x0000002308004986 */ /* 0x0001e2000c101110 */
[CC--:B------:R-:W-:Y:S01]  /*34880*/  IADD3 R4, P4, R11.reuse, R3.reuse, RZ ;  /* 0x000000030b047210 */ /* 0x0c0fe20007f9e0ff */
[C---:B--2---:R-:W-:Y:S01]  /*34890*/  VIADD R7, R11.reuse, UR4 ;  /* 0x000000040b077c36 */ /* 0x044fe20008000000 */
[----:B------:R-:W-:Y:S01]  /*348a0*/  ULDC UR5, c[0x0][0x248] ;  /* 0x0000920000057ab9 */ /* 0x000fe20000000800 */
        /* <DEDUP_REMOVED lines=8> */
[----:B0-----:R-:W-:Y:S01]  /*34930*/  IADD3 R8, P6, R10, R3, RZ ;  /* 0x000000030a087210 */ /* 0x001fe20007fde0ff */
        /* <DEDUP_REMOVED lines=49> */
[-C--:B------:R-:W-:Y:S01]  /*34c50*/  IADD3 R6, P3, R7, R3.reuse, RZ ;  /* 0x0000000307067210 */ /* 0x080fe20007f7e0ff */
        /* <DEDUP_REMOVED lines=25> */
[C---:B------:R-:W-:Y:S02]  /*34df0*/  VIADD R7, R0.reuse, 0xbd ;  /* 0x000000bd00077836 */ /* 0x040fe40000000000 */
        /* <DEDUP_REMOVED lines=200> */
[----:B-1----:R-:W-:Y:S01]  /*35a80*/  PRMT R17, R56, 0x7770, RZ ;  /* 0x0000777038117816 */ /* 0x002fe200000000ff */
        /* <DEDUP_REMOVED lines=22> */
[----:B-1----:R-:W-:Y:S01]  /*35bf0*/  VIADD R9, R0, 0xd6 ;  /* 0x000000d600097836 */ /* 0x002fe20000000000 */
        /* <DEDUP_REMOVED lines=14> */
[C---:B-1----:R-:W-:Y:S01]  /*35ce0*/  VIADD R7, R11.reuse, UR4 ;  /* 0x000000040b077c36 */ /* 0x042fe20008000000 */
        /* <DEDUP_REMOVED lines=18> */
[----:B-1----:R-:W-:Y:S01]  /*35e10*/  VIADD R5, R0, 0xda ;  /* 0x000000da00057836 */ /* 0x002fe20000000000 */
        /* <DEDUP_REMOVED lines=18> */
[----:B-1----:R-:W-:Y:S01]  /*35f40*/  PRMT R15, R56, 0x7772, RZ ;  /* 0x00007772380f7816 */ /* 0x002fe200000000ff */
        /* <DEDUP_REMOVED lines=34> */
[----:B-1----:R-:W-:Y:S01]  /*36170*/  VIADD R5, R0, 0xe0 ;  /* 0x000000e000057836 */ /* 0x002fe20000000000 */
        /* <DEDUP_REMOVED lines=33> */
[C---:B-1----:R-:W-:Y:S01]  /*36390*/  VIADD R7, R11.reuse, UR4 ;  /* 0x000000040b077c36 */ /* 0x042fe20008000000 */
        /* <DEDUP_REMOVED lines=54> */
[----:B-1----:R-:W-:Y:S01]  /*36700*/  VIADD R7, R11, UR4 ;  /* 0x000000040b077c36 */ /* 0x002fe20008000000 */
        /* <DEDUP_REMOVED lines=50> */
[C---:B------:R-:W-:Y:S01]  /*36a30*/  VIADD R14, R11.reuse, UR4 ;  /* 0x000000040b0e7c36 */ /* 0x040fe20008000000 */
[----:B------:R-:W0:Y:S01]  /*36a40*/  LDS.128 R4, [R2] ;  /* 0x0000000002047984 */ /* 0x000e220000000c00 */
[----:B------:R-:W-:Y:S01]  /*36a50*/  VIADD R16, R0, 0xf0 ;  /* 0x000000f000107836 */ /* 0x000fe20000000000 */
[----:B------:R-:W-:Y:S01]  /*36a60*/  ULDC UR4, c[0x0][0x22c] ;  /* 0x00008b0000047ab9 */ /* 0x000fe20000000800 */
[----:B------:R-:W-:Y:S01]  /*36a70*/  PRMT R15, R62, 0x7772, RZ ;  /* 0x000077723e0f7816 */ /* 0x000fe200000000ff */
[----:B------:R2:W-:Y:S01]  /*36a80*/  @P3 STG.E.U8 desc[UR16][R8.64], R61 ;  /* 0x0000003d08003986 */ /* 0x0005e2000c101110 */
[----:B------:R-:W-:Y:S01]  /*36a90*/  IADD3 R10, P3, R11, R3, RZ ;  /* 0x000000030b0a7210 */ /* 0x000fe20007f7e0ff */
[----:B------:R-:W-:-:S03]  /*36aa0*/  ULDC UR5, c[0x0][0x22c] ;  /* 0x00008b0000057ab9 */ /* 0x000fc60000000800 */
[----:B------:R-:W-:Y:S02]  /*36ab0*/  LEA.HI.X.SX32 R11, R11, R64, 0x1, P3 ;  /* 0x000000400b0b7211 */ /* 0x000fe400018f0eff */
[----:B------:R-:W-:-:S04]  /*36ac0*/  IADD3 R12, P3, R14, R3, RZ ;  /* 0x000000030e0c7210 */ /* 0x000fc80007f7e0ff */
[-C--:B-1----:R-:W-:Y:S02]  /*36ad0*/  LEA.HI.X.SX32 R13, R14, R64.reuse, 0x1, P3 ;  /* 0x000000400e0d7211 */ /* 0x082fe400018f0eff */
[----:B------:R-:W-:Y:S01]  /*36ae0*/  ISETP.LT.AND P3, PT, R16, UR4, !P0 ;  /* 0x0000000410007c0c */ /* 0x000fe2000c761270 */
[----:B------:R-:W-:Y:S02]  /*36af0*/  ULDC UR4, c[0x0][0x248] ;  /* 0x0000920000047ab9 */ /* 0x000fe40000000800 */
[----:B------:R-:W-:Y:S01]  /*36b00*/  VIADD R14, R14, UR4 ;  /* 0x000000040e0e7c36 */ /* 0x000fe20008000000 */
[----:B------:R-:W-:Y:S01]  /*36b10*/  PRMT R17, R62, 0x7773, RZ ;  /* 0x000077733e117816 */ /* 0x000fe200000000ff */
[----:B--2---:R-:W-:Y:S01]  /*36b20*/  VIADD R9, R0, 0xf1 ;  /* 0x000000f100097836 */ /* 0x004fe20000000000 */
[----:B------:R1:W-:Y:S01]  /*36b30*/  @P6 STG.E.U8 desc[UR16][R10.64], R15 ;  /* 0x0000000f0a006986 */ /* 0x0003e2000c101110 */
[----:B------:R-:W-:Y:S01]  /*36b40*/  ULDC UR4, c[0x0][0x248] ;  /* 0x0000920000047ab9 */ /* 0x000fe20000000800 */
[C---:B------:R-:W-:Y:S01]  /*36b50*/  IADD3 R8, P6, R14.reuse, R3, RZ ;  /* 0x000000030e087210 */ /* 0x040fe20007fde0ff */
[C---:B------:R-:W-:Y:S01]  /*36b60*/  VIADD R2, R14.reuse, UR4 ;  /* 0x000000040e027c36 */ /* 0x040fe20008000000 */
[----:B------:R2:W-:Y:S01]  /*36b70*/  @P2 STG.E.U8 desc[UR16][R12.64], R17 ;  /* 0x000000110c002986 */ /* 0x0005e2000c101110 */
[----:B------:R-:W-:Y:S01]  /*36b80*/  ISETP.LT.AND P2, PT, R9, UR5, !P0 ;  /* 0x0000000509007c0c */ /* 0x000fe2000c741270 */
[----:B------:R-:W-:Y:S01]  /*36b90*/  ULDC UR4, c[0x0][0x22c] ;  /* 0x00008b0000047ab9 */ /* 0x000fe20000000800 */
[----:B------:R-:W-:Y:S01]  /*36ba0*/  LEA.HI.X.SX32 R9, R14, R64, 0x1, P6 ;  /* 0x000000400e097211 */ /* 0x000fe200030f0eff */
[----:B------:R-:W-:Y:S01]  /*36bb0*/  ULDC UR5, c[0x0][0x22c] ;  /* 0x00008b0000057ab9 */ /* 0x000fe20000000800 */
[----:B-1----:R-:W-:-:S02]  /*36bc0*/  PRMT R15, R63, 0x7773, RZ ;  /* 0x000077733f0f7816 */ /* 0x002fc400000000ff */
[----:B------:R-:W-:Y:S01]  /*36bd0*/  PRMT R63, R63, 0x7772, RZ ;  /* 0x000077723f3f7816 */ /* 0x000fe200000000ff */
[----:B--2---:R-:W-:Y:S01]  /*36be0*/  VIADD R12, R0, 0xf2 ;  /* 0x000000f2000c7836 */ /* 0x004fe20000000000 */
[----:B------:R-:W-:-:S03]  /*36bf0*/  IADD3 R10, P6, R2, R3, RZ ;  /* 0x00000003020a7210 */ /* 0x000fc60007fde0ff */
[----:B------:R1:W-:Y:S01]  /*36c00*/  @P5 STG.E.U8 desc[UR16][R8.64], R63 ;  /* 0x0000003f08005986 */ /* 0x0003e2000c101110 */
[----:B------:R-:W-:Y:S01]  /*36c10*/  ISETP.LT.AND P5, PT, R12, UR4, !P0 ;  /* 0x000000040c007c0c */ /* 0x000fe2000c7a1270 */
[----:B------:R-:W-:Y:S01]  /*36c20*/  ULDC UR4, c[0x0][0x248] ;  /* 0x0000920000047ab9 */ /* 0x000fe20000000800 */
[C---:B------:R-:W-:Y:S01]  /*36c30*/  LEA.HI.X.SX32 R11, R2.reuse, R64, 0x1, P6 ;  /* 0x00000040020b7211 */ /* 0x040fe200030f0eff */
[----:B------:R-:W-:Y:S01]  /*36c40*/  VIADD R2, R2, UR4 ;  /* 0x0000000402027c36 */ /* 0x000fe20008000000 */
[----:B------:R-:W-:Y:S01]  /*36c50*/  ULDC UR4, c[0x0][0x248] ;  /* 0x0000920000047ab9 */ /* 0x000fe20000000800 */
[----:B------:R-:W-:-:S03]  /*36c60*/  VIADD R13, R0, 0xf3 ;  /* 0x000000f3000d7836 */ /* 0x000fc60000000000 */
[CC--:B------:R-:W-:Y:S01]  /*36c70*/  IADD3 R12, P6, R2.reuse, R3.reuse, RZ ;  /* 0x00000003020c7210 */ /* 0x0c0fe20007fde0ff */
[----:B------:R2:W-:Y:S01]  /*36c80*/  @P4 STG.E.U8 desc[UR16][R10.64], R15 ;  /* 0x0000000f0a004986 */ /* 0x0005e2000c101110 */
[C---:B------:R-:W-:Y:S01]  /*36c90*/  VIADD R14, R2.reuse, UR4 ;  /* 0x00000004020e7c36 */ /* 0x040fe20008000000 */
[----:B------:R-:W-:Y:S01]  /*36ca0*/  ISETP.LT.AND P4, PT, R13, UR5, !P0 ;  /* 0x000000050d007c0c */ /* 0x000fe2000c781270 */
[----:B------:R-:W-:Y:S01]  /*36cb0*/  ULDC UR4, c[0x0][0x22c] ;  /* 0x00008b0000047ab9 */ /* 0x000fe20000000800 */
[----:B------:R-:W-:Y:S01]  /*36cc0*/  LEA.HI.X.SX32 R13, R2, R64, 0x1, P6 ;  /* 0x00000040020d7211 */ /* 0x000fe200030f0eff */
[----:B------:R-:W-:Y:S01]  /*36cd0*/  VIADD R2, R0, 0xf4 ;  /* 0x000000f400027836 */ /* 0x000fe20000000000 */
[----:B0-----:R-:W-:Y:S01]  /*36ce0*/  PRMT R17, R4, 0x7770, RZ ;  /* 0x0000777004117816 */ /* 0x001fe200000000ff */
[----:B------:R-:W-:Y:S01]  /*36cf0*/  ULDC UR5, c[0x0][0x22c] ;  /* 0x00008b0000057ab9 */ /* 0x000fe20000000800 */
[----:B-1----:R-:W-:-:S03]  /*36d00*/  IADD3 R8, P6, R14, R3, RZ ;  /* 0x000000030e087210 */ /* 0x002fc60007fde0ff */
[----:B------:R0:W-:Y:S01]  /*36d10*/  @P3 STG.E.U8 desc[UR16][R12.64], R17 ;  /* 0x000000110c003986 */ /* 0x0001e2000c101110 */
[----:B------:R-:W-:Y:S01]  /*36d20*/  ISETP.LT.AND P3, PT, R2, UR4, !P0 ;  /* 0x0000000402007c0c */ /* 0x000fe2000c761270 */
[----:B------:R-:W-:Y:S01]  /*36d30*/  ULDC UR4, c[0x0][0x248] ;  /* 0x0000920000047ab9 */ /* 0x000fe20000000800 */
[CC--:B------:R-:W-:Y:S01]  /*36d40*/  LEA.HI.X.SX32 R9, R14.reuse, R64.reuse, 0x1, P6 ;  /* 0x000000400e097211 */ /* 0x0c0fe200030f0eff */
[----:B------:R-:W-:Y:S01]  /*36d50*/  VIADD R14, R14, UR4 ;  /* 0x000000040e0e7c36 */ /* 0x000fe20008000000 */
[----:B--2---:R-:W-:Y:S01]  /*36d60*/  PRMT R15, R4, 0x7771, RZ ;  /* 0x00007771040f7816 */ /* 0x004fe200000000ff */
[----:B------:R-:W-:Y:S01]  /*36d70*/  VIADD R11, R0, 0xf5 ;  /* 0x000000f5000b7836 */ /* 0x000fe20000000000 */
[----:B------:R-:W-:Y:S02]  /*36d80*/  ULDC UR4, c[0x0][0x248] ;  /* 0x0000920000047ab9 */ /* 0x000fe40000000800 */
[C---:B------:R-:W-:Y:S01]  /*36d90*/  IADD3 R10, P6, R14.reuse, R3, RZ ;  /* 0x000000030e0a7210 */ /* 0x040fe20007fde0ff */
[----:B------:R1:W-:Y:S01]  /*36da0*/  @P2 STG.E.U8 desc[UR16][R8.64], R15 ;  /* 0x0000000f08002986 */ /* 0x0003e2000c101110 */
[C---:B------:R-:W-:Y:S01]  /*36db0*/  VIADD R2, R14.reuse, UR4 ;  /* 0x000000040e027c36 */ /* 0x040fe20008000000 */
[----:B------:R-:W-:Y:S01]  /*36dc0*/  ISETP.LT.AND P2, PT, R11, UR5, !P0 ;  /* 0x000000050b007c0c */ /* 0x000fe2000c741270 */
[----:B------:R-:W-:Y:S01]  /*36dd0*/  ULDC UR4, c[0x0][0x22c] ;  /* 0x00008b0000047ab9 */ /* 0x000fe20000000800 */
[----:B------:R-:W-:Y:S01]  /*36de0*/  LEA.HI.X.SX32 R11, R14, R64, 0x1, P6 ;  /* 0x000000400e0b7211 */ /* 0x000fe200030f0eff */
[----:B------:R-:W-:Y:S01]  /*36df0*/  ULDC UR5, c[0x0][0x22c] ;  /* 0x00008b0000057ab9 */ /* 0x000fe20000000800 */
[----:B0-----:R-:W-:-:S02]  /*36e00*/  PRMT R17, R5, 0x7770, RZ ;  /* 0x0000777005117816 */ /* 0x001fc400000000ff */
[----:B------:R-:W-:Y:S01]  /*36e10*/  IADD3 R12, P6, R2, R3, RZ ;  /* 0x00000003020c7210 */ /* 0x000fe20007fde0ff */
[----:B-1----:R-:W-:Y:S02]  /*36e20*/  VIADD R8, R0, 0xf6 ;  /* 0x000000f600087836 */ /* 0x002fe40000000000 */
[----:B------:R0:W-:Y:S01]  /*36e30*/  @P5 STG.E.U8 desc[UR16][R10.64], R17 ;  /* 0x000000110a005986 */ /* 0x0001e2000c101110 */
[----:B------:R-:W-:Y:S02]  /*36e40*/  LEA.HI.X.SX32 R13, R2, R64, 0x1, P6 ;  /* 0x00000040020d7211 */ /* 0x000fe400030f0eff */
[----:B------:R-:W-:Y:S01]  /*36e50*/  ISETP.LT.AND P5, PT, R8, UR4, !P0 ;  /* 0x0000000408007c0c */ /* 0x000fe2000c7a1270 */
[----:B------:R-:W-:Y:S02]  /*36e60*/  ULDC UR4, c[0x0][0x248] ;  /* 0x0000920000047ab9 */ /* 0x000fe40000000800 */
[----:B------:R-:W-:Y:S01]  /*36e70*/  VIADD R2, R2, UR4 ;  /* 0x0000000402027c36 */ /* 0x000fe20008000000 */
[----:B------:R-:W-:Y:S01]  /*36e80*/  PRMT R15, R5, 0x7771, RZ ;  /* 0x00007771050f7816 */ /* 0x000fe200000000ff */
[----:B------:R-:W-:Y:S01]  /*36e90*/  VIADD R9, R0, 0xf7 ;  /* 0x000000f700097836 */ /* 0x000fe20000000000 */
[----:B------:R-:W-:-:S02]  /*36ea0*/  ULDC UR4, c[0x0][0x248] ;  /* 0x0000920000047ab9 */ /* 0x000fc40000000800 */
        /* <DEDUP_REMOVED lines=9> */
[----:B------:R-:W-:-:S03]  /*36f40*/  IADD3 R10, P6, R14, R3, RZ ;  /* 0x000000030e0a7210 */ /* 0x000fc60007fde0ff */
[----:B------:R0:W-:Y:S01]  /*36f50*/  @P3 STG.E.U8 desc[UR16][R8.64], R17 ;  /* 0x0000001108003986 */ /* 0x0001e2000c101110 */
[----:B------:R-:W-:Y:S01]  /*36f60*/  ISETP.LT.AND P3, PT, R2, UR4, !P0 ;  /* 0x0000000402007c0c */ /* 0x000fe2000c761270 */
[----:B------:R-:W-:Y:S01]  /*36f70*/  ULDC UR4, c[0x0][0x248] ;  /* 0x0000920000047ab9 */ /* 0x000fe20000000800 */
[CC--:B------:R-:W-:Y:S01]  /*36f80*/  LEA.HI.X.SX32 R11, R14.reuse, R64.reuse, 0x1, P6 ;  /* 0x000000400e0b7211 */ /* 0x0c0fe200030f0eff */
[----:B------:R-:W-:Y:S01]  /*36f90*/  VIADD R14, R14, UR4 ;  /* 0x000000040e0e7c36 */ /* 0x000fe20008000000 */
[----:B-1----:R-:W-:Y:S01]  /*36fa0*/  PRMT R15, R6, 0x7771, RZ ;  /* 0x00007771060f7816 */ /* 0x002fe200000000ff */
        /* <DEDUP_REMOVED lines=25> */
[-C--:B------:R-:W-:Y:S01]  /*37140*/  LEA.HI.X.SX32 R11, R2, R64.reuse, 0x1, P6 ;  /* 0x00000040020b7211 */ /* 0x080fe200030f0eff */
[----:B------:R-:W-:Y:S01]  /*37150*/  VIADD R2, R0, 0xfc ;  /* 0x000000fc00027836 */ /* 0x000fe20000000000 */
[----:B0-----:R-:W-:Y:S01]  /*37160*/  IADD3 R12, P6, R14, R3, RZ ;  /* 0x000000030e0c7210 */ /* 0x001fe20007fde0ff */
[----:B------:R-:W-:Y:S01]  /*37170*/  ULDC UR5, c[0x0][0x248] ;  /* 0x0000920000057ab9 */ /* 0x000fe20000000800 */
[----:B-1----:R-:W-:Y:S02]  /*37180*/  PRMT R9, R4, 0x7772, RZ ;  /* 0x0000777204097816 */ /* 0x002fe400000000ff */
[----:B------:R-:W-:-:S03]  /*37190*/  LEA.HI.X.SX32 R13, R14, R64, 0x1, P6 ;  /* 0x000000400e0d7211 */ /* 0x000fc600030f0eff */
[----:B------:R0:W-:Y:S01]  /*371a0*/  @P3 STG.E.U8 desc[UR16][R10.64], R9 ;  /* 0x000000090a003986 */ /* 0x0001e2000c101110 */
[----:B------:R-:W-:Y:S01]  /*371b0*/  ISETP.LT.AND P3, PT, R2, UR4, !P0 ;  /* 0x0000000402007c0c */ /* 0x000fe2000c761270 */
[----:B------:R-:W-:Y:S02]  /*371c0*/  ULDC UR4, c[0x0][0x248] ;  /* 0x0000920000047ab9 */ /* 0x000fe40000000800 */
[----:B------:R-:W-:Y:S01]  /*371d0*/  VIADD R14, R14, UR4 ;  /* 0x000000040e0e7c36 */ /* 0x000fe20008000000 */
[----:B------:R-:W-:Y:S01]  /*371e0*/  ULDC UR4, c[0x0][0x248] ;  /* 0x0000920000047ab9 */ /* 0x000fe20000000800 */
[----:B------:R-:W-:Y:S02]  /*371f0*/  PRMT R15, R4, 0x7773, RZ ;  /* 0x00007773040f7816 */ /* 0x000fe400000000ff */
[----:B------:R-:W-:Y:S01]  /*37200*/  VIADD R2, R14, UR4 ;  /* 0x000000040e027c36 */ /* 0x000fe20008000000 */
[----:B------:R-:W-:-:S03]  /*37210*/  ULDC UR4, c[0x0][0x248] ;  /* 0x0000920000047ab9 */ /* 0x000fc60000000800 */
[----:B------:R-:W-:Y:S01]  /*37220*/  VIADD R4, R2, UR5 ;  /* 0x0000000502047c36 */ /* 0x000fe20008000000 */
[----:B------:R1:W-:Y:S01]  /*37230*/  @P2 STG.E.U8 desc[UR16][R12.64], R15 ;  /* 0x0000000f0c002986 */ /* 0x0003e2000c101110 */
[----:B------:R-:W-:Y:S01]  /*37240*/  VIADD R18, R0, 0xfd ;  /* 0x000000fd00127836 */ /* 0x000fe20000000000 */
[-C--:B------:R-:W-:Y:S01]  /*37250*/  IADD3 R8, P2, R14, R3.reuse, RZ ;  /* 0x000000030e087210 */ /* 0x080fe20007f5e0ff */
[----:B------:R-:W-:Y:S01]  /*37260*/  VIADD R19, R0, 0xfe ;  /* 0x000000fe00137836 */ /* 0x000fe20000000000 */
[----:B------:R-:W-:Y:S01]  /*37270*/  ULDC UR5, c[0x0][0x248] ;  /* 0x0000920000057ab9 */ /* 0x000fe20000000800 */
[----:B------:R-:W-:Y:S01]  /*37280*/  VIADD R0, R4, UR6 ;  /* 0x0000000604007c36 */ /* 0x000fe20008000000 */
[----:B0-----:R-:W-:Y:S02]  /*37290*/  LEA.HI.X.SX32 R9, R14, R64, 0x1, P2 ;  /* 0x000000400e097211 */ /* 0x001fe400010f0eff */
[-C--:B------:R-:W-:Y:S01]  /*372a0*/  IADD3 R10, P2, R2, R3.reuse, RZ ;  /* 0x00000003020a7210 */ /* 0x080fe20007f5e0ff */
[----:B------:R-:W-:Y:S01]  /*372b0*/  VIADD R17, R0, UR4 ;  /* 0x0000000400117c36 */ /* 0x000fe20008000000 */
[----:B------:R-:W-:Y:S01]  /*372c0*/  ULDC UR4, c[0x0][0x22c] ;  /* 0x00008b0000047ab9 */ /* 0x000fe20000000800 */
[----:B-1----:R-:W-:-:S02]  /*372d0*/  IADD3 R12, P6, R4, R3, RZ ;  /* 0x00000003040c7210 */ /* 0x002fc40007fde0ff */
[-C--:B------:R-:W-:Y:S02]  /*372e0*/  LEA.HI.X.SX32 R11, R2, R64.reuse, 0x1, P2 ;  /* 0x00000040020b7211 */ /* 0x080fe400010f0eff */
[-C--:B------:R-:W-:Y:S01]  /*372f0*/  LEA.HI.X.SX32 R13, R4, R64.reuse, 0x1, P6 ;  /* 0x00000040040d7211 */ /* 0x080fe200030f0eff */
[C---:B------:R-:W-:Y:S01]  /*37300*/  VIADD R4, R17.reuse, UR5 ;  /* 0x0000000511047c36 */ /* 0x040fe20008000000 */
[CC--:B------:R-:W-:Y:S02]  /*37310*/  IADD3 R14, P6, R0.reuse, R3.reuse, RZ ;  /* 0x00000003000e7210 */ /* 0x0c0fe40007fde0ff */
[-C--:B------:R-:W-:Y:S02]  /*37320*/  IADD3 R2, P2, R17, R3.reuse, RZ ;  /* 0x0000000311027210 */ /* 0x080fe40007f5e0ff */
[----:B------:R-:W-:Y:S02]  /*37330*/  LEA.HI.X.SX32 R15, R0, R64, 0x1, P6 ;  /* 0x00000040000f7211 */ /* 0x000fe400030f0eff */
[----:B------:R-:W-:-:S02]  /*37340*/  IADD3 R16, P6, R4, R3, RZ ;  /* 0x0000000304107210 */ /* 0x000fc40007fde0ff */
[----:B------:R-:W-:Y:S02]  /*37350*/  LEA.HI.X.SX32 R3, R17, R64, 0x1, P2 ;  /* 0x0000004011037211 */ /* 0x000fe400010f0eff */
[----:B------:R-:W-:Y:S02]  /*37360*/  ISETP.LT.AND P2, PT, R18, UR7, !P0 ;  /* 0x0000000712007c0c */ /* 0x000fe4000c741270 */
[----:B------:R-:W-:Y:S02]  /*37370*/  ISETP.LT.AND P0, PT, R19, UR4, !P0 ;  /* 0x0000000413007c0c */ /* 0x000fe4000c701270 */
[C---:B------:R-:W-:Y:S02]  /*37380*/  PRMT R25, R5.reuse, 0x7772, RZ ;  /* 0x0000777205197816 */ /* 0x040fe400000000ff */
[----:B------:R-:W-:Y:S02]  /*37390*/  PRMT R23, R5, 0x7773, RZ ;  /* 0x0000777305177816 */ /* 0x000fe400000000ff */
[----:B------:R-:W-:-:S02]  /*373a0*/  PRMT R21, R6, 0x7772, RZ ;  /* 0x0000777206157816 */ /* 0x000fc400000000ff */
[----:B------:R-:W-:Y:S02]  /*373b0*/  PRMT R19, R6, 0x7773, RZ ;  /* 0x0000777306137816 */ /* 0x000fe400000000ff */
[C---:B------:R-:W-:Y:S01]  /*373c0*/  PRMT R5, R7.reuse, 0x7773, RZ ;  /* 0x0000777307057816 */ /* 0x040fe200000000ff */
[----:B------:R0:W-:Y:S01]  /*373d0*/  @P5 STG.E.U8 desc[UR16][R8.64], R25 ;  /* 0x0000001908005986 */ /* 0x0001e2000c101110 */
[----:B------:R-:W-:-:S03]  /*373e0*/  PRMT R7, R7, 0x7772, RZ ;  /* 0x0000777207077816 */ /* 0x000fc600000000ff */
[----:B------:R0:W-:Y:S04]  /*373f0*/  @P4 STG.E.U8 desc[UR16][R10.64], R23 ;  /* 0x000000170a004986 */ /* 0x0001e8000c101110 */
[----:B------:R0:W-:Y:S04]  /*37400*/  @P3 STG.E.U8 desc[UR16][R12.64], R21 ;  /* 0x000000150c003986 */ /* 0x0001e8000c101110 */
[----:B------:R0:W-:Y:S01]  /*37410*/  @P2 STG.E.U8 desc[UR16][R14.64], R19 ;  /* 0x000000130e002986 */ /* 0x0001e2000c101110 */
[----:B------:R-:W-:-:S03]  /*37420*/  LEA.HI.X.SX32 R17, R4, R64, 0x1, P6 ;  /* 0x0000004004117211 */ /* 0x000fc600030f0eff */
[----:B------:R0:W-:Y:S01]  /*37430*/  @P0 STG.E.U8 desc[UR16][R2.64], R7 ;  /* 0x0000000702000986 */ /* 0x0001e2000c101110 */
[----:B------:R-:W-:Y:S05]  /*37440*/  @!P1 EXIT ;  /* 0x000000000000994d */ /* 0x000fea0003800000 */
[----:B------:R-:W-:Y:S01]  /*37450*/  STG.E.U8 desc[UR16][R16.64], R5 ;  /* 0x0000000510007986 */ /* 0x000fe2000c101110 */
[----:B------:R-:W-:Y:S05]  /*37460*/  EXIT ;  /* 0x000000000000794d */ /* 0x000fea0003800000 */
.L_x_3:
[----:B------:R-:W-:-:S00]  /*37470*/  BRA `(.L_x_3) ;  /* 0xfffffffc00fc7947 */ /* 0x000fc0000383ffff */
[----:B------:R-:W-:-:S00]  /*37480*/  NOP ;  /* 0x0000000000007918 */ /* 0x000fc00000000000 */
[----:B------:R-:W-:-:S00]  /*37490*/  NOP ;  /* 0x0000000000007918 */ /* 0x000fc00000000000 */
[----:B------:R-:W-:-:S00]  /*374a0*/  NOP ;  /* 0x0000000000007918 */ /* 0x000fc00000000000 */
[----:B------:R-:W-:-:S00]  /*374b0*/  NOP ;  /* 0x0000000000007918 */ /* 0x000fc00000000000 */
[----:B------:R-:W-:-:S00]  /*374c0*/  NOP ;  /* 0x0000000000007918 */ /* 0x000fc00000000000 */
[----:B------:R-:W-:-:S00]  /*374d0*/  NOP ;  /* 0x0000000000007918 */ /* 0x000fc00000000000 */
[----:B------:R-:W-:-:S00]  /*374e0*/  NOP ;  /* 0x0000000000007918 */ /* 0x000fc00000000000 */
[----:B------:R-:W-:-:S00]  /*374f0*/  NOP ;  /* 0x0000000000007918 */ /* 0x000fc00000000000 */
.L_x_4:


//--------------------- .nv.shared.matmul_kernel  --------------------------
	.section	.nv.shared.matmul_kernel,"aw",@nobits
	.sectionflags	@""
	.align	16
	.zero		1024


//--------------------- .nv.shared.reserved.0     --------------------------
	.section	.nv.shared.reserved.0,"aw",@nobits
	.weak		__nv_reservedSMEM_offset_0_alias
	.size		__nv_reservedSMEM_offset_0_alias, 0, 0
	.other		__nv_reservedSMEM_offset_0_alias,@"STO_CUDA_RESERVED_SHARED STV_DEFAULT"
__nv_reservedSMEM_offset_0_alias:
	.zero		0


//--------------------- .nv.constant0.matmul_kernel --------------------------
	.section	.nv.constant0.matmul_kernel,"a",@progbits
	.sectionflags	@""
	.align	4
.nv.constant0.matmul_kernel:
	.zero		608


//--------------------- SYMBOLS --------------------------

	.type		.nv.reservedSmem.offset0,@object
	.size		.nv.reservedSmem.offset0,0x4
